def attn_fwd(
    Q,
    K,
    V,
    Out,
    Lse,
    sm_scale,
    stride_qz,
    stride_qh,
    stride_qm,
    stride_qk,
    stride_kz,
    stride_kh,
    stride_kn,
    stride_kk,
    stride_vz,
    stride_vh,
    stride_vn,
    stride_vk,
    stride_oz,
    stride_oh,
    stride_om,
    stride_ok,
    seqlen_q,
    seqlen_k,
    BLOCK_M: tl.constexpr,
    BLOCK_N: tl.constexpr,
    HEAD_DIM: tl.constexpr,
    CAUSAL: tl.constexpr,
):
    start_m = tl.program_id(0)
    off_hz = tl.program_id(1)
    q_off = off_hz * stride_qh
    k_off = off_hz * stride_kh
    v_off = off_hz * stride_vh
    offs_m = start_m * BLOCK_M + tl.arange(0, BLOCK_M)
    offs_d = tl.arange(0, HEAD_DIM)
    offs_n = tl.arange(0, BLOCK_N)
    q_ptrs = Q + q_off + offs_m[:, None] * stride_qm + offs_d[None, :] * stride_qk
    k_ptrs = K + k_off + offs_d[:, None] * stride_kk + offs_n[None, :] * stride_kn
    v_ptrs = V + v_off + offs_n[:, None] * stride_vn + offs_d[None, :] * stride_vk
    m_i = tl.full([BLOCK_M], float("-inf"), dtype=tl.float32)
    l_i = tl.zeros([BLOCK_M], dtype=tl.float32) + 1.0
    acc = tl.zeros([BLOCK_M, HEAD_DIM], dtype=tl.float32)
    q = tl.load(q_ptrs)
    acc, l_i, m_i = _attn_fwd_inner(
        acc,
        l_i,
        m_i,
        q,
        k_ptrs,
        v_ptrs,
        sm_scale,
        stride_kn,
        stride_vn,
        start_m,
        seqlen_k,
        BLOCK_M,
        BLOCK_N,
        HEAD_DIM,
        CAUSAL,
    )
    acc = acc / l_i[:, None]
    lse = m_i + tl.math.log2(l_i) / 1.4426950408889634
    o_ptrs = (
        Out
        + off_hz * stride_oh
        + offs_m[:, None] * stride_om
        + offs_d[None, :] * stride_ok
    )
    tl.store(o_ptrs, acc.to(Out.dtype.element_ty))
    tl.store(Lse + off_hz * seqlen_q + offs_m, lse)

# config = {"BLOCK_M": 32, "BLOCK_N": 64, "HEAD_DIM": 512, "arch": "sm_100", "causal": true, "dtype": "fp8e4m3", "num_stages": 2, "num_warps": 4}
# arch = sm_100


// ===== COMPILED SASS (sm_100a) =====

	.target	sm_100a

	.elftype	@"ET_EXEC"


//--------------------- .note.nv.tkinfo           --------------------------
	.section	.note.nv.tkinfo,"",@"SHT_NOTE"
	.sectionflags	@"SHF_NOTE_NV_TKINFO"
	.tkinfo
        /*0018*/ 	.word	0x00000081
        /*0030*/ 	.string	""
        /*0030*/ 	.string	"ptxas-blackwell"
        /*0030*/ 	.string	"Cuda compilation tools, release 12.9, V12.9.86"
        /*0030*/ 	.string	"Build cuda_12.9.r12.9/compiler.36037853_0"
        /*0030*/ 	.string	"-v  -suppress-debug-info  -lineinfo  -arch sm_100a "



//--------------------- .note.nv.cuver            --------------------------
	.section	.note.nv.cuver,"",@"SHT_NOTE"
	.sectionflags	@"SHF_NOTE_NV_CUVER"
        /*0018*/ 	.short	0x0001
        /*001a*/ 	.short	0x0064
        /*001c*/ 	.short	0x0001
        /*001e*/ 	.short	0x0000
        /*0020*/ 	.short	0x0001
        /*0022*/ 	.short	0x0000


//--------------------- .nv.info                  --------------------------
	.section	.nv.info,"",@"SHT_CUDA_INFO"
	.align	4


	//----- nvinfo : EIATTR_REGCOUNT
	.align		4
        /*0000*/ 	.byte	0x04, 0x2f
        /*0002*/ 	.short	(.L_2 - .L_1)
	.align		4
.L_1:
        /*0004*/ 	.word	index@(attn_fwd)
        /*0008*/ 	.word	0x00000020


	//----- nvinfo : EIATTR_FRAME_SIZE
	.align		4
.L_2:
        /*000c*/ 	.byte	0x04, 0x11
        /*000e*/ 	.short	(.L_4 - .L_3)
	.align		4
.L_3:
        /*0010*/ 	.word	index@(attn_fwd)
        /*0014*/ 	.word	0x00001cc0


	//----- nvinfo : EIATTR_MIN_STACK_SIZE
	.align		4
.L_4:
        /*0018*/ 	.byte	0x04, 0x12
        /*001a*/ 	.short	(.L_6 - .L_5)
	.align		4
.L_5:
        /*001c*/ 	.word	index@(attn_fwd)
        /*0020*/ 	.word	0x00001cc0
.L_6:


//--------------------- .nv.info.attn_fwd         --------------------------
	.section	.nv.info.attn_fwd,"",@"SHT_CUDA_INFO"
	.sectionflags	@""
	.align	4


	//----- nvinfo : EIATTR_CUDA_API_VERSION
	.align		4
        /*0000*/ 	.byte	0x04, 0x37
        /*0002*/ 	.short	(.L_8 - .L_7)
.L_7:
        /*0004*/ 	.word	0x00000081


	//----- nvinfo : EIATTR_KPARAM_INFO
	.align		4
.L_8:
        /*0008*/ 	.byte	0x04, 0x17
        /*000a*/ 	.short	(.L_10 - .L_9)
.L_9:
        /*000c*/ 	.word	0x00000000
        /*0010*/ 	.short	0x0019
        /*0012*/ 	.short	0x0080
        /*0014*/ 	.byte	0x00, 0xf4, 0x21, 0x00


	//----- nvinfo : EIATTR_KPARAM_INFO
	.align		4
.L_10:
        /*0018*/ 	.byte	0x04, 0x17
        /*001a*/ 	.short	(.L_12 - .L_11)
.L_11:
        /*001c*/ 	.word	0x00000000
        /*0020*/ 	.short	0x0018
        /*0022*/ 	.short	0x0078
        /*0024*/ 	.byte	0x00, 0xf4, 0x21, 0x00


	//----- nvinfo : EIATTR_KPARAM_INFO
	.align		4
.L_12:
        /*0028*/ 	.byte	0x04, 0x17
        /*002a*/ 	.short	(.L_14 - .L_13)
.L_13:
        /*002c*/ 	.word	0x00000000
        /*0030*/ 	.short	0x0017
        /*0032*/ 	.short	0x0070
        /*0034*/ 	.byte	0x00, 0xf0, 0x11, 0x00


	//----- nvinfo : EIATTR_KPARAM_INFO
	.align		4
.L_14:
        /*0038*/ 	.byte	0x04, 0x17
        /*003a*/ 	.short	(.L_16 - .L_15)
.L_15:
        /*003c*/ 	.word	0x00000000
        /*0040*/ 	.short	0x0016
        /*0042*/ 	.short	0x006c
        /*0044*/ 	.byte	0x00, 0xf0, 0x11, 0x00


	//----- nvinfo : EIATTR_KPARAM_INFO
	.align		4
.L_16:
        /*0048*/ 	.byte	0x04, 0x17
        /*004a*/ 	.short	(.L_18 - .L_17)
.L_17:
        /*004c*/ 	.word	0x00000000
        /*0050*/ 	.short	0x0015
        /*0052*/ 	.short	0x0068
        /*0054*/ 	.byte	0x00, 0xf0, 0x11, 0x00


	//----- nvinfo : EIATTR_KPARAM_INFO
	.align		4
.L_18:
        /*0058*/ 	.byte	0x04, 0x17
        /*005a*/ 	.short	(.L_20 - .L_19)
.L_19:
        /*005c*/ 	.word	0x00000000
        /*0060*/ 	.short	0x0014
        /*0062*/ 	.short	0x0064
        /*0064*/ 	.byte	0x00, 0xf0, 0x11, 0x00


	//----- nvinfo : EIATTR_KPARAM_INFO
	.align		4
.L_20:
        /*0068*/ 	.byte	0x04, 0x17
        /*006a*/ 	.short	(.L_22 - .L_21)
.L_21:
        /*006c*/ 	.word	0x00000000
        /*0070*/ 	.short	0x0013
        /*0072*/ 	.short	0x0060
        /*0074*/ 	.byte	0x00, 0xf0, 0x11, 0x00


	//----- nvinfo : EIATTR_KPARAM_INFO
	.align		4
.L_22:
        /*0078*/ 	.byte	0x04, 0x17
        /*007a*/ 	.short	(.L_24 - .L_23)
.L_23:
        /*007c*/ 	.word	0x00000000
        /*0080*/ 	.short	0x0012
        /*0082*/ 	.short	0x005c
        /*0084*/ 	.byte	0x00, 0xf0, 0x11, 0x00


	//----- nvinfo : EIATTR_KPARAM_INFO
	.align		4
.L_24:
        /*0088*/ 	.byte	0x04, 0x17
        /*008a*/ 	.short	(.L_26 - .L_25)
.L_25:
        /*008c*/ 	.word	0x00000000
        /*0090*/ 	.short	0x0011
        /*0092*/ 	.short	0x0058
        /*0094*/ 	.byte	0x00, 0xf0, 0x11, 0x00


	//----- nvinfo : EIATTR_KPARAM_INFO
	.align		4
.L_26:
        /*0098*/ 	.byte	0x04, 0x17
        /*009a*/ 	.short	(.L_28 - .L_27)
.L_27:
        /*009c*/ 	.word	0x00000000
        /*00a0*/ 	.short	0x0010
        /*00a2*/ 	.short	0x0054
        /*00a4*/ 	.byte	0x00, 0xf0, 0x11, 0x00


	//----- nvinfo : EIATTR_KPARAM_INFO
	.align		4
.L_28:
        /*00a8*/ 	.byte	0x04, 0x17
        /*00aa*/ 	.short	(.L_30 - .L_29)
.L_29:
        /*00ac*/ 	.word	0x00000000
        /*00b0*/ 	.short	0x000f
        /*00b2*/ 	.short	0x0050
        /*00b4*/ 	.byte	0x00, 0xf0, 0x11, 0x00


	//----- nvinfo : EIATTR_KPARAM_INFO
	.align		4
.L_30:
        /*00b8*/ 	.byte	0x04, 0x17
        /*00ba*/ 	.short	(.L_32 - .L_31)
.L_31:
        /*00bc*/ 	.word	0x00000000
        /*00c0*/ 	.short	0x000e
        /*00c2*/ 	.short	0x004c
        /*00c4*/ 	.byte	0x00, 0xf0, 0x11, 0x00


	//----- nvinfo : EIATTR_KPARAM_INFO
	.align		4
.L_32:
        /*00c8*/ 	.byte	0x04, 0x17
        /*00ca*/ 	.short	(.L_34 - .L_33)
.L_33:
        /*00cc*/ 	.word	0x00000000
        /*00d0*/ 	.short	0x000d
        /*00d2*/ 	.short	0x0048
        /*00d4*/ 	.byte	0x00, 0xf0, 0x11, 0x00


	//----- nvinfo : EIATTR_KPARAM_INFO
	.align		4
.L_34:
        /*00d8*/ 	.byte	0x04, 0x17
        /*00da*/ 	.short	(.L_36 - .L_35)
.L_35:
        /*00dc*/ 	.word	0x00000000
        /*00e0*/ 	.short	0x000c
        /*00e2*/ 	.short	0x0044
        /*00e4*/ 	.byte	0x00, 0xf0, 0x11, 0x00


	//----- nvinfo : EIATTR_KPARAM_INFO
	.align		4
.L_36:
        /*00e8*/ 	.byte	0x04, 0x17
        /*00ea*/ 	.short	(.L_38 - .L_37)
.L_37:
        /*00ec*/ 	.word	0x00000000
        /*00f0*/ 	.short	0x000b
        /*00f2*/ 	.short	0x0040
        /*00f4*/ 	.byte	0x00, 0xf0, 0x11, 0x00


	//----- nvinfo : EIATTR_KPARAM_INFO
	.align		4
.L_38:
        /*00f8*/ 	.byte	0x04, 0x17
        /*00fa*/ 	.short	(.L_40 - .L_39)
.L_39:
        /*00fc*/ 	.word	0x00000000
        /*0100*/ 	.short	0x000a
        /*0102*/ 	.short	0x003c
        /*0104*/ 	.byte	0x00, 0xf0, 0x11, 0x00


	//----- nvinfo : EIATTR_KPARAM_INFO
	.align		4
.L_40:
        /*0108*/ 	.byte	0x04, 0x17
        /*010a*/ 	.short	(.L_42 - .L_41)
.L_41:
        /*010c*/ 	.word	0x00000000
        /*0110*/ 	.short	0x0009
        /*0112*/ 	.short	0x0038
        /*0114*/ 	.byte	0x00, 0xf0, 0x11, 0x00


	//----- nvinfo : EIATTR_KPARAM_INFO
	.align		4
.L_42:
        /*0118*/ 	.byte	0x04, 0x17
        /*011a*/ 	.short	(.L_44 - .L_43)
.L_43:
        /*011c*/ 	.word	0x00000000
        /*0120*/ 	.short	0x0008
        /*0122*/ 	.short	0x0034
        /*0124*/ 	.byte	0x00, 0xf0, 0x11, 0x00


	//----- nvinfo : EIATTR_KPARAM_INFO
	.align		4
.L_44:
        /*0128*/ 	.byte	0x04, 0x17
        /*012a*/ 	.short	(.L_46 - .L_45)
.L_45:
        /*012c*/ 	.word	0x00000000
        /*0130*/ 	.short	0x0007
        /*0132*/ 	.short	0x0030
        /*0134*/ 	.byte	0x00, 0xf0, 0x11, 0x00


	//----- nvinfo : EIATTR_KPARAM_INFO
	.align		4
.L_46:
        /*0138*/ 	.byte	0x04, 0x17
        /*013a*/ 	.short	(.L_48 - .L_47)
.L_47:
        /*013c*/ 	.word	0x00000000
        /*0140*/ 	.short	0x0006
        /*0142*/ 	.short	0x002c
        /*0144*/ 	.byte	0x00, 0xf0, 0x11, 0x00


	//----- nvinfo : EIATTR_KPARAM_INFO
	.align		4
.L_48:
        /*0148*/ 	.byte	0x04, 0x17
        /*014a*/ 	.short	(.L_50 - .L_49)
.L_49:
        /*014c*/ 	.word	0x00000000
        /*0150*/ 	.short	0x0005
        /*0152*/ 	.short	0x0028
        /*0154*/ 	.byte	0x00, 0xf0, 0x11, 0x00


	//----- nvinfo : EIATTR_KPARAM_INFO
	.align		4
.L_50:
        /*0158*/ 	.byte	0x04, 0x17
        /*015a*/ 	.short	(.L_52 - .L_51)
.L_51:
        /*015c*/ 	.word	0x00000000
        /*0160*/ 	.short	0x0004
        /*0162*/ 	.short	0x0020
        /*0164*/ 	.byte	0x00, 0xf4, 0x21, 0x00


	//----- nvinfo : EIATTR_KPARAM_INFO
	.align		4
.L_52:
        /*0168*/ 	.byte	0x04, 0x17
        /*016a*/ 	.short	(.L_54 - .L_53)
.L_53:
        /*016c*/ 	.word	0x00000000
        /*0170*/ 	.short	0x0003
        /*0172*/ 	.short	0x0018
        /*0174*/ 	.byte	0x00, 0xf4, 0x21, 0x00


	//----- nvinfo : EIATTR_KPARAM_INFO
	.align		4
.L_54:
        /*0178*/ 	.byte	0x04, 0x17
        /*017a*/ 	.short	(.L_56 - .L_55)
.L_55:
        /*017c*/ 	.word	0x00000000
        /*0180*/ 	.short	0x0002
        /*0182*/ 	.short	0x0010
        /*0184*/ 	.byte	0x00, 0xf4, 0x21, 0x00


	//----- nvinfo : EIATTR_KPARAM_INFO
	.align		4
.L_56:
        /*0188*/ 	.byte	0x04, 0x17
        /*018a*/ 	.short	(.L_58 - .L_57)
.L_57:
        /*018c*/ 	.word	0x00000000
        /*0190*/ 	.short	0x0001
        /*0192*/ 	.short	0x0008
        /*0194*/ 	.byte	0x00, 0xf4, 0x21, 0x00


	//----- nvinfo : EIATTR_KPARAM_INFO
	.align		4
.L_58:
        /*0198*/ 	.byte	0x04, 0x17
        /*019a*/ 	.short	(.L_60 - .L_59)
.L_59:
        /*019c*/ 	.word	0x00000000
        /*01a0*/ 	.short	0x0000
        /*01a2*/ 	.short	0x0000
        /*01a4*/ 	.byte	0x00, 0xf4, 0x21, 0x00


	//----- nvinfo : EIATTR_SPARSE_MMA_MASK
	.align		4
.L_60:
        /*01a8*/ 	.byte	0x03, 0x50
        /*01aa*/ 	.short	0x0000


	//----- nvinfo : EIATTR_MAXREG_COUNT
	.align		4
        /*01ac*/ 	.byte	0x03, 0x1b
        /*01ae*/ 	.short	0x00ff


	//----- nvinfo : EIATTR_NUM_BARRIERS
	.align		4
        /*01b0*/ 	.byte	0x02, 0x4c
        /*01b2*/ 	.byte	0x01
	.zero		1


	//----- nvinfo : EIATTR_ANNOTATIONS
	.align		4
        /*01b4*/ 	.byte	0x04, 0x55
        /*01b6*/ 	.short	(.L_62 - .L_61)


	//   ....[0]....
.L_61:
        /*01b8*/ 	.word	0x00000001
        /*01bc*/ 	.byte	0x60, 0x05, 0x00, 0x00, 0x01, 0x00, 0x00, 0x00, 0x10, 0x06, 0x00, 0x00, 0x01, 0x00, 0x00, 0x00
        /* <DEDUP_REMOVED lines=17> */
        /*02dc*/ 	.byte	0xb0, 0x10, 0x00, 0x00


	//----- nvinfo : EIATTR_COOP_GROUP_MASK_REGIDS
	.align		4
.L_62:
        /*02e0*/ 	.byte	0x04, 0x29
        /*02e2*/ 	.short	(.L_64 - .L_63)


	//   ....[0]....
.L_63:
        /*02e4*/ 	.word	0xffffffff


	//   ....[1]....
        /*02e8*/ 	.word	0xffffffff


	//   ....[2]....
        /*02ec*/ 	.word	0xffffffff


	//   ....[3]....
        /*02f0*/ 	.word	0xffffffff


	//   ....[4]....
        /*02f4*/ 	.word	0xffffffff


	//   ....[5]....
        /*02f8*/ 	.word	0xffffffff


	//   ....[6]....
        /*02fc*/ 	.word	0xffffffff


	//   ....[7]....
        /*0300*/ 	.word	0xffffffff


	//   ....[8]....
        /*0304*/ 	.word	0xffffffff


	//   ....[9]....
        /*0308*/ 	.word	0xffffffff


	//   ....[10]....
        /*030c*/ 	.word	0xffffffff


	//   ....[11]....
        /*0310*/ 	.word	0xffffffff


	//   ....[12]....
        /*0314*/ 	.word	0xffffffff


	//   ....[13]....
        /*0318*/ 	.word	0xffffffff


	//   ....[14]....
        /*031c*/ 	.word	0xffffffff


	//   ....[15]....
        /*0320*/ 	.word	0xffffffff


	//   ....[16]....
        /*0324*/ 	.word	0xffffffff


	//   ....[17]....
        /*0328*/ 	.word	0xffffffff


	//   ....[18]....
        /*032c*/ 	.word	0xffffffff


	//   ....[19]....
        /*0330*/ 	.word	0xffffffff


	//----- nvinfo : EIATTR_COOP_GROUP_INSTR_OFFSETS
	.align		4
.L_64:
        /*0334*/ 	.byte	0x04, 0x28
        /*0336*/ 	.short	(.L_66 - .L_65)


	//   ....[0]....
.L_65:
        /*0338*/ 	.word	0x00020d50


	//   ....[1]....
        /*033c*/ 	.word	0x00020d80


	//   ....[2]....
        /*0340*/ 	.word	0x00020da0


	//   ....[3]....
        /*0344*/ 	.word	0x00020db0


	//   ....[4]....
        /*0348*/ 	.word	0x00020de0


	//   ....[5]....
        /*034c*/ 	.word	0x00020e00


	//   ....[6]....
        /*0350*/ 	.word	0x00020e20


	//   ....[7]....
        /*0354*/ 	.word	0x00020e30


	//   ....[8]....
        /*0358*/ 	.word	0x00021020


	//   ....[9]....
        /*035c*/ 	.word	0x00021040


	//   ....[10]....
        /*0360*/ 	.word	0x00021620


	//   ....[11]....
        /*0364*/ 	.word	0x00021630


	//   ....[12]....
        /*0368*/ 	.word	0x00021640


	//   ....[13]....
        /*036c*/ 	.word	0x00021650


	//   ....[14]....
        /*0370*/ 	.word	0x000216f0


	//   ....[15]....
        /*0374*/ 	.word	0x00021710


	//   ....[16]....
        /*0378*/ 	.word	0x00021720


	//   ....[17]....
        /*037c*/ 	.word	0x00021730


	//   ....[18]....
        /*0380*/ 	.word	0x00021830


	//   ....[19]....
        /*0384*/ 	.word	0x00021880


	//----- nvinfo : EIATTR_VRC_CTA_INIT_COUNT
	.align		4
.L_66:
        /*0388*/ 	.byte	0x02, 0x4a
	.zero		1
	.zero		1


	//----- nvinfo : EIATTR_EXIT_INSTR_OFFSETS
	.align		4
        /*038c*/ 	.byte	0x04, 0x1c
        /*038e*/ 	.short	(.L_68 - .L_67)


	//   ....[0]....
.L_67:
        /*0390*/ 	.word	0x00040d90


	//   ....[1]....
        /*0394*/ 	.word	0x00040dd0


	//----- nvinfo : EIATTR_REQNTID
	.align		4
.L_68:
        /*0398*/ 	.byte	0x04, 0x10
        /*039a*/ 	.short	(.L_70 - .L_69)
.L_69:
        /*039c*/ 	.word	0x00000080
        /*03a0*/ 	.word	0x00000001
        /*03a4*/ 	.word	0x00000001


	//----- nvinfo : EIATTR_CBANK_PARAM_SIZE
	.align		4
.L_70:
        /*03a8*/ 	.byte	0x03, 0x19
        /*03aa*/ 	.short	0x0088


	//----- nvinfo : EIATTR_PARAM_CBANK
	.align		4
        /*03ac*/ 	.byte	0x04, 0x0a
        /*03ae*/ 	.short	(.L_72 - .L_71)
	.align		4
.L_71:
        /*03b0*/ 	.word	index@(.nv.constant0.attn_fwd)
        /*03b4*/ 	.short	0x0380
        /*03b6*/ 	.short	0x0088


	//----- nvinfo : EIATTR_SW_WAR
	.align		4
.L_72:
        /*03b8*/ 	.byte	0x04, 0x36
        /*03ba*/ 	.short	(.L_74 - .L_73)
.L_73:
        /*03bc*/ 	.word	0x00000008
.L_74:


//--------------------- .nv.compat                --------------------------
	.section	.nv.compat,"",@"SHT_CUDA_COMPAT_INFO"
	.align	4
        /*0000*/ 	.byte	0x02, 0x02, 0x02, 0x00, 0x02, 0x05, 0x05, 0x00, 0x02, 0x03, 0x00, 0x00, 0x02, 0x06, 0x01, 0x00


//--------------------- .nv.callgraph             --------------------------
	.section	.nv.callgraph,"",@"SHT_CUDA_CALLGRAPH"
	.align	4
	.sectionentsize	8
	.align		4
        /*0000*/ 	.word	0x00000000
	.align		4
        /*0004*/ 	.word	0xffffffff
	.align		4
        /*0008*/ 	.word	0x00000000
	.align		4
        /*000c*/ 	.word	0xfffffffe
	.align		4
        /*0010*/ 	.word	0x00000000
	.align		4
        /*0014*/ 	.word	0xfffffffd
	.align		4
        /*0018*/ 	.word	0x00000000
	.align		4
        /*001c*/ 	.word	0xfffffffc


//--------------------- .nv.constant4             --------------------------
	.section	.nv.constant4,"a",@progbits
	.align	8
	.align		8
.nv.constant4:
        /*0000*/ 	.dword	_$_str


//--------------------- .text.attn_fwd            --------------------------
	.section	.text.attn_fwd,"ax",@progbits
	.align	128
        .global         attn_fwd
        .type           attn_fwd,@function
        .size           attn_fwd,(.L_x_3 - attn_fwd)
        .other          attn_fwd,@"STO_CUDA_ENTRY STV_DEFAULT"
attn_fwd:
.text.attn_fwd:
[----:B------:R-:W0:Y:S01]  /*0000*/  LDC R1, c[0x0][0x37c] ;  /* 0x0000df00ff017b82 */ /* 0x000e220000000800 */
[----:B------:R-:W1:Y:S07]  /*0010*/  S2R R0, SR_CTAID.X ;  /* 0x0000000000007919 */ /* 0x000e6e0000002500 */
[----:B------:R-:W2:Y:S01]  /*0020*/  S2UR UR8, SR_CTAID.Y ;  /* 0x00000000000879c3 */ /* 0x000ea20000002600 */
[----:B------:R-:W2:Y:S01]  /*0030*/  LDCU.64 UR4, c[0x0][0x3b0] ;  /* 0x00007600ff0477ac */ /* 0x000ea20008000a00 */
[----:B0-----:R-:W-:Y:S01]  /*0040*/  VIADD R1, R1, 0xffffe340 ;  /* 0xffffe34001017836 */ /* 0x001fe20000000000 */
[----:B------:R-:W0:Y:S01]  /*0050*/  S2R R3, SR_TID.X ;  /* 0x0000000000037919 */ /* 0x000e220000002100 */
[----:B------:R-:W3:Y:S04]  /*0060*/  LDCU.64 UR12, c[0x0][0x358] ;  /* 0x00006b00ff0c77ac */ /* 0x000ee80008000a00 */
[----:B------:R-:W4:Y:S08]  /*0070*/  LDC R17, c[0x0][0x3b8] ;  /* 0x0000ee00ff117b82 */ /* 0x000f300000000800 */
[----:B------:R-:W5:Y:S01]  /*0080*/  LDC.64 R14, c[0x0][0x380] ;  /* 0x0000e000ff0e7b82 */ /* 0x000f620000000a00 */
[----:B--2---:R-:W-:Y:S01]  /*0090*/  UIMAD UR4, UR8, UR4, URZ ;  /* 0x00000004080472a4 */ /* 0x004fe2000f8e02ff */
[----:B-1----:R-:W-:Y:S01]  /*00a0*/  IMAD.SHL.U32 R2, R0, 0x20, RZ ;  /* 0x0000002000027824 */ /* 0x002fe200078e00ff */
[----:B0-----:R-:W-:-:S04]  /*00b0*/  SHF.R.U32.HI R0, RZ, 0x5, R3 ;  /* 0x00000005ff007819 */ /* 0x001fc80000011603 */
[----:B------:R-:W-:Y:S02]  /*00c0*/  LOP3.LUT R2, R2, 0x1f, R3, 0xf8, !PT ;  /* 0x0000001f02027812 */ /* 0x000fe400078ef803 */
[----:B------:R-:W-:-:S03]  /*00d0*/  SGXT.U32 R0, R0, 0x2 ;  /* 0x000000020000781a */ /* 0x000fc60000000000 */
[----:B------:R-:W-:Y:S01]  /*00e0*/  IMAD R3, R2, UR5, RZ ;  /* 0x0000000502037c24 */ /* 0x000fe2000f8e02ff */
[----:B------:R-:W-:Y:S01]  /*00f0*/  USHF.R.S32.HI UR5, URZ, 0x1f, UR4 ;  /* 0x0000001fff057899 */ /* 0x000fe20008011404 */
[----:B----4-:R-:W-:-:S03]  /*0100*/  IMAD R0, R0, R17, RZ ;  /* 0x0000001100007224 */ /* 0x010fc600078e02ff */
[----:B-----5:R-:W-:Y:S01]  /*0110*/  IADD3 R16, P0, P1, R3, UR4, R14 ;  /* 0x0000000403107c10 */ /* 0x020fe2000f91e00e */
[----:B------:R-:W-:Y:S01]  /*0120*/  IMAD R2, R17, 0x4, R0 ;  /* 0x0000000411027824 */ /* 0x000fe200078e0200 */
[----:B------:R-:W-:-:S03]  /*0130*/  SHF.R.S32.HI R4, RZ, 0x1f, R3 ;  /* 0x0000001fff047819 */ /* 0x000fc60000011403 */
[C---:B------:R-:W-:Y:S01]  /*0140*/  IMAD R10, R17.reuse, 0x4, R2 ;  /* 0x00000004110a7824 */ /* 0x040fe200078e0202 */
[----:B------:R-:W-:Y:S02]  /*0150*/  IADD3.X R15, PT, PT, R4, UR5, R15, P0, P1 ;  /* 0x00000005040f7c10 */ /* 0x000fe400087e240f */
[-C--:B------:R-:W-:Y:S02]  /*0160*/  IADD3 R8, P1, PT, R2, R16.reuse, RZ ;  /* 0x0000001002087210 */ /* 0x080fe40007f3e0ff */
[-C--:B------:R-:W-:Y:S02]  /*0170*/  IADD3 R4, P0, PT, R0, R16.reuse, RZ ;  /* 0x0000001000047210 */ /* 0x080fe40007f1e0ff */
[-C--:B------:R-:W-:Y:S01]  /*0180*/  LEA.HI.X.SX32 R9, R2, R15.reuse, 0x1, P1 ;  /* 0x0000000f02097211 */ /* 0x080fe200008f0eff */
[C---:B------:R-:W-:Y:S01]  /*0190*/  IMAD R2, R17.reuse, 0x4, R10 ;  /* 0x0000000411027824 */ /* 0x040fe200078e020a */
[-C--:B------:R-:W-:Y:S02]  /*01a0*/  LEA.HI.X.SX32 R5, R0, R15.reuse, 0x1, P0 ;  /* 0x0000000f00057211 */ /* 0x080fe400000f0eff */
[CC--:B------:R-:W-:Y:S01]  /*01b0*/  IADD3 R6, P0, PT, R10.reuse, R16.reuse, RZ ;  /* 0x000000100a067210 */ /* 0x0c0fe20007f1e0ff */
[C---:B------:R-:W-:Y:S01]  /*01c0*/  IMAD R12, R17.reuse, 0x4, R2 ;  /* 0x00000004110c7824 */ /* 0x040fe200078e0202 */
[----:B---3--:R0:W2:Y:S02]  /*01d0*/  LDG.E.U8 R0, desc[UR12][R8.64] ;  /* 0x0000000c08007981 */ /* 0x0080a4000c1e1100 */
[-C--:B------:R-:W-:Y:S01]  /*01e0*/  LEA.HI.X.SX32 R7, R10, R15.reuse, 0x1, P0 ;  /* 0x0000000f0a077211 */ /* 0x080fe200000f0eff */
[C---:B------:R-:W-:Y:S01]  /*01f0*/  IMAD R14, R17.reuse, 0x4, R12 ;  /* 0x00000004110e7824 */ /* 0x040fe200078e020c */
[CC--:B------:R-:W-:Y:S01]  /*0200*/  IADD3 R20, P0, PT, R2.reuse, R16.reuse, RZ ;  /* 0x0000001002147210 */ /* 0x0c0fe20007f1e0ff */
[----:B------:R-:W2:Y:S02]  /*0210*/  LDG.E.U8 R4, desc[UR12][R4.64] ;  /* 0x0000000c04047981 */ /* 0x000ea4000c1e1100 */
[C---:B------:R-:W-:Y:S01]  /*0220*/  IMAD R22, R17.reuse, 0x4, R14 ;  /* 0x0000000411167824 */ /* 0x040fe200078e020e */
[----:B------:R-:W-:Y:S01]  /*0230*/  LEA.HI.X.SX32 R21, R2, R15, 0x1, P0 ;  /* 0x0000000f02157211 */ /* 0x000fe200000f0eff */
[----:B------:R1:W3:Y:S01]  /*0240*/  LDG.E.U8 R3, desc[UR12][R6.64] ;  /* 0x0000000c06037981 */ /* 0x0002e2000c1e1100 */
[----:B------:R-:W-:Y:S01]  /*0250*/  IADD3 R10, P0, PT, R12, R16, RZ ;  /* 0x000000100c0a7210 */ /* 0x000fe20007f1e0ff */
[----:B------:R-:W-:-:S02]  /*0260*/  IMAD R24, R17, 0x4, R22 ;  /* 0x0000000411187824 */ /* 0x000fc400078e0216 */
[----:B------:R4:W3:Y:S01]  /*0270*/  LDG.E.U8 R2, desc[UR12][R20.64] ;  /* 0x0000000c14027981 */ /* 0x0008e2000c1e1100 */
[-C--:B------:R-:W-:Y:S02]  /*0280*/  LEA.HI.X.SX32 R11, R12, R15.reuse, 0x1, P0 ;  /* 0x0000000f0c0b7211 */ /* 0x080fe400000f0eff */
[-C--:B------:R-:W-:Y:S02]  /*0290*/  IADD3 R18, P0, PT, R14, R16.reuse, RZ ;  /* 0x000000100e127210 */ /* 0x080fe40007f1e0ff */
[-C--:B------:R-:W-:Y:S01]  /*02a0*/  IADD3 R12, P1, PT, R22, R16.reuse, RZ ;  /* 0x00000010160c7210 */ /* 0x080fe20007f3e0ff */
[----:B------:R5:W2:Y:S01]  /*02b0*/  LDG.E.U8 R5, desc[UR12][R10.64] ;  /* 0x0000000c0a057981 */ /* 0x000aa2000c1e1100 */
[-C--:B------:R-:W-:Y:S02]  /*02c0*/  LEA.HI.X.SX32 R19, R14, R15.reuse, 0x1, P0 ;  /* 0x0000000f0e137211 */ /* 0x080fe400000f0eff */
[-C--:B------:R-:W-:Y:S01]  /*02d0*/  LEA.HI.X.SX32 R13, R22, R15.reuse, 0x1, P1 ;  /* 0x0000000f160d7211 */ /* 0x080fe200008f0eff */
[----:B------:R-:W-:Y:S01]  /*02e0*/  IMAD R22, R17, 0x4, R24 ;  /* 0x0000000411167824 */ /* 0x000fe200078e0218 */
[CC--:B0-----:R-:W-:Y:S01]  /*02f0*/  IADD3 R8, P0, PT, R24.reuse, R16.reuse, RZ ;  /* 0x0000001018087210 */ /* 0x0c1fe20007f1e0ff */
[----:B------:R-:W2:Y:S03]  /*0300*/  LDG.E.U8 R14, desc[UR12][R18.64] ;  /* 0x0000000c120e7981 */ /* 0x000ea6000c1e1100 */
[----:B------:R-:W-:Y:S01]  /*0310*/  LEA.HI.X.SX32 R9, R24, R15, 0x1, P0 ;  /* 0x0000000f18097211 */ /* 0x000fe200000f0eff */
[----:B------:R-:W2:Y:S01]  /*0320*/  LDG.E.U8 R12, desc[UR12][R12.64] ;  /* 0x0000000c0c0c7981 */ /* 0x000ea2000c1e1100 */
[----:B-1----:R-:W-:-:S04]  /*0330*/  IADD3 R6, P0, PT, R22, R16, RZ ;  /* 0x0000001016067210 */ /* 0x002fc80007f1e0ff */
[----:B------:R-:W-:-:S05]  /*0340*/  LEA.HI.X.SX32 R7, R22, R15, 0x1, P0 ;  /* 0x0000000f16077211 */ /* 0x000fca00000f0eff */
[----:B------:R-:W2:Y:S01]  /*0350*/  LDG.E.U8 R23, desc[UR12][R6.64] ;  /* 0x0000000c06177981 */ /* 0x000ea2000c1e1100 */
[----:B----4-:R-:W-:-:S03]  /*0360*/  IMAD R20, R17, 0x4, R22 ;  /* 0x0000000411147824 */ /* 0x010fc600078e0216 */
[----:B------:R0:W4:Y:S01]  /*0370*/  LDG.E.U8 R13, desc[UR12][R8.64] ;  /* 0x0000000c080d7981 */ /* 0x000122000c1e1100 */
[----:B------:R-:W-:-:S05]  /*0380*/  IMAD R22, R17, 0x4, R20 ;  /* 0x0000000411167824 */ /* 0x000fca00078e0214 */
[-C--:B-----5:R-:W-:Y:S01]  /*0390*/  IADD3 R10, P1, PT, R22, R16.reuse, RZ ;  /* 0x00000010160a7210 */ /* 0x0a0fe20007f3e0ff */
[C---:B------:R-:W-:Y:S01]  /*03a0*/  IMAD R24, R17.reuse, 0x4, R22 ;  /* 0x0000000411187824 */ /* 0x040fe200078e0216 */
[-C--:B0-----:R-:W-:Y:S02]  /*03b0*/  IADD3 R8, P0, PT, R20, R16.reuse, RZ ;  /* 0x0000001014087210 */ /* 0x081fe40007f1e0ff */
[-C--:B------:R-:W-:Y:S02]  /*03c0*/  LEA.HI.X.SX32 R11, R22, R15.reuse, 0x1, P1 ;  /* 0x0000000f160b7211 */ /* 0x080fe400008f0eff */
[----:B------:R-:W-:Y:S01]  /*03d0*/  LEA.HI.X.SX32 R9, R20, R15, 0x1, P0 ;  /* 0x0000000f14097211 */ /* 0x000fe200000f0eff */
[C---:B------:R-:W-:Y:S01]  /*03e0*/  IMAD R20, R17.reuse, 0x4, R24 ;  /* 0x0000000411147824 */ /* 0x040fe200078e0218 */
[----:B------:R-:W-:Y:S01]  /*03f0*/  IADD3 R6, P0, PT, R24, R16, RZ ;  /* 0x0000001018067210 */ /* 0x000fe20007f1e0ff */
[----:B------:R0:W5:Y:S02]  /*0400*/  LDG.E.U8 R22, desc[UR12][R10.64] ;  /* 0x0000000c0a167981 */ /* 0x000164000c1e1100 */
[----:B------:R-:W-:-:S02]  /*0410*/  IMAD R18, R17, 0x4, R20 ;  /* 0x0000000411127824 */ /* 0x000fc400078e0214 */
[----:B------:R1:W3:Y:S01]  /*0420*/  LDG.E.U8 R26, desc[UR12][R8.64] ;  /* 0x0000000c081a7981 */ /* 0x0002e2000c1e1100 */
[----:B------:R-:W-:Y:S01]  /*0430*/  LEA.HI.X.SX32 R7, R24, R15, 0x1, P0 ;  /* 0x0000000f18077211 */ /* 0x000fe200000f0eff */
[----:B0-----:R-:W-:-:S04]  /*0440*/  IMAD R11, R17, 0x4, R18 ;  /* 0x00000004110b7824 */ /* 0x001fc800078e0212 */
[----:B------:R0:W4:Y:S01]  /*0450*/  LDG.E.U8 R28, desc[UR12][R6.64] ;  /* 0x0000000c061c7981 */ /* 0x000122000c1e1100 */
[CC--:B-1----:R-:W-:Y:S01]  /*0460*/  IADD3 R8, P0, PT, R20.reuse, R16.reuse, RZ ;  /* 0x0000001014087210 */ /* 0x0c2fe20007f1e0ff */
[----:B------:R-:W-:Y:S01]  /*0470*/  IMAD R19, R17, 0x4, R11 ;  /* 0x0000000411137824 */ /* 0x000fe200078e020b */
[-C--:B------:R-:W-:Y:S02]  /*0480*/  IADD3 R10, P1, PT, R11, R16.reuse, RZ ;  /* 0x000000100b0a7210 */ /* 0x080fe40007f3e0ff */
[----:B------:R-:W-:Y:S02]  /*0490*/  LEA.HI.X.SX32 R9, R20, R15, 0x1, P0 ;  /* 0x0000000f14097211 */ /* 0x000fe400000f0eff */
[----:B0-----:R-:W-:-:S03]  /*04a0*/  IADD3 R6, P0, PT, R18, R16, RZ ;  /* 0x0000001012067210 */ /* 0x001fc60007f1e0ff */
[----:B------:R0:W4:Y:S01]  /*04b0*/  LDG.E.U8 R25, desc[UR12][R8.64] ;  /* 0x0000000c08197981 */ /* 0x000122000c1e1100 */
[-C--:B------:R-:W-:Y:S02]  /*04c0*/  LEA.HI.X.SX32 R11, R11, R15.reuse, 0x1, P1 ;  /* 0x0000000f0b0b7211 */ /* 0x080fe400008f0eff */
[----:B------:R-:W-:Y:S01]  /*04d0*/  LEA.HI.X.SX32 R7, R18, R15, 0x1, P0 ;  /* 0x0000000f12077211 */ /* 0x000fe200000f0eff */
[----:B------:R-:W-:Y:S02]  /*04e0*/  IMAD R18, R17, 0x4, R19 ;  /* 0x0000000411127824 */ /* 0x000fe400078e0213 */
[----:B------:R-:W4:Y:S01]  /*04f0*/  LDG.E.U8 R21, desc[UR12][R10.64] ;  /* 0x0000000c0a157981 */ /* 0x000f22000c1e1100 */
[----:B0-----:R-:W-:-:S03]  /*0500*/  IADD3 R8, P0, PT, R19, R16, RZ ;  /* 0x0000001013087210 */ /* 0x001fc60007f1e0ff */
[----:B------:R0:W4:Y:S01]  /*0510*/  LDG.E.U8 R24, desc[UR12][R6.64] ;  /* 0x0000000c06187981 */ /* 0x000122000c1e1100 */
[----:B------:R-:W-:-:S05]  /*0520*/  LEA.HI.X.SX32 R9, R19, R15, 0x1, P0 ;  /* 0x0000000f13097211 */ /* 0x000fca00000f0eff */
[----:B------:R1:W4:Y:S01]  /*0530*/  LDG.E.U8 R27, desc[UR12][R8.64] ;  /* 0x0000000c081b7981 */ /* 0x000322000c1e1100 */
[----:B0-----:R-:W-:-:S04]  /*0540*/  IADD3 R6, P0, PT, R18, R16, RZ ;  /* 0x0000001012067210 */ /* 0x001fc80007f1e0ff */
[----:B------:R-:W-:Y:S01]  /*0550*/  LEA.HI.X.SX32 R7, R18, R15, 0x1, P0 ;  /* 0x0000000f12077211 */ /* 0x000fe200000f0eff */
[----:B--2---:R0:W-:Y:S04]  /*0560*/  STL [R1+0x1c8], R23 ;  /* 0x0001c81701007387 */ /* 0x0041e80000100800 */
[----:B0-----:R0:W2:Y:S01]  /*0570*/  LDG.E.U8 R23, desc[UR12][R6.64] ;  /* 0x0000000c06177981 */ /* 0x0010a2000c1e1100 */
[----:B------:R-:W-:-:S04]  /*0580*/  IMAD R19, R17, 0x4, R18 ;  /* 0x0000000411137824 */ /* 0x000fc800078e0212 */
[----:B------:R-:W-:Y:S01]  /*0590*/  IMAD R20, R17, 0x4, R19 ;  /* 0x0000000411147824 */ /* 0x000fe200078e0213 */
[----:B------:R-:W-:-:S03]  /*05a0*/  IADD3 R10, P0, PT, R19, R16, RZ ;  /* 0x00000010130a7210 */ /* 0x000fc60007f1e0ff */
[----:B------:R-:W-:Y:S01]  /*05b0*/  IMAD R18, R17, 0x4, R20 ;  /* 0x0000000411127824 */ /* 0x000fe200078e0214 */
[CC--:B-1----:R-:W-:Y:S02]  /*05c0*/  IADD3 R8, P1, PT, R20.reuse, R16.reuse, RZ ;  /* 0x0000001014087210 */ /* 0x0c2fe40007f3e0ff */
[-C--:B------:R-:W-:Y:S02]  /*05d0*/  LEA.HI.X.SX32 R11, R19, R15.reuse, 0x1, P0 ;  /* 0x0000000f130b7211 */ /* 0x080fe400000f0eff */
[-C--:B------:R-:W-:Y:S01]  /*05e0*/  LEA.HI.X.SX32 R9, R20, R15.reuse, 0x1, P1 ;  /* 0x0000000f14097211 */ /* 0x080fe200008f0eff */
[C---:B------:R-:W-:Y:S01]  /*05f0*/  IMAD R19, R17.reuse, 0x4, R18 ;  /* 0x0000000411137824 */ /* 0x040fe200078e0212 */
[C---:B0-----:R-:W-:Y:S01]  /*0600*/  IADD3 R6, P0, PT, R18.reuse, R16, RZ ;  /* 0x0000001012067210 */ /* 0x041fe20007f1e0ff */
[----:B---3--:R0:W-:Y:S03]  /*0610*/  STL [R1+0x1c4], R26 ;  /* 0x0001c41a01007387 */ /* 0x0081e60000100800 */
[----:B------:R-:W-:Y:S01]  /*0620*/  LEA.HI.X.SX32 R7, R18, R15, 0x1, P0 ;  /* 0x0000000f12077211 */ /* 0x000fe200000f0eff */
[----:B-----5:R1:W-:Y:S01]  /*0630*/  STL [R1+0x1c0], R22 ;  /* 0x0001c01601007387 */ /* 0x0203e20000100800 */
[----:B------:R-:W-:-:S03]  /*0640*/  IMAD R18, R17, 0x4, R19 ;  /* 0x0000000411127824 */ /* 0x000fc600078e0213 */
[----:B------:R-:W3:Y:S04]  /*0650*/  LDG.E.U8 R20, desc[UR12][R6.64] ;  /* 0x0000000c06147981 */ /* 0x000ee8000c1e1100 */
[----:B0-----:R0:W5:Y:S04]  /*0660*/  LDG.E.U8 R26, desc[UR12][R10.64] ;  /* 0x0000000c0a1a7981 */ /* 0x001168000c1e1100 */
[----:B-1----:R1:W3:Y:S01]  /*0670*/  LDG.E.U8 R22, desc[UR12][R8.64] ;  /* 0x0000000c08167981 */ /* 0x0022e2000c1e1100 */
[----:B0-----:R-:W-:Y:S01]  /*0680*/  IADD3 R10, P0, PT, R19, R16, RZ ;  /* 0x00000010130a7210 */ /* 0x001fe20007f1e0ff */
[----:B-1----:R-:W-:-:S03]  /*0690*/  IMAD R9, R17, 0x4, R18 ;  /* 0x0000000411097824 */ /* 0x002fc600078e0212 */
[-C--:B------:R-:W-:Y:S02]  /*06a0*/  LEA.HI.X.SX32 R11, R19, R15.reuse, 0x1, P0 ;  /* 0x0000000f130b7211 */ /* 0x080fe400000f0eff */
[CC--:B------:R-:W-:Y:S01]  /*06b0*/  IADD3 R6, P0, PT, R18.reuse, R16.reuse, RZ ;  /* 0x0000001012067210 */ /* 0x0c0fe20007f1e0ff */
[----:B------:R-:W-:Y:S01]  /*06c0*/  IMAD R19, R17, 0x4, R9 ;  /* 0x0000000411137824 */ /* 0x000fe200078e0209 */
[----:B------:R-:W-:Y:S01]  /*06d0*/  IADD3 R8, P1, PT, R9, R16, RZ ;  /* 0x0000001009087210 */ /* 0x000fe20007f3e0ff */
[----:B----4-:R-:W-:Y:S01]  /*06e0*/  STL [R1+0x1bc], R28 ;  /* 0x0001bc1c01007387 */ /* 0x010fe20000100800 */
[-C--:B------:R-:W-:Y:S01]  /*06f0*/  LEA.HI.X.SX32 R7, R18, R15.reuse, 0x1, P0 ;  /* 0x0000000f12077211 */ /* 0x080fe200000f0eff */
[----:B------:R-:W-:Y:S02]  /*0700*/  IMAD R18, R17, 0x4, R19 ;  /* 0x0000000411127824 */ /* 0x000fe400078e0213 */
[----:B------:R0:W-:Y:S01]  /*0710*/  STL [R1+0x1b4], R25 ;  /* 0x0001b41901007387 */ /* 0x0001e20000100800 */
[----:B------:R-:W-:-:S03]  /*0720*/  LEA.HI.X.SX32 R9, R9, R15, 0x1, P1 ;  /* 0x0000000f09097211 */ /* 0x000fc600008f0eff */
[----:B------:R1:W-:Y:S04]  /*0730*/  STL [R1+0x80], R24 ;  /* 0x0000801801007387 */ /* 0x0003e80000100800 */
[----:B0-----:R0:W4:Y:S04]  /*0740*/  LDG.E.U8 R25, desc[UR12][R10.64] ;  /* 0x0000000c0a197981 */ /* 0x001128000c1e1100 */
[----:B-1----:R1:W4:Y:S01]  /*0750*/  LDG.E.U8 R24, desc[UR12][R6.64] ;  /* 0x0000000c06187981 */ /* 0x002322000c1e1100 */
[----:B0-----:R-:W-:-:S03]  /*0760*/  IADD3 R10, P0, PT, R19, R16, RZ ;  /* 0x00000010130a7210 */ /* 0x001fc60007f1e0ff */
[----:B------:R0:W-:Y:S01]  /*0770*/  STL [R1+0x7c], R21 ;  /* 0x00007c1501007387 */ /* 0x0001e20000100800 */
[-C--:B------:R-:W-:Y:S02]  /*0780*/  LEA.HI.X.SX32 R11, R19, R15.reuse, 0x1, P0 ;  /* 0x0000000f130b7211 */ /* 0x080fe400000f0eff */
[C---:B-1----:R-:W-:Y:S01]  /*0790*/  IADD3 R6, P0, PT, R18.reuse, R16, RZ ;  /* 0x0000001012067210 */ /* 0x042fe20007f1e0ff */
[----:B0-----:R0:W4:Y:S03]  /*07a0*/  LDG.E.U8 R21, desc[UR12][R8.64] ;  /* 0x0000000c08157981 */ /* 0x001126000c1e1100 */
[----:B------:R-:W-:Y:S01]  /*07b0*/  LEA.HI.X.SX32 R7, R18, R15, 0x1, P0 ;  /* 0x0000000f12077211 */ /* 0x000fe200000f0eff */
[----:B------:R-:W-:Y:S04]  /*07c0*/  STL [R1+0x78], R27 ;  /* 0x0000781b01007387 */ /* 0x000fe80000100800 */
[----:B------:R1:W4:Y:S04]  /*07d0*/  LDG.E.U8 R28, desc[UR12][R10.64] ;  /* 0x0000000c0a1c7981 */ /* 0x000328000c1e1100 */
[----:B--2---:R2:W-:Y:S04]  /*07e0*/  STL [R1+0x74], R23 ;  /* 0x0000741701007387 */ /* 0x0045e80000100800 */
[----:B--2---:R2:W4:Y:S01]  /*07f0*/  LDG.E.U8 R23, desc[UR12][R6.64] ;  /* 0x0000000c06177981 */ /* 0x004522000c1e1100 */
[----:B------:R-:W-:-:S04]  /*0800*/  IMAD R19, R17, 0x4, R18 ;  /* 0x0000000411137824 */ /* 0x000fc800078e0212 */
[----:B0-----:R-:W-:Y:S01]  /*0810*/  IMAD R9, R17, 0x4, R19 ;  /* 0x0000000411097824 */ /* 0x001fe200078e0213 */
[----:B-1----:R-:W-:-:S03]  /*0820*/  IADD3 R10, P0, PT, R19, R16, RZ ;  /* 0x00000010130a7210 */ /* 0x002fc60007f1e0ff */
[----:B------:R-:W-:Y:S01]  /*0830*/  IMAD R18, R17, 0x4, R9 ;  /* 0x0000000411127824 */ /* 0x000fe200078e0209 */
[-C--:B------:R-:W-:Y:S02]  /*0840*/  IADD3 R8, P1, PT, R9, R16.reuse, RZ ;  /* 0x0000001009087210 */ /* 0x080fe40007f3e0ff */
[-C--:B------:R-:W-:Y:S02]  /*0850*/  LEA.HI.X.SX32 R11, R19, R15.reuse, 0x1, P0 ;  /* 0x0000000f130b7211 */ /* 0x080fe400000f0eff */
[-C--:B------:R-:W-:Y:S01]  /*0860*/  LEA.HI.X.SX32 R9, R9, R15.reuse, 0x1, P1 ;  /* 0x0000000f09097211 */ /* 0x080fe200008f0eff */
[C---:B------:R-:W-:Y:S01]  /*0870*/  IMAD R19, R17.reuse, 0x4, R18 ;  /* 0x0000000411137824 */ /* 0x040fe200078e0212 */
[C---:B--2---:R-:W-:Y:S01]  /*0880*/  IADD3 R6, P0, PT, R18.reuse, R16, RZ ;  /* 0x0000001012067210 */ /* 0x044fe20007f1e0ff */
[----:B------:R0:W2:Y:S04]  /*0890*/  LDG.E.U8 R27, desc[UR12][R10.64] ;  /* 0x0000000c0a1b7981 */ /* 0x0000a8000c1e1100 */
[----:B-----5:R1:W-:Y:S01]  /*08a0*/  STL [R1+0x70], R26 ;  /* 0x0000701a01007387 */ /* 0x0203e20000100800 */
[----:B------:R-:W-:Y:S01]  /*08b0*/  LEA.HI.X.SX32 R7, R18, R15, 0x1, P0 ;  /* 0x0000000f12077211 */ /* 0x000fe200000f0eff */
[----:B------:R-:W-:-:S02]  /*08c0*/  IMAD R18, R17, 0x4, R19 ;  /* 0x0000000411127824 */ /* 0x000fc400078e0213 */
[----:B---3--:R3:W-:Y:S01]  /*08d0*/  STL [R1+0x1b8], R22 ;  /* 0x0001b81601007387 */ /* 0x0087e20000100800 */
[----:B0-----:R-:W-:-:S03]  /*08e0*/  IADD3 R10, P0, PT, R19, R16, RZ ;  /* 0x00000010130a7210 */ /* 0x001fc60007f1e0ff */
[----:B------:R0:W-:Y:S04]  /*08f0*/  STL [R1+0x1b0], R20 ;  /* 0x0001b01401007387 */ /* 0x0001e80000100800 */
[----:B-1----:R1:W5:Y:S04]  /*0900*/  LDG.E.U8 R26, desc[UR12][R6.64] ;  /* 0x0000000c061a7981 */ /* 0x002368000c1e1100 */
[----:B---3--:R3:W5:Y:S01]  /*0910*/  LDG.E.U8 R22, desc[UR12][R8.64] ;  /* 0x0000000c08167981 */ /* 0x008762000c1e1100 */
[----:B0-----:R-:W-:Y:S01]  /*0920*/  IMAD R20, R17, 0x4, R18 ;  /* 0x0000000411147824 */ /* 0x001fe200078e0212 */
[----:B------:R-:W-:-:S03]  /*0930*/  LEA.HI.X.SX32 R11, R19, R15, 0x1, P0 ;  /* 0x0000000f130b7211 */ /* 0x000fc600000f0eff */
[C---:B------:R-:W-:Y:S01]  /*0940*/  IMAD R19, R17.reuse, 0x4, R20 ;  /* 0x0000000411137824 */ /* 0x040fe200078e0214 */
[-C--:B-1----:R-:W-:Y:S02]  /*0950*/  IADD3 R6, P1, PT, R20, R16.reuse, RZ ;  /* 0x0000001014067210 */ /* 0x082fe40007f3e0ff */
[----:B---3--:R-:W-:Y:S02]  /*0960*/  IADD3 R8, P0, PT, R18, R16, RZ ;  /* 0x0000001012087210 */ /* 0x008fe40007f1e0ff */
[-C--:B------:R-:W-:Y:S02]  /*0970*/  LEA.HI.X.SX32 R7, R20, R15.reuse, 0x1, P1 ;  /* 0x0000000f14077211 */ /* 0x080fe400008f0eff */
[----:B------:R-:W-:Y:S01]  /*0980*/  LEA.HI.X.SX32 R9, R18, R15, 0x1, P0 ;  /* 0x0000000f12097211 */ /* 0x000fe200000f0eff */
[----:B----4-:R0:W-:Y:S01]  /*0990*/  STL [R1+0x1ac], R25 ;  /* 0x0001ac1901007387 */ /* 0x0101e20000100800 */
[----:B------:R-:W-:-:S03]  /*09a0*/  IMAD R18, R17, 0x4, R19 ;  /* 0x0000000411127824 */ /* 0x000fc600078e0213 */
[----:B------:R1:W-:Y:S04]  /*09b0*/  STL [R1+0x1a8], R24 ;  /* 0x0001a81801007387 */ /* 0x0003e80000100800 */
[----:B0-----:R0:W3:Y:S04]  /*09c0*/  LDG.E.U8 R25, desc[UR12][R10.64] ;  /* 0x0000000c0a197981 */ /* 0x0010e8000c1e1100 */
[----:B-1----:R1:W4:Y:S01]  /*09d0*/  LDG.E.U8 R24, desc[UR12][R8.64] ;  /* 0x0000000c08187981 */ /* 0x002322000c1e1100 */
[----:B0-----:R-:W-:-:S03]  /*09e0*/  IADD3 R10, P0, PT, R19, R16, RZ ;  /* 0x00000010130a7210 */ /* 0x001fc60007f1e0ff */
[----:B------:R0:W-:Y:S01]  /*09f0*/  STL [R1+0x1a4], R21 ;  /* 0x0001a41501007387 */ /* 0x0001e20000100800 */
[-C--:B------:R-:W-:Y:S02]  /*0a00*/  LEA.HI.X.SX32 R11, R19, R15.reuse, 0x1, P0 ;  /* 0x0000000f130b7211 */ /* 0x080fe400000f0eff */
[C---:B-1----:R-:W-:Y:S01]  /*0a10*/  IADD3 R8, P0, PT, R18.reuse, R16, RZ ;  /* 0x0000001012087210 */ /* 0x042fe20007f1e0ff */
[----:B0-----:R0:W4:Y:S03]  /*0a20*/  LDG.E.U8 R21, desc[UR12][R6.64] ;  /* 0x0000000c06157981 */ /* 0x001126000c1e1100 */
[----:B------:R-:W-:Y:S01]  /*0a30*/  LEA.HI.X.SX32 R9, R18, R15, 0x1, P0 ;  /* 0x0000000f12097211 */ /* 0x000fe200000f0eff */
[----:B------:R1:W-:Y:S04]  /*0a40*/  STL [R1+0x6c], R28 ;  /* 0x00006c1c01007387 */ /* 0x0003e80000100800 */
[----:B-1----:R1:W4:Y:S04]  /*0a50*/  LDG.E.U8 R28, desc[UR12][R10.64] ;  /* 0x0000000c0a1c7981 */ /* 0x002328000c1e1100 */
[----:B------:R0:W-:Y:S04]  /*0a60*/  STL [R1+0x68], R23 ;  /* 0x0000681701007387 */ /* 0x0001e80000100800 */
[----:B0-----:R0:W4:Y:S01]  /*0a70*/  LDG.E.U8 R23, desc[UR12][R8.64] ;  /* 0x0000000c08177981 */ /* 0x001122000c1e1100 */
        /* <DEDUP_REMOVED lines=9> */
[----:B--2---:R0:W-:Y:S03]  /*0b10*/  STL [R1+0x64], R27 ;  /* 0x0000641b01007387 */ /* 0x0041e60000100800 */
[----:B------:R-:W-:Y:S01]  /*0b20*/  LEA.HI.X.SX32 R9, R18, R15, 0x1, P0 ;  /* 0x0000000f12097211 */ /* 0x000fe200000f0eff */
[C---:B------:R-:W-:Y:S01]  /*0b30*/  IMAD R18, R17.reuse, 0x4, R19 ;  /* 0x0000000411127824 */ /* 0x040fe200078e0213 */
[----:B0-----:R0:W2:Y:S04]  /*0b40*/  LDG.E.U8 R27, desc[UR12][R6.64] ;  /* 0x0000000c061b7981 */ /* 0x0010a8000c1e1100 */
[----:B-----5:R1:W-:Y:S01]  /*0b50*/  STL [R1+0x60], R22 ;  /* 0x0000601601007387 */ /* 0x0203e20000100800 */
[----:B------:R-:W-:-:S03]  /*0b60*/  IMAD R20, R17, 0x4, R18 ;  /* 0x0000000411147824 */ /* 0x000fc600078e0212 */
[----:B------:R5:W-:Y:S01]  /*0b70*/  STL [R1+0x5c], R26 ;  /* 0x00005c1a01007387 */ /* 0x000be20000100800 */
[----:B0-----:R-:W-:-:S03]  /*0b80*/  IADD3 R6, P0, PT, R19, R16, RZ ;  /* 0x0000001013067210 */ /* 0x001fc60007f1e0ff */
[----:B-1----:R0:W2:Y:S01]  /*0b90*/  LDG.E.U8 R22, desc[UR12][R10.64] ;  /* 0x0000000c0a167981 */ /* 0x0020a2000c1e1100 */
[----:B------:R-:W-:-:S03]  /*0ba0*/  LEA.HI.X.SX32 R7, R19, R15, 0x1, P0 ;  /* 0x0000000f13077211 */ /* 0x000fc600000f0eff */
[----:B-----5:R1:W5:Y:S01]  /*0bb0*/  LDG.E.U8 R26, desc[UR12][R8.64] ;  /* 0x0000000c081a7981 */ /* 0x020362000c1e1100 */
[C---:B------:R-:W-:Y:S01]  /*0bc0*/  IMAD R19, R17.reuse, 0x4, R20 ;  /* 0x0000000411137824 */ /* 0x040fe200078e0214 */
[-C--:B0-----:R-:W-:Y:S02]  /*0bd0*/  IADD3 R10, P0, PT, R18, R16.reuse, RZ ;  /* 0x00000010120a7210 */ /* 0x081fe40007f1e0ff */
[----:B---3--:R0:W-:Y:S01]  /*0be0*/  STL [R1+0x1a0], R25 ;  /* 0x0001a01901007387 */ /* 0x0081e20000100800 */
[-C--:B-1----:R-:W-:Y:S02]  /*0bf0*/  IADD3 R8, P1, PT, R20, R16.reuse, RZ ;  /* 0x0000001014087210 */ /* 0x082fe40007f3e0ff */
[-C--:B------:R-:W-:Y:S01]  /*0c00*/  LEA.HI.X.SX32 R11, R18, R15.reuse, 0x1, P0 ;  /* 0x0000000f120b7211 */ /* 0x080fe200000f0eff */
[----:B------:R-:W-:Y:S01]  /*0c10*/  IMAD R18, R17, 0x4, R19 ;  /* 0x0000000411127824 */ /* 0x000fe200078e0213 */
[----:B------:R-:W-:Y:S01]  /*0c20*/  LEA.HI.X.SX32 R9, R20, R15, 0x1, P1 ;  /* 0x0000000f14097211 */ /* 0x000fe200008f0eff */
[----:B0-----:R0:W3:Y:S04]  /*0c30*/  LDG.E.U8 R25, desc[UR12][R6.64] ;  /* 0x0000000c06197981 */ /* 0x0010e8000c1e1100 */
[----:B----4-:R1:W-:Y:S01]  /*0c40*/  STL [R1+0x19c], R24 ;  /* 0x00019c1801007387 */ /* 0x0103e20000100800 */
[----:B0-----:R-:W-:-:S03]  /*0c50*/  IADD3 R6, P0, PT, R19, R16, RZ ;  /* 0x0000001013067210 */ /* 0x001fc60007f1e0ff */
[----:B------:R0:W-:Y:S01]  /*0c60*/  STL [R1+0x198], R21 ;  /* 0x0001981501007387 */ /* 0x0001e20000100800 */
[----:B------:R-:W-:-:S03]  /*0c70*/  LEA.HI.X.SX32 R7, R19, R15, 0x1, P0 ;  /* 0x0000000f13077211 */ /* 0x000fc600000f0eff */
[----:B-1----:R1:W4:Y:S04]  /*0c80*/  LDG.E.U8 R24, desc[UR12][R10.64] ;  /* 0x0000000c0a187981 */ /* 0x002328000c1e1100 */
[----:B------:R-:W4:Y:S04]  /*0c90*/  LDG.E.U8 R20, desc[UR12][R6.64] ;  /* 0x0000000c06147981 */ /* 0x000f28000c1e1100 */
[----:B0-----:R0:W4:Y:S01]  /*0ca0*/  LDG.E.U8 R21, desc[UR12][R8.64] ;  /* 0x0000000c08157981 */ /* 0x001122000c1e1100 */
[----:B-1----:R-:W-:-:S04]  /*0cb0*/  IADD3 R10, P0, PT, R18, R16, RZ ;  /* 0x00000010120a7210 */ /* 0x002fc80007f1e0ff */
[----:B------:R-:W-:Y:S01]  /*0cc0*/  LEA.HI.X.SX32 R11, R18, R15, 0x1, P0 ;  /* 0x0000000f120b7211 */ /* 0x000fe200000f0eff */
[----:B------:R-:W-:Y:S04]  /*0cd0*/  STL [R1+0x194], R28 ;  /* 0x0001941c01007387 */ /* 0x000fe80000100800 */
[----:B------:R1:W-:Y:S04]  /*0ce0*/  STL [R1+0x18c], R23 ;  /* 0x00018c1701007387 */ /* 0x0003e80000100800 */
[----:B-1----:R1:W4:Y:S01]  /*0cf0*/  LDG.E.U8 R23, desc[UR12][R10.64] ;  /* 0x0000000c0a177981 */ /* 0x002322000c1e1100 */
[----:B------:R-:W-:-:S04]  /*0d00*/  IMAD R19, R17, 0x4, R18 ;  /* 0x0000000411137824 */ /* 0x000fc800078e0212 */
[----:B0-----:R-:W-:Y:S01]  /*0d10*/  IMAD R9, R17, 0x4, R19 ;  /* 0x0000000411097824 */ /* 0x001fe200078e0213 */
[----:B------:R-:W-:-:S03]  /*0d20*/  IADD3 R6, P0, PT, R19, R16, RZ ;  /* 0x0000001013067210 */ /* 0x000fc60007f1e0ff */
[----:B------:R-:W-:Y:S01]  /*0d30*/  IMAD R18, R17, 0x4, R9 ;  /* 0x0000000411127824 */ /* 0x000fe200078e0209 */
[-C--:B------:R-:W-:Y:S02]  /*0d40*/  IADD3 R8, P1, PT, R9, R16.reuse, RZ ;  /* 0x0000001009087210 */ /* 0x080fe40007f3e0ff */
[-C--:B------:R-:W-:Y:S01]  /*0d50*/  LEA.HI.X.SX32 R7, R19, R15.reuse, 0x1, P0 ;  /* 0x0000000f13077211 */ /* 0x080fe200000f0eff */
[----:B------:R-:W-:Y:S01]  /*0d60*/  IMAD R19, R17, 0x4, R18 ;  /* 0x0000000411137824 */ /* 0x000fe200078e0212 */
[C---:B-1----:R-:W-:Y:S02]  /*0d70*/  IADD3 R10, P0, PT, R18.reuse, R16, RZ ;  /* 0x00000010120a7210 */ /* 0x042fe40007f1e0ff */
[-C--:B------:R-:W-:Y:S01]  /*0d80*/  LEA.HI.X.SX32 R9, R9, R15.reuse, 0x1, P1 ;  /* 0x0000000f09097211 */ /* 0x080fe200008f0eff */
[----:B------:R0:W4:Y:S01]  /*0d90*/  LDG.E.U8 R28, desc[UR12][R6.64] ;  /* 0x0000000c061c7981 */ /* 0x000122000c1e1100 */
[----:B------:R-:W-:Y:S01]  /*0da0*/  LEA.HI.X.SX32 R11, R18, R15, 0x1, P0 ;  /* 0x0000000f120b7211 */ /* 0x000fe200000f0eff */
[----:B------:R-:W-:-:S02]  /*0db0*/  IMAD R18, R17, 0x4, R19 ;  /* 0x0000000411127824 */ /* 0x000fc400078e0213 */
[----:B--2---:R1:W-:Y:S01]  /*0dc0*/  STL [R1+0x58], R27 ;  /* 0x0000581b01007387 */ /* 0x0043e20000100800 */
[----:B0-----:R-:W-:-:S03]  /*0dd0*/  IADD3 R6, P0, PT, R19, R16, RZ ;  /* 0x0000001013067210 */ /* 0x001fc60007f1e0ff */
[----:B------:R0:W-:Y:S01]  /*0de0*/  STL [R1+0x54], R22 ;  /* 0x0000541601007387 */ /* 0x0001e20000100800 */
[----:B------:R-:W-:-:S03]  /*0df0*/  LEA.HI.X.SX32 R7, R19, R15, 0x1, P0 ;  /* 0x0000000f13077211 */ /* 0x000fc600000f0eff */
[----:B-1----:R1:W2:Y:S04]  /*0e00*/  LDG.E.U8 R27, desc[UR12][R10.64] ;  /* 0x0000000c0a1b7981 */ /* 0x0022a8000c1e1100 */
[----:B0-----:R0:W2:Y:S04]  /*0e10*/  LDG.E.U8 R22, desc[UR12][R8.64] ;  /* 0x0000000c08167981 */ /* 0x0010a8000c1e1100 */
[----:B-----5:R5:W-:Y:S01]  /*0e20*/  STL [R1+0x50], R26 ;  /* 0x0000501a01007387 */ /* 0x020be20000100800 */
[----:B-1----:R-:W-:Y:S01]  /*0e30*/  IADD3 R10, P0, PT, R18, R16, RZ ;  /* 0x00000010120a7210 */ /* 0x002fe20007f1e0ff */
[----:B0-----:R-:W-:-:S03]  /*0e40*/  IMAD R9, R17, 0x4, R18 ;  /* 0x0000000411097824 */ /* 0x001fc600078e0212 */
[-C--:B------:R-:W-:Y:S01]  /*0e50*/  LEA.HI.X.SX32 R11, R18, R15.reuse, 0x1, P0 ;  /* 0x0000000f120b7211 */ /* 0x080fe200000f0eff */
[----:B-----5:R0:W5:Y:S01]  /*0e60*/  LDG.E.U8 R26, desc[UR12][R6.64] ;  /* 0x0000000c061a7981 */ /* 0x020162000c1e1100 */
[----:B------:R-:W-:Y:S01]  /*0e70*/  IMAD R19, R17, 0x4, R9 ;  /* 0x0000000411137824 */ /* 0x000fe200078e0209 */
[-C--:B------:R-:W-:Y:S02]  /*0e80*/  IADD3 R8, P1, PT, R9, R16.reuse, RZ ;  /* 0x0000001009087210 */ /* 0x080fe40007f3e0ff */
[----:B---3--:R1:W-:Y:S01]  /*0e90*/  STL [R1+0x4c], R25 ;  /* 0x00004c1901007387 */ /* 0x0083e20000100800 */
[----:B------:R-:W-:Y:S01]  /*0ea0*/  IMAD R18, R17, 0x4, R19 ;  /* 0x0000000411127824 */ /* 0x000fe200078e0213 */
[-C--:B------:R-:W-:Y:S02]  /*0eb0*/  LEA.HI.X.SX32 R9, R9, R15.reuse, 0x1, P1 ;  /* 0x0000000f09097211 */ /* 0x080fe400008f0eff */
[CC--:B0-----:R-:W-:Y:S01]  /*0ec0*/  IADD3 R6, P0, PT, R19.reuse, R16.reuse, RZ ;  /* 0x0000001013067210 */ /* 0x0c1fe20007f1e0ff */
[----:B-1----:R0:W3:Y:S03]  /*0ed0*/  LDG.E.U8 R25, desc[UR12][R10.64] ;  /* 0x0000000c0a197981 */ /* 0x0020e6000c1e1100 */
[----:B------:R-:W-:Y:S01]  /*0ee0*/  LEA.HI.X.SX32 R7, R19, R15, 0x1, P0 ;  /* 0x0000000f13077211 */ /* 0x000fe200000f0eff */
[----:B----4-:R1:W-:Y:S04]  /*0ef0*/  STL [R1+0x48], R24 ;  /* 0x0000481801007387 */ /* 0x0103e80000100800 */
[----:B------:R4:W-:Y:S01]  /*0f00*/  STL [R1+0x190], R21 ;  /* 0x0001901501007387 */ /* 0x0009e20000100800 */
[----:B0-----:R-:W-:-:S04]  /*0f10*/  IADD3 R10, P0, PT, R18, R16, RZ ;  /* 0x00000010120a7210 */ /* 0x001fc80007f1e0ff */
[----:B------:R-:W-:Y:S01]  /*0f20*/  LEA.HI.X.SX32 R11, R18, R15, 0x1, P0 ;  /* 0x0000000f120b7211 */ /* 0x000fe200000f0eff */
[----:B-1----:R-:W3:Y:S04]  /*0f30*/  LDG.E.U8 R24, desc[UR12][R6.64] ;  /* 0x0000000c06187981 */ /* 0x002ee8000c1e1100 */
[----:B----4-:R0:W4:Y:S04]  /*0f40*/  LDG.E.U8 R21, desc[UR12][R8.64] ;  /* 0x0000000c08157981 */ /* 0x010128000c1e1100 */
[----:B------:R-:W-:Y:S04]  /*0f50*/  STL [R1+0x188], R20 ;  /* 0x0001881401007387 */ /* 0x000fe80000100800 */
[----:B------:R1:W-:Y:S04]  /*0f60*/  STL [R1+0x184], R23 ;  /* 0x0001841701007387 */ /* 0x0003e80000100800 */
[----:B-1----:R1:W4:Y:S01]  /*0f70*/  LDG.E.U8 R23, desc[UR12][R10.64] ;  /* 0x0000000c0a177981 */ /* 0x002322000c1e1100 */
[----:B------:R-:W-:-:S04]  /*0f80*/  IMAD R19, R17, 0x4, R18 ;  /* 0x0000000411137824 */ /* 0x000fc800078e0212 */
[----:B------:R-:W-:Y:S01]  /*0f90*/  IMAD R20, R17, 0x4, R19 ;  /* 0x0000000411147824 */ /* 0x000fe200078e0213 */
[----:B0-----:R-:W-:-:S03]  /*0fa0*/  IADD3 R8, P0, PT, R19, R16, RZ ;  /* 0x0000001013087210 */ /* 0x001fc60007f1e0ff */
[----:B------:R-:W-:Y:S01]  /*0fb0*/  IMAD R18, R17, 0x4, R20 ;  /* 0x0000000411127824 */ /* 0x000fe200078e0214 */
[-C--:B------:R-:W-:Y:S02]  /*0fc0*/  IADD3 R6, P1, PT, R20, R16.reuse, RZ ;  /* 0x0000001014067210 */ /* 0x080fe40007f3e0ff */
[-C--:B------:R-:W-:Y:S01]  /*0fd0*/  LEA.HI.X.SX32 R9, R19, R15.reuse, 0x1, P0 ;  /* 0x0000000f13097211 */ /* 0x080fe200000f0eff */
[C---:B------:R-:W-:Y:S01]  /*0fe0*/  IMAD R19, R17.reuse, 0x4, R18 ;  /* 0x0000000411137824 */ /* 0x040fe200078e0212 */
[-C--:B-1----:R-:W-:Y:S01]  /*0ff0*/  IADD3 R10, P0, PT, R18, R16.reuse, RZ ;  /* 0x00000010120a7210 */ /* 0x082fe20007f1e0ff */
[----:B------:R0:W-:Y:S01]  /*1000*/  STL [R1+0x180], R28 ;  /* 0x0001801c01007387 */ /* 0x0001e20000100800 */
[-C--:B------:R-:W-:Y:S02]  /*1010*/  LEA.HI.X.SX32 R7, R20, R15.reuse, 0x1, P1 ;  /* 0x0000000f14077211 */ /* 0x080fe400008f0eff */
[----:B------:R-:W-:Y:S01]  /*1020*/  LEA.HI.X.SX32 R11, R18, R15, 0x1, P0 ;  /* 0x0000000f120b7211 */ /* 0x000fe200000f0eff */
[----:B------:R-:W-:Y:S01]  /*1030*/  IMAD R18, R17, 0x4, R19 ;  /* 0x0000000411127824 */ /* 0x000fe200078e0213 */
[----:B0-----:R0:W4:Y:S04]  /*1040*/  LDG.E.U8 R28, desc[UR12][R8.64] ;  /* 0x0000000c081c7981 */ /* 0x001128000c1e1100 */
[----:B--2---:R1:W-:Y:S01]  /*1050*/  STL [R1+0x17c], R22 ;  /* 0x00017c1601007387 */ /* 0x0043e20000100800 */
[----:B0-----:R-:W-:-:S03]  /*1060*/  IADD3 R8, P0, PT, R19, R16, RZ ;  /* 0x0000001013087210 */ /* 0x001fc60007f1e0ff */
[----:B------:R0:W-:Y:S01]  /*1070*/  STL [R1+0x44], R27 ;  /* 0x0000441b01007387 */ /* 0x0001e20000100800 */
[----:B------:R-:W-:-:S03]  /*1080*/  LEA.HI.X.SX32 R9, R19, R15, 0x1, P0 ;  /* 0x0000000f13097211 */ /* 0x000fc600000f0eff */
[----:B-1----:R1:W2:Y:S01]  /*1090*/  LDG.E.U8 R22, desc[UR12][R6.64] ;  /* 0x0000000c06167981 */ /* 0x0022a2000c1e1100 */
[----:B------:R-:W-:-:S03]  /*10a0*/  IMAD R20, R17, 0x4, R18 ;  /* 0x0000000411147824 */ /* 0x000fc600078e0212 */
[----:B-----5:R5:W-:Y:S04]  /*10b0*/  STL [R1+0x40], R26 ;  /* 0x0000401a01007387 */ /* 0x020be80000100800 */
[----:B0-----:R0:W2:Y:S01]  /*10c0*/  LDG.E.U8 R27, desc[UR12][R10.64] ;  /* 0x0000000c0a1b7981 */ /* 0x0010a2000c1e1100 */
[CC--:B-1----:R-:W-:Y:S01]  /*10d0*/  IADD3 R6, P0, PT, R18.reuse, R16.reuse, RZ ;  /* 0x0000001012067210 */ /* 0x0c2fe20007f1e0ff */
[C---:B------:R-:W-:Y:S02]  /*10e0*/  IMAD R19, R17.reuse, 0x4, R20 ;  /* 0x0000000411137824 */ /* 0x040fe400078e0214 */
[----:B-----5:R1:W5:Y:S01]  /*10f0*/  LDG.E.U8 R26, desc[UR12][R8.64] ;  /* 0x0000000c081a7981 */ /* 0x020362000c1e1100 */
[----:B------:R-:W-:Y:S02]  /*1100*/  LEA.HI.X.SX32 R7, R18, R15, 0x1, P0 ;  /* 0x0000000f12077211 */ /* 0x000fe400000f0eff */
[----:B0-----:R-:W-:Y:S01]  /*1110*/  IADD3 R10, P1, PT, R20, R16, RZ ;  /* 0x00000010140a7210 */ /* 0x001fe20007f3e0ff */
[----:B---3--:R0:W-:Y:S01]  /*1120*/  STL [R1+0x3c], R25 ;  /* 0x00003c1901007387 */ /* 0x0081e20000100800 */
[----:B------:R-:W-:-:S02]  /*1130*/  IMAD R18, R17, 0x4, R19 ;  /* 0x0000000411127824 */ /* 0x000fc400078e0213 */
[-C--:B------:R-:W-:Y:S02]  /*1140*/  LEA.HI.X.SX32 R11, R20, R15.reuse, 0x1, P1 ;  /* 0x0000000f140b7211 */ /* 0x080fe400008f0eff */
[CC--:B-1----:R-:W-:Y:S01]  /*1150*/  IADD3 R8, P0, PT, R19.reuse, R16.reuse, RZ ;  /* 0x0000001013087210 */ /* 0x0c2fe20007f1e0ff */
[----:B0-----:R0:W3:Y:S03]  /*1160*/  LDG.E.U8 R25, desc[UR12][R6.64] ;  /* 0x0000000c06197981 */ /* 0x0010e6000c1e1100 */
[----:B------:R-:W-:Y:S01]  /*1170*/  LEA.HI.X.SX32 R9, R19, R15, 0x1, P0 ;  /* 0x0000000f13097211 */ /* 0x000fe200000f0eff */
[----:B----4-:R1:W-:Y:S01]  /*1180*/  STL [R1+0x38], R21 ;  /* 0x0000381501007387 */ /* 0x0103e20000100800 */
[----:B0-----:R-:W-:-:S04]  /*1190*/  IADD3 R6, P0, PT, R18, R16, RZ ;  /* 0x0000001012067210 */ /* 0x001fc80007f1e0ff */
[----:B------:R-:W-:Y:S01]  /*11a0*/  LEA.HI.X.SX32 R7, R18, R15, 0x1, P0 ;  /* 0x0000000f12077211 */ /* 0x000fe200000f0eff */
[----:B-1----:R0:W4:Y:S04]  /*11b0*/  LDG.E.U8 R21, desc[UR12][R10.64] ;  /* 0x0000000c0a157981 */ /* 0x002128000c1e1100 */
        /* <DEDUP_REMOVED lines=8> */
[-C--:B-1----:R-:W-:Y:S02]  /*1240*/  IADD3 R8, P1, PT, R20, R16.reuse, RZ ;  /* 0x0000001014087210 */ /* 0x082fe40007f3e0ff */
[-C--:B------:R-:W-:Y:S01]  /*1250*/  LEA.HI.X.SX32 R11, R19, R15.reuse, 0x1, P0 ;  /* 0x0000000f130b7211 */ /* 0x080fe200000f0eff */
[C---:B------:R-:W-:Y:S01]  /*1260*/  IMAD R19, R17.reuse, 0x4, R18 ;  /* 0x0000000411137824 */ /* 0x040fe200078e0212 */
[-C--:B0-----:R-:W-:Y:S01]  /*1270*/  IADD3 R6, P0, PT, R18, R16.reuse, RZ ;  /* 0x0000001012067210 */ /* 0x081fe20007f1e0ff */
[----:B------:R0:W-:Y:S01]  /*1280*/  STL [R1+0x174], R28 ;  /* 0x0001741c01007387 */ /* 0x0001e20000100800 */
[-C--:B------:R-:W-:Y:S02]  /*1290*/  LEA.HI.X.SX32 R9, R20, R15.reuse, 0x1, P1 ;  /* 0x0000000f14097211 */ /* 0x080fe400008f0eff */
[----:B------:R-:W-:Y:S01]  /*12a0*/  LEA.HI.X.SX32 R7, R18, R15, 0x1, P0 ;  /* 0x0000000f12077211 */ /* 0x000fe200000f0eff */
[----:B------:R-:W-:Y:S01]  /*12b0*/  IMAD R18, R17, 0x4, R19 ;  /* 0x0000000411127824 */ /* 0x000fe200078e0213 */
[----:B0-----:R0:W4:Y:S04]  /*12c0*/  LDG.E.U8 R28, desc[UR12][R10.64] ;  /* 0x0000000c0a1c7981 */ /* 0x001128000c1e1100 */
[----:B--2---:R1:W-:Y:S01]  /*12d0*/  STL [R1+0x170], R22 ;  /* 0x0001701601007387 */ /* 0x0043e20000100800 */
[----:B0-----:R-:W-:-:S04]  /*12e0*/  IADD3 R10, P0, PT, R19, R16, RZ ;  /* 0x00000010130a7210 */ /* 0x001fc80007f1e0ff */
[----:B------:R-:W-:Y:S01]  /*12f0*/  LEA.HI.X.SX32 R11, R19, R15, 0x1, P0 ;  /* 0x0000000f130b7211 */ /* 0x000fe200000f0eff */
[----:B-1----:R0:W2:Y:S04]  /*1300*/  LDG.E.U8 R22, desc[UR12][R8.64] ;  /* 0x0000000c08167981 */ /* 0x0020a8000c1e1100 */
[----:B------:R1:W-:Y:S01]  /*1310*/  STL [R1+0x16c], R27 ;  /* 0x00016c1b01007387 */ /* 0x0003e20000100800 */
[----:B0-----:R-:W-:-:S03]  /*1320*/  IMAD R9, R17, 0x4, R18 ;  /* 0x0000000411097824 */ /* 0x001fc600078e0212 */
[----:B-----5:R0:W-:Y:S01]  /*1330*/  STL [R1+0x164], R26 ;  /* 0x0001641a01007387 */ /* 0x0201e20000100800 */
[----:B------:R-:W-:-:S03]  /*1340*/  IMAD R19, R17, 0x4, R9 ;  /* 0x0000000411137824 */ /* 0x000fc600078e0209 */
[----:B-1----:R1:W5:Y:S01]  /*1350*/  LDG.E.U8 R27, desc[UR12][R6.64] ;  /* 0x0000000c061b7981 */ /* 0x002362000c1e1100 */
[----:B------:R-:W-:-:S03]  /*1360*/  IADD3 R8, P1, PT, R9, R16, RZ ;  /* 0x0000001009087210 */ /* 0x000fc60007f3e0ff */
[----:B0-----:R0:W5:Y:S01]  /*1370*/  LDG.E.U8 R26, desc[UR12][R10.64] ;  /* 0x0000000c0a1a7981 */ /* 0x001162000c1e1100 */
[----:B-1----:R-:W-:-:S04]  /*1380*/  IADD3 R6, P0, PT, R18, R16, RZ ;  /* 0x0000001012067210 */ /* 0x002fc80007f1e0ff */
[-C--:B------:R-:W-:Y:S01]  /*1390*/  LEA.HI.X.SX32 R7, R18, R15.reuse, 0x1, P0 ;  /* 0x0000000f12077211 */ /* 0x080fe200000f0eff */
[----:B------:R-:W-:Y:S01]  /*13a0*/  IMAD R18, R17, 0x4, R19 ;  /* 0x0000000411127824 */ /* 0x000fe200078e0213 */
[-C--:B0-----:R-:W-:Y:S01]  /*13b0*/  IADD3 R10, P0, PT, R19, R16.reuse, RZ ;  /* 0x00000010130a7210 */ /* 0x081fe20007f1e0ff */
[----:B---3--:R0:W-:Y:S01]  /*13c0*/  STL [R1+0x30], R25 ;  /* 0x0000301901007387 */ /* 0x0081e20000100800 */
[-C--:B------:R-:W-:Y:S02]  /*13d0*/  LEA.HI.X.SX32 R9, R9, R15.reuse, 0x1, P1 ;  /* 0x0000000f09097211 */ /* 0x080fe400008f0eff */
[----:B------:R-:W-:Y:S01]  /*13e0*/  LEA.HI.X.SX32 R11, R19, R15, 0x1, P0 ;  /* 0x0000000f130b7211 */ /* 0x000fe200000f0eff */
[----:B------:R-:W-:Y:S01]  /*13f0*/  IMAD R19, R17, 0x4, R18 ;  /* 0x0000000411137824 */ /* 0x000fe200078e0212 */
[----:B----4-:R1:W-:Y:S04]  /*1400*/  STL [R1+0x2c], R21 ;  /* 0x00002c1501007387 */ /* 0x0103e80000100800 */
[----:B0-----:R0:W3:Y:S04]  /*1410*/  LDG.E.U8 R25, desc[UR12][R6.64] ;  /* 0x0000000c06197981 */ /* 0x0010e8000c1e1100 */
[----:B-1----:R1:W4:Y:S01]  /*1420*/  LDG.E.U8 R21, desc[UR12][R8.64] ;  /* 0x0000000c08157981 */ /* 0x002322000c1e1100 */
[----:B0-----:R-:W-:-:S04]  /*1430*/  IADD3 R6, P0, PT, R18, R16, RZ ;  /* 0x0000001012067210 */ /* 0x001fc80007f1e0ff */
[-C--:B------:R-:W-:Y:S02]  /*1440*/  LEA.HI.X.SX32 R7, R18, R15.reuse, 0x1, P0 ;  /* 0x0000000f12077211 */ /* 0x080fe400000f0eff */
[C---:B-1----:R-:W-:Y:S01]  /*1450*/  IADD3 R8, P0, PT, R19.reuse, R16, RZ ;  /* 0x0000001013087210 */ /* 0x042fe20007f1e0ff */
[----:B------:R0:W-:Y:S03]  /*1460*/  STL [R1+0x28], R24 ;  /* 0x0000281801007387 */ /* 0x0001e60000100800 */
[----:B------:R-:W-:-:S05]  /*1470*/  LEA.HI.X.SX32 R9, R19, R15, 0x1, P0 ;  /* 0x0000000f13097211 */ /* 0x000fca00000f0eff */
[----:B------:R-:W4:Y:S04]  /*1480*/  LDG.E.U8 R29, desc[UR12][R8.64] ;  /* 0x0000000c081d7981 */ /* 0x000f28000c1e1100 */
[----:B0-----:R0:W4:Y:S04]  /*1490*/  LDG.E.U8 R24, desc[UR12][R10.64] ;  /* 0x0000000c0a187981 */ /* 0x001128000c1e1100 */
[----:B------:R1:W-:Y:S04]  /*14a0*/  STL [R1+0x24], R23 ;  /* 0x0000241701007387 */ /* 0x0003e80000100800 */
[----:B-1----:R1:W4:Y:S01]  /*14b0*/  LDG.E.U8 R23, desc[UR12][R6.64] ;  /* 0x0000000c06177981 */ /* 0x002322000c1e1100 */
[----:B------:R-:W-:-:S04]  /*14c0*/  IMAD R20, R17, 0x4, R19 ;  /* 0x0000000411147824 */ /* 0x000fc800078e0213 */
[----:B------:R-:W-:Y:S01]  /*14d0*/  IMAD R18, R17, 0x4, R20 ;  /* 0x0000000411127824 */ /* 0x000fe200078e0214 */
[----:B0-----:R-:W-:-:S03]  /*14e0*/  IADD3 R10, P1, PT, R20, R16, RZ ;  /* 0x00000010140a7210 */ /* 0x001fc60007f3e0ff */
[C---:B------:R-:W-:Y:S01]  /*14f0*/  IMAD R19, R17.reuse, 0x4, R18 ;  /* 0x0000000411137824 */ /* 0x040fe200078e0212 */
[-C--:B-1----:R-:W-:Y:S02]  /*1500*/  IADD3 R6, P0, PT, R18, R16.reuse, RZ ;  /* 0x0000001012067210 */ /* 0x082fe40007f1e0ff */
[-C--:B------:R-:W-:Y:S02]  /*1510*/  LEA.HI.X.SX32 R11, R20, R15.reuse, 0x1, P1 ;  /* 0x0000000f140b7211 */ /* 0x080fe400008f0eff */
[-C--:B------:R-:W-:Y:S01]  /*1520*/  LEA.HI.X.SX32 R7, R18, R15.reuse, 0x1, P0 ;  /* 0x0000000f12077211 */ /* 0x080fe200000f0eff */
[----:B------:R-:W-:Y:S01]  /*1530*/  IMAD R18, R17, 0x4, R19 ;  /* 0x0000000411127824 */ /* 0x000fe200078e0213 */
[----:B------:R-:W-:Y:S01]  /*1540*/  IADD3 R8, P0, PT, R19, R16, RZ ;  /* 0x0000001013087210 */ /* 0x000fe20007f1e0ff */
[----:B------:R-:W-:Y:S02]  /*1550*/  STL [R1+0x20], R28 ;  /* 0x0000201c01007387 */ /* 0x000fe40000100800 */
[----:B------:R-:W-:Y:S01]  /*1560*/  IMAD R20, R17, 0x4, R18 ;  /* 0x0000000411147824 */ /* 0x000fe200078e0212 */
[----:B------:R-:W-:-:S03]  /*1570*/  LEA.HI.X.SX32 R9, R19, R15, 0x1, P0 ;  /* 0x0000000f13097211 */ /* 0x000fc600000f0eff */
[----:B------:R-:W-:Y:S01]  /*1580*/  IMAD R19, R17, 0x4, R20 ;  /* 0x0000000411137824 */ /* 0x000fe200078e0214 */
[----:B--2---:R0:W-:Y:S04]  /*1590*/  STL [R1+0x168], R22 ;  /* 0x0001681601007387 */ /* 0x0041e80000100800 */
[----:B0-----:R0:W2:Y:S04]  /*15a0*/  LDG.E.U8 R22, desc[UR12][R10.64] ;  /* 0x0000000c0a167981 */ /* 0x0010a8000c1e1100 */
[----:B-----5:R1:W-:Y:S01]  /*15b0*/  STL [R1+0x160], R27 ;  /* 0x0001601b01007387 */ /* 0x0203e20000100800 */
[----:B0-----:R-:W-:-:S03]  /*15c0*/  IADD3 R10, P0, PT, R18, R16, RZ ;  /* 0x00000010120a7210 */ /* 0x001fc60007f1e0ff */
[----:B------:R0:W-:Y:S01]  /*15d0*/  STL [R1+0x15c], R26 ;  /* 0x00015c1a01007387 */ /* 0x0001e20000100800 */
[-C--:B------:R-:W-:Y:S01]  /*15e0*/  LEA.HI.X.SX32 R11, R18, R15.reuse, 0x1, P0 ;  /* 0x0000000f120b7211 */ /* 0x080fe200000f0eff */
[----:B------:R-:W-:Y:S02]  /*15f0*/  IMAD R18, R17, 0x4, R19 ;  /* 0x0000000411127824 */ /* 0x000fe400078e0213 */
[----:B-1----:R1:W5:Y:S04]  /*1600*/  LDG.E.U8 R27, desc[UR12][R6.64] ;  /* 0x0000000c061b7981 */ /* 0x002368000c1e1100 */
[----:B0-----:R0:W5:Y:S01]  /*1610*/  LDG.E.U8 R26, desc[UR12][R8.64] ;  /* 0x0000000c081a7981 */ /* 0x001162000c1e1100 */
[CC--:B-1----:R-:W-:Y:S02]  /*1620*/  IADD3 R6, P1, PT, R20.reuse, R16.reuse, RZ ;  /* 0x0000001014067210 */ /* 0x0c2fe40007f3e0ff */
[C---:B0-----:R-:W-:Y:S01]  /*1630*/  IADD3 R8, P0, PT, R19.reuse, R16, RZ ;  /* 0x0000001013087210 */ /* 0x041fe20007f1e0ff */
[----:B---3--:R0:W-:Y:S03]  /*1640*/  STL [R1+0x158], R25 ;  /* 0x0001581901007387 */ /* 0x0081e60000100800 */
[-C--:B------:R-:W-:Y:S01]  /*1650*/  LEA.HI.X.SX32 R9, R19, R15.reuse, 0x1, P0 ;  /* 0x0000000f13097211 */ /* 0x080fe200000f0eff */
[C---:B------:R-:W-:Y:S01]  /*1660*/  IMAD R19, R17.reuse, 0x4, R18 ;  /* 0x0000000411137824 */ /* 0x040fe200078e0212 */
[----:B------:R-:W-:Y:S01]  /*1670*/  LEA.HI.X.SX32 R7, R20, R15, 0x1, P1 ;  /* 0x0000000f14077211 */ /* 0x000fe200008f0eff */
[----:B----4-:R1:W-:Y:S02]  /*1680*/  STL [R1+0x154], R21 ;  /* 0x0001541501007387 */ /* 0x0103e40000100800 */
[----:B------:R-:W-:-:S02]  /*1690*/  IMAD R20, R17, 0x4, R19 ;  /* 0x0000000411147824 */ /* 0x000fc400078e0213 */
[----:B0-----:R0:W3:Y:S04]  /*16a0*/  LDG.E.U8 R25, desc[UR12][R10.64] ;  /* 0x0000000c0a197981 */ /* 0x0010e8000c1e1100 */
[----:B-1----:R1:W4:Y:S01]  /*16b0*/  LDG.E.U8 R21, desc[UR12][R6.64] ;  /* 0x0000000c06157981 */ /* 0x002322000c1e1100 */
[----:B0-----:R-:W-:-:S04]  /*16c0*/  IADD3 R10, P0, PT, R18, R16, RZ ;  /* 0x00000010120a7210 */ /* 0x001fc80007f1e0ff */
[----:B------:R-:W-:Y:S01]  /*16d0*/  LEA.HI.X.SX32 R11, R18, R15, 0x1, P0 ;  /* 0x0000000f120b7211 */ /* 0x000fe200000f0eff */
[----:B------:R-:W-:Y:S01]  /*16e0*/  IMAD R18, R17, 0x4, R20 ;  /* 0x0000000411127824 */ /* 0x000fe200078e0214 */
[----:B-1----:R-:W-:-:S04]  /*16f0*/  IADD3 R6, P0, PT, R19, R16, RZ ;  /* 0x0000001013067210 */ /* 0x002fc80007f1e0ff */
[----:B------:R-:W-:Y:S01]  /*1700*/  LEA.HI.X.SX32 R7, R19, R15, 0x1, P0 ;  /* 0x0000000f13077211 */ /* 0x000fe200000f0eff */
[----:B------:R0:W-:Y:S01]  /*1710*/  STL [R1+0x1c], R24 ;  /* 0x00001c1801007387 */ /* 0x0001e20000100800 */
[----:B------:R-:W-:-:S03]  /*1720*/  IADD3 R28, P0, PT, R18, R16, RZ ;  /* 0x00000010121c7210 */ /* 0x000fc60007f1e0ff */
[----:B0-----:R0:W3:Y:S04]  /*1730*/  LDG.E.U8 R24, desc[UR12][R8.64] ;  /* 0x0000000c08187981 */ /* 0x0010e8000c1e1100 */
[----:B------:R1:W-:Y:S04]  /*1740*/  STL [R1+0x18], R23 ;  /* 0x0000181701007387 */ /* 0x0003e80000100800 */
[----:B------:R1:W-:Y:S01]  /*1750*/  STL [R1+0x14], R29 ;  /* 0x0000141d01007387 */ /* 0x0003e20000100800 */
[----:B0-----:R-:W-:-:S03]  /*1760*/  IADD3 R8, P1, PT, R20, R16, RZ ;  /* 0x0000001014087210 */ /* 0x001fc60007f3e0ff */
[----:B-1----:R0:W3:Y:S01]  /*1770*/  LDG.E.U8 R23, desc[UR12][R10.64] ;  /* 0x0000000c0a177981 */ /* 0x0020e2000c1e1100 */
[----:B------:R-:W-:-:S05]  /*1780*/  LEA.HI.X.SX32 R29, R18, R15, 0x1, P0 ;  /* 0x0000000f121d7211 */ /* 0x000fca00000f0eff */
[----:B------:R-:W3:Y:S01]  /*1790*/  LDG.E.U8 R28, desc[UR12][R28.64] ;  /* 0x0000000c1c1c7981 */ /* 0x000ee2000c1e1100 */
[----:B0-----:R-:W-:Y:S01]  /*17a0*/  IMAD R10, R17, 0x4, R18 ;  /* 0x00000004110a7824 */ /* 0x001fe200078e0212 */
[----:B------:R-:W-:-:S03]  /*17b0*/  LEA.HI.X.SX32 R9, R20, R15, 0x1, P1 ;  /* 0x0000000f14097211 */ /* 0x000fc600008f0eff */
[C---:B------:R-:W-:Y:S02]  /*17c0*/  IMAD R11, R17.reuse, 0x4, R10 ;  /* 0x00000004110b7824 */ /* 0x040fe400078e020a */
[----:B------:R0:W4:Y:S04]  /*17d0*/  LDG.E.U8 R20, desc[UR12][R8.64] ;  /* 0x0000000c08147981 */ /* 0x000128000c1e1100 */
[----:B--2---:R1:W-:Y:S01]  /*17e0*/  STL [R1+0x10], R22 ;  /* 0x0000101601007387 */ /* 0x0043e20000100800 */
[----:B0-----:R-:W-:-:S03]  /*17f0*/  IMAD R9, R17, 0x4, R11 ;  /* 0x0000000411097824 */ /* 0x001fc600078e020b */
[----:B-1----:R0:W2:Y:S02]  /*1800*/  LDG.E.U8 R22, desc[UR12][R6.64] ;  /* 0x0000000c06167981 */ /* 0x0020a4000c1e1100 */
[----:B0-----:R-:W-:-:S04]  /*1810*/  IADD3 R6, P0, PT, R10, R16, RZ ;  /* 0x000000100a067210 */ /* 0x001fc80007f1e0ff */
[----:B------:R-:W-:Y:S02]  /*1820*/  LEA.HI.X.SX32 R7, R10, R15, 0x1, P0 ;  /* 0x0000000f0a077211 */ /* 0x000fe400000f0eff */
[----:B------:R-:W-:-:S04]  /*1830*/  IADD3 R10, P0, PT, R11, R16, RZ ;  /* 0x000000100b0a7210 */ /* 0x000fc80007f1e0ff */
[----:B------:R-:W-:-:S05]  /*1840*/  LEA.HI.X.SX32 R11, R11, R15, 0x1, P0 ;  /* 0x0000000f0b0b7211 */ /* 0x000fca00000f0eff */
[----:B------:R-:W2:Y:S04]  /*1850*/  LDG.E.U8 R29, desc[UR12][R10.64] ;  /* 0x0000000c0a1d7981 */ /* 0x000ea8000c1e1100 */
[----:B-----5:R-:W-:Y:S04]  /*1860*/  STL [R1+0xc], R27 ;  /* 0x00000c1b01007387 */ /* 0x020fe80000100800 */
[----:B---3--:R-:W-:Y:S04]  /*1870*/  STL [R1+0x164c], R28 ;  /* 0x00164c1c01007387 */ /* 0x008fe80000100800 */
[----:B------:R-:W-:Y:S04]  /*1880*/  STL [R1+0x1650], R28 ;  /* 0x0016501c01007387 */ /* 0x000fe80000100800 */
        /* <DEDUP_REMOVED lines=9> */
[----:B----4-:R0:W-:Y:S04]  /*1920*/  STL [R1+0x148], R21 ;  /* 0x0001481501007387 */ /* 0x0101e80000100800 */
[----:B0-----:R0:W3:Y:S01]  /*1930*/  LDG.E.U8 R21, desc[UR12][R6.64] ;  /* 0x0000000c06157981 */ /* 0x0010e2000c1e1100 */
[----:B------:R-:W-:Y:S01]  /*1940*/  IMAD R19, R17, 0x4, R9 ;  /* 0x0000000411137824 */ /* 0x000fe200078e0209 */
[----:B------:R-:W-:-:S02]  /*1950*/  IADD3 R8, P1, PT, R9, R16, RZ ;  /* 0x0000001009087210 */ /* 0x000fc40007f3e0ff */
[----:B------:R1:W-:Y:S01]  /*1960*/  STL [R1+0x144], R24 ;  /* 0x0001441801007387 */ /* 0x0003e20000100800 */
[----:B------:R-:W-:Y:S01]  /*1970*/  IMAD R18, R17, 0x4, R19 ;  /* 0x0000000411127824 */ /* 0x000fe200078e0213 */
[----:B------:R-:W-:Y:S02]  /*1980*/  LEA.HI.X.SX32 R9, R9, R15, 0x1, P1 ;  /* 0x0000000f09097211 */ /* 0x000fe400008f0eff */
[----:B--2---:R-:W-:Y:S01]  /*1990*/  STL [R1+0x1658], R29 ;  /* 0x0016581d01007387 */ /* 0x004fe20000100800 */
[----:B0-----:R-:W-:-:S03]  /*19a0*/  IADD3 R6, P0, PT, R19, R16, RZ ;  /* 0x0000001013067210 */ /* 0x001fc60007f1e0ff */
[----:B------:R-:W-:Y:S01]  /*19b0*/  STL [R1+0x13c], R23 ;  /* 0x00013c1701007387 */ /* 0x000fe20000100800 */
[----:B------:R-:W-:-:S03]  /*19c0*/  LEA.HI.X.SX32 R7, R19, R15, 0x1, P0 ;  /* 0x0000000f13077211 */ /* 0x000fc600000f0eff */
[----:B------:R-:W-:Y:S01]  /*19d0*/  STL [R1+0x165c], R29 ;  /* 0x00165c1d01007387 */ /* 0x000fe20000100800 */
[----:B------:R-:W-:-:S03]  /*19e0*/  IMAD R19, R17, 0x4, R18 ;  /* 0x0000000411137824 */ /* 0x000fc600078e0212 */
[----:B------:R-:W-:Y:S01]  /*19f0*/  STL [R1+0x16d8], R29 ;  /* 0x0016d81d01007387 */ /* 0x000fe20000100800 */
[----:B------:R-:W-:-:S03]  /*1a00*/  IADD3 R10, P0, PT, R18, R16, RZ ;  /* 0x00000010120a7210 */ /* 0x000fc60007f1e0ff */
[----:B------:R-:W-:Y:S04]  /*1a10*/  STL [R1+0x16e0], R29 ;  /* 0x0016e01d01007387 */ /* 0x000fe80000100800 */
[----:B------:R-:W-:Y:S04]  /*1a20*/  STL [R1+0x16e4], R29 ;  /* 0x0016e41d01007387 */ /* 0x000fe80000100800 */
[----:B------:R0:W-:Y:S04]  /*1a30*/  STL [R1+0x8], R22 ;  /* 0x0000081601007387 */ /* 0x0001e80000100800 */
[----:B-1----:R1:W2:Y:S04]  /*1a40*/  LDG.E.U8 R24, desc[UR12][R8.64] ;  /* 0x0000000c08187981 */ /* 0x0022a8000c1e1100 */
[----:B------:R4:W-:Y:S01]  /*1a50*/  STL [R1+0x4], R20 ;  /* 0x0000041401007387 */ /* 0x0009e20000100800 */
[----:B------:R-:W-:Y:S01]  /*1a60*/  LEA.HI.X.SX32 R11, R18, R15, 0x1, P0 ;  /* 0x0000000f120b7211 */ /* 0x000fe200000f0eff */
[----:B-1----:R-:W-:-:S04]  /*1a70*/  IMAD R9, R17, 0x4, R19 ;  /* 0x0000000411097824 */ /* 0x002fc800078e0213 */
[----:B0-----:R-:W5:Y:S04]  /*1a80*/  LDG.E.U8 R22, desc[UR12][R10.64] ;  /* 0x0000000c0a167981 */ /* 0x001f68000c1e1100 */
[----:B----4-:R0:W4:Y:S01]  /*1a90*/  LDG.E.U8 R20, desc[UR12][R6.64] ;  /* 0x0000000c06147981 */ /* 0x010122000c1e1100 */
[----:B------:R-:W-:Y:S01]  /*1aa0*/  IMAD R18, R17, 0x4, R9 ;  /* 0x0000000411127824 */ /* 0x000fe200078e0209 */
[-C--:B------:R-:W-:Y:S02]  /*1ab0*/  IADD3 R8, P1, PT, R9, R16.reuse, RZ ;  /* 0x0000001009087210 */ /* 0x080fe40007f3e0ff */
[----:B0-----:R-:W-:-:S04]  /*1ac0*/  IADD3 R6, P0, PT, R19, R16, RZ ;  /* 0x0000001013067210 */ /* 0x001fc80007f1e0ff */
[-C--:B------:R-:W-:Y:S01]  /*1ad0*/  LEA.HI.X.SX32 R7, R19, R15.reuse, 0x1, P0 ;  /* 0x0000000f13077211 */ /* 0x080fe200000f0eff */
[----:B------:R-:W-:Y:S01]  /*1ae0*/  IMAD R19, R17, 0x4, R18 ;  /* 0x0000000411137824 */ /* 0x000fe200078e0212 */
[CC--:B------:R-:W-:Y:S02]  /*1af0*/  IADD3 R10, P0, PT, R18.reuse, R16.reuse, RZ ;  /* 0x00000010120a7210 */ /* 0x0c0fe40007f1e0ff */
[-C--:B------:R-:W-:Y:S01]  /*1b00*/  LEA.HI.X.SX32 R9, R9, R15.reuse, 0x1, P1 ;  /* 0x0000000f09097211 */ /* 0x080fe200008f0eff */
[----:B------:R0:W5:Y:S01]  /*1b10*/  LDG.E.U8 R26, desc[UR12][R6.64] ;  /* 0x0000000c061a7981 */ /* 0x000162000c1e1100 */
[----:B------:R-:W-:Y:S01]  /*1b20*/  LEA.HI.X.SX32 R11, R18, R15, 0x1, P0 ;  /* 0x0000000f120b7211 */ /* 0x000fe200000f0eff */
[----:B------:R-:W-:Y:S02]  /*1b30*/  IMAD R18, R17, 0x4, R19 ;  /* 0x0000000411127824 */ /* 0x000fe400078e0213 */
[----:B------:R-:W5:Y:S04]  /*1b40*/  LDG.E.U8 R23, desc[UR12][R8.64] ;  /* 0x0000000c08177981 */ /* 0x000f68000c1e1100 */
[----:B------:R1:W5:Y:S01]  /*1b50*/  LDG.E.U8 R29, desc[UR12][R10.64] ;  /* 0x0000000c0a1d7981 */ /* 0x000362000c1e1100 */
[----:B0-----:R-:W-:-:S04]  /*1b60*/  IADD3 R6, P0, PT, R19, R16, RZ ;  /* 0x0000001013067210 */ /* 0x001fc80007f1e0ff */
[----:B------:R-:W-:Y:S02]  /*1b70*/  LEA.HI.X.SX32 R7, R19, R15, 0x1, P0 ;  /* 0x0000000f13077211 */ /* 0x000fe400000f0eff */
[----:B-1----:R-:W-:-:S04]  /*1b80*/  IADD3 R10, P0, PT, R18, R16, RZ ;  /* 0x00000010120a7210 */ /* 0x002fc80007f1e0ff */
[----:B------:R-:W-:-:S05]  /*1b90*/  LEA.HI.X.SX32 R11, R18, R15, 0x1, P0 ;  /* 0x0000000f120b7211 */ /* 0x000fca00000f0eff */
[----:B------:R-:W5:Y:S04]  /*1ba0*/  LDG.E.U8 R25, desc[UR12][R10.64] ;  /* 0x0000000c0a197981 */ /* 0x000f68000c1e1100 */
[----:B---3--:R0:W-:Y:S04]  /*1bb0*/  STL [R1], R21 ;  /* 0x0000001501007387 */ /* 0x0081e80000100800 */
[----:B0-----:R0:W3:Y:S01]  /*1bc0*/  LDG.E.U8 R21, desc[UR12][R6.64] ;  /* 0x0000000c06157981 */ /* 0x0010e2000c1e1100 */
[----:B------:R-:W-:-:S04]  /*1bd0*/  IMAD R9, R17, 0x4, R18 ;  /* 0x0000000411097824 */ /* 0x000fc800078e0212 */
[----:B------:R-:W-:Y:S01]  /*1be0*/  IMAD R19, R17, 0x4, R9 ;  /* 0x0000000411137824 */ /* 0x000fe200078e0209 */
[----:B------:R-:W-:-:S03]  /*1bf0*/  IADD3 R8, P1, PT, R9, R16, RZ ;  /* 0x0000001009087210 */ /* 0x000fc60007f3e0ff */
[----:B------:R-:W-:Y:S01]  /*1c00*/  IMAD R18, R17, 0x4, R19 ;  /* 0x0000000411127824 */ /* 0x000fe200078e0213 */
[-C--:B0-----:R-:W-:Y:S02]  /*1c10*/  IADD3 R6, P0, PT, R19, R16.reuse, RZ ;  /* 0x0000001013067210 */ /* 0x081fe40007f1e0ff */
[-C--:B------:R-:W-:Y:S02]  /*1c20*/  LEA.HI.X.SX32 R9, R9, R15.reuse, 0x1, P1 ;  /* 0x0000000f09097211 */ /* 0x080fe400008f0eff */
[-C--:B------:R-:W-:Y:S01]  /*1c30*/  LEA.HI.X.SX32 R7, R19, R15.reuse, 0x1, P0 ;  /* 0x0000000f13077211 */ /* 0x080fe200000f0eff */
[----:B------:R-:W-:Y:S01]  /*1c40*/  IMAD R19, R17, 0x4, R18 ;  /* 0x0000000411137824 */ /* 0x000fe200078e0212 */
[CC--:B------:R-:W-:Y:S01]  /*1c50*/  IADD3 R10, P0, PT, R18.reuse, R16.reuse, RZ ;  /* 0x00000010120a7210 */ /* 0x0c0fe20007f1e0ff */
[----:B------:R0:W3:Y:S03]  /*1c60*/  LDG.E.U8 R27, desc[UR12][R8.64] ;  /* 0x0000000c081b7981 */ /* 0x0000e6000c1e1100 */
[----:B------:R-:W-:Y:S01]  /*1c70*/  LEA.HI.X.SX32 R11, R18, R15, 0x1, P0 ;  /* 0x0000000f120b7211 */ /* 0x000fe200000f0eff */
[----:B--2---:R1:W-:Y:S01]  /*1c80*/  STL [R1+0x140], R24 ;  /* 0x0001401801007387 */ /* 0x0043e20000100800 */
[----:B0-----:R-:W-:-:S04]  /*1c90*/  IADD3 R8, P0, PT, R19, R16, RZ ;  /* 0x0000001013087210 */ /* 0x001fc80007f1e0ff */
[----:B------:R-:W-:Y:S01]  /*1ca0*/  LEA.HI.X.SX32 R9, R19, R15, 0x1, P0 ;  /* 0x0000000f13097211 */ /* 0x000fe200000f0eff */
[----:B-1----:R0:W2:Y:S04]  /*1cb0*/  LDG.E.U8 R24, desc[UR12][R6.64] ;  /* 0x0000000c06187981 */ /* 0x0020a8000c1e1100 */
[----:B----4-:R1:W-:Y:S02]  /*1cc0*/  STL [R1+0x138], R20 ;  /* 0x0001381401007387 */ /* 0x0103e40000100800 */
[C---:B-1----:R-:W-:Y:S02]  /*1cd0*/  IMAD R20, R17.reuse, 0x4, R19 ;  /* 0x0000000411147824 */ /* 0x042fe400078e0213 */
[----:B-----5:R1:W-:Y:S02]  /*1ce0*/  STL [R1+0x134], R22 ;  /* 0x0001341601007387 */ /* 0x0203e40000100800 */
[----:B------:R-:W-:Y:S01]  /*1cf0*/  IMAD R18, R17, 0x4, R20 ;  /* 0x0000000411127824 */ /* 0x000fe200078e0214 */
[----:B0-----:R-:W-:-:S03]  /*1d00*/  IADD3 R6, P1, PT, R20, R16, RZ ;  /* 0x0000001014067210 */ /* 0x001fc60007f3e0ff */
[----:B------:R-:W-:Y:S01]  /*1d10*/  IMAD R19, R17, 0x4, R18 ;  /* 0x0000000411137824 */ /* 0x000fe200078e0212 */
[----:B-1----:R0:W4:Y:S01]  /*1d20*/  LDG.E.U8 R22, desc[UR12][R10.64] ;  /* 0x0000000c0a167981 */ /* 0x002122000c1e1100 */
[----:B------:R-:W-:-:S03]  /*1d30*/  LEA.HI.X.SX32 R7, R20, R15, 0x1, P1 ;  /* 0x0000000f14077211 */ /* 0x000fc600008f0eff */
[----:B------:R1:W-:Y:S01]  /*1d40*/  STL [R1+0x130], R26 ;  /* 0x0001301a01007387 */ /* 0x0003e20000100800 */
[----:B0-----:R-:W-:-:S03]  /*1d50*/  IADD3 R10, P0, PT, R18, R16, RZ ;  /* 0x00000010120a7210 */ /* 0x001fc60007f1e0ff */
[----:B-1----:R0:W5:Y:S01]  /*1d60*/  LDG.E.U8 R26, desc[UR12][R8.64] ;  /* 0x0000000c081a7981 */ /* 0x002162000c1e1100 */
[----:B------:R-:W-:Y:S01]  /*1d70*/  LEA.HI.X.SX32 R11, R18, R15, 0x1, P0 ;  /* 0x0000000f120b7211 */ /* 0x000fe200000f0eff */
[----:B------:R-:W-:Y:S02]  /*1d80*/  IMAD R18, R17, 0x4, R19 ;  /* 0x0000000411127824 */ /* 0x000fe400078e0213 */
[----:B------:R1:W-:Y:S01]  /*1d90*/  STL [R1+0x12c], R23 ;  /* 0x00012c1701007387 */ /* 0x0003e20000100800 */
[----:B0-----:R-:W-:-:S03]  /*1da0*/  IADD3 R8, P0, PT, R19, R16, RZ ;  /* 0x0000001013087210 */ /* 0x001fc60007f1e0ff */
[----:B------:R0:W-:Y:S01]  /*1db0*/  STL [R1+0x120], R29 ;  /* 0x0001201d01007387 */ /* 0x0001e20000100800 */
[----:B------:R-:W-:-:S03]  /*1dc0*/  LEA.HI.X.SX32 R9, R19, R15, 0x1, P0 ;  /* 0x0000000f13097211 */ /* 0x000fc600000f0eff */
[----:B-1----:R1:W5:Y:S04]  /*1dd0*/  LDG.E.U8 R23, desc[UR12][R6.64] ;  /* 0x0000000c06177981 */ /* 0x002368000c1e1100 */
[----:B0-----:R0:W5:Y:S01]  /*1de0*/  LDG.E.U8 R29, desc[UR12][R10.64] ;  /* 0x0000000c0a1d7981 */ /* 0x001162000c1e1100 */
[----:B-1----:R-:W-:-:S04]  /*1df0*/  IADD3 R6, P0, PT, R18, R16, RZ ;  /* 0x0000001012067210 */ /* 0x002fc80007f1e0ff */
[----:B------:R-:W-:Y:S01]  /*1e00*/  LEA.HI.X.SX32 R7, R18, R15, 0x1, P0 ;  /* 0x0000000f12077211 */ /* 0x000fe200000f0eff */
[----:B---3--:R1:W-:Y:S04]  /*1e10*/  STL [R1+0x11c], R21 ;  /* 0x00011c1501007387 */ /* 0x0083e80000100800 */
[----:B------:R3:W-:Y:S04]  /*1e20*/  STL [R1+0x114], R25 ;  /* 0x0001141901007387 */ /* 0x0007e80000100800 */
[----:B-1----:R1:W5:Y:S04]  /*1e30*/  LDG.E.U8 R21, desc[UR12][R8.64] ;  /* 0x0000000c08157981 */ /* 0x002368000c1e1100 */
[----:B---3--:R3:W5:Y:S01]  /*1e40*/  LDG.E.U8 R25, desc[UR12][R6.64] ;  /* 0x0000000c06197981 */ /* 0x008762000c1e1100 */
[----:B------:R-:W-:-:S04]  /*1e50*/  IMAD R20, R17, 0x4, R18 ;  /* 0x0000000411147824 */ /* 0x000fc800078e0212 */
[----:B------:R-:W-:Y:S01]  /*1e60*/  IMAD R19, R17, 0x4, R20 ;  /* 0x0000000411137824 */ /* 0x000fe200078e0214 */
[----:B0-----:R-:W-:-:S03]  /*1e70*/  IADD3 R10, P1, PT, R20, R16, RZ ;  /* 0x00000010140a7210 */ /* 0x001fc60007f3e0ff */
[----:B------:R-:W-:Y:S01]  /*1e80*/  IMAD R18, R17, 0x4, R19 ;  /* 0x0000000411127824 */ /* 0x000fe200078e0213 */
[CC--:B-1----:R-:W-:Y:S02]  /*1e90*/  IADD3 R8, P0, PT, R19.reuse, R16.reuse, RZ ;  /* 0x0000001013087210 */ /* 0x0c2fe40007f1e0ff */
[-C--:B------:R-:W-:Y:S02]  /*1ea0*/  LEA.HI.X.SX32 R11, R20, R15.reuse, 0x1, P1 ;  /* 0x0000000f140b7211 */ /* 0x080fe400008f0eff */
[-C--:B------:R-:W-:Y:S01]  /*1eb0*/  LEA.HI.X.SX32 R9, R19, R15.reuse, 0x1, P0 ;  /* 0x0000000f13097211 */ /* 0x080fe200000f0eff */
[C---:B------:R-:W-:Y:S01]  /*1ec0*/  IMAD R19, R17.reuse, 0x4, R18 ;  /* 0x0000000411137824 */ /* 0x040fe200078e0212 */
[C---:B---3--:R-:W-:Y:S01]  /*1ed0*/  IADD3 R6, P0, PT, R18.reuse, R16, RZ ;  /* 0x0000001012067210 */ /* 0x048fe20007f1e0ff */
[----:B------:R0:W-:Y:S02]  /*1ee0*/  STL [R1+0x100], R27 ;  /* 0x0001001b01007387 */ /* 0x0001e40000100800 */
[C---:B------:R-:W-:Y:S01]  /*1ef0*/  IMAD R20, R17.reuse, 0x4, R19 ;  /* 0x0000000411147824 */ /* 0x040fe200078e0213 */
[----:B------:R-:W-:Y:S01]  /*1f00*/  LEA.HI.X.SX32 R7, R18, R15, 0x1, P0 ;  /* 0x0000000f12077211 */ /* 0x000fe200000f0eff */
[----:B--2---:R1:W-:Y:S02]  /*1f10*/  STL [R1+0xfc], R24 ;  /* 0x0000fc1801007387 */ /* 0x0043e40000100800 */
[----:B------:R-:W-:-:S02]  /*1f20*/  IMAD R18, R17, 0x4, R20 ;  /* 0x0000000411127824 */ /* 0x000fc400078e0214 */
[----:B0-----:R0:W2:Y:S04]  /*1f30*/  LDG.E.U8 R27, desc[UR12][R10.64] ;  /* 0x0000000c0a1b7981 */ /* 0x0010a8000c1e1100 */
[----:B-1----:R1:W3:Y:S01]  /*1f40*/  LDG.E.U8 R24, desc[UR12][R8.64] ;  /* 0x0000000c08187981 */ /* 0x0022e2000c1e1100 */
[----:B0-----:R-:W-:-:S04]  /*1f50*/  IADD3 R10, P0, PT, R19, R16, RZ ;  /* 0x00000010130a7210 */ /* 0x001fc80007f1e0ff */
[-C--:B------:R-:W-:Y:S01]  /*1f60*/  LEA.HI.X.SX32 R11, R19, R15.reuse, 0x1, P0 ;  /* 0x0000000f130b7211 */ /* 0x080fe200000f0eff */
[----:B------:R-:W-:Y:S01]  /*1f70*/  IMAD R19, R17, 0x4, R18 ;  /* 0x0000000411137824 */ /* 0x000fe200078e0212 */
[CC--:B-1----:R-:W-:Y:S01]  /*1f80*/  IADD3 R8, P1, PT, R20.reuse, R16.reuse, RZ ;  /* 0x0000001014087210 */ /* 0x0c2fe20007f3e0ff */
[----:B----4-:R0:W-:Y:S03]  /*1f90*/  STL [R1+0x128], R22 ;  /* 0x0001281601007387 */ /* 0x0101e60000100800 */
[----:B------:R-:W-:Y:S01]  /*1fa0*/  LEA.HI.X.SX32 R9, R20, R15, 0x1, P1 ;  /* 0x0000000f14097211 */ /* 0x000fe200008f0eff */
[----:B0-----:R0:W4:Y:S04]  /*1fb0*/  LDG.E.U8 R22, desc[UR12][R6.64] ;  /* 0x0000000c06167981 */ /* 0x001128000c1e1100 */
[----:B-----5:R1:W-:Y:S01]  /*1fc0*/  STL [R1+0x124], R26 ;  /* 0x0001241a01007387 */ /* 0x0203e20000100800 */
        /* <DEDUP_REMOVED lines=12> */
[----:B------:R1:W-:Y:S04]  /*2090*/  STL [R1+0x108], R21 ;  /* 0x0001081501007387 */ /* 0x0003e80000100800 */
[----:B------:R0:W-:Y:S04]  /*20a0*/  STL [R1+0xf8], R25 ;  /* 0x0000f81901007387 */ /* 0x0001e80000100800 */
[----:B-1----:R1:W5:Y:S04]  /*20b0*/  LDG.E.U8 R21, desc[UR12][R10.64] ;  /* 0x0000000c0a157981 */ /* 0x002368000c1e1100 */
[----:B0-----:R0:W5:Y:S01]  /*20c0*/  LDG.E.U8 R25, desc[UR12][R8.64] ;  /* 0x0000000c08197981 */ /* 0x001162000c1e1100 */
        /* <DEDUP_REMOVED lines=9> */
[----:B--2---:R0:W-:Y:S02]  /*2160*/  STL [R1+0xf0], R27 ;  /* 0x0000f01b01007387 */ /* 0x0041e40000100800 */
[C---:B------:R-:W-:Y:S01]  /*2170*/  IMAD R20, R17.reuse, 0x4, R19 ;  /* 0x0000000411147824 */ /* 0x040fe200078e0213 */
[----:B------:R-:W-:Y:S01]  /*2180*/  LEA.HI.X.SX32 R9, R18, R15, 0x1, P0 ;  /* 0x0000000f12097211 */ /* 0x000fe200000f0eff */
[----:B---3--:R1:W-:Y:S02]  /*2190*/  STL [R1+0xec], R24 ;  /* 0x0000ec1801007387 */ /* 0x0083e40000100800 */
        /* <DEDUP_REMOVED lines=15> */
[----:B------:R1:W-:Y:S04]  /*2290*/  STL [R1+0x10c], R23 ;  /* 0x00010c1701007387 */ /* 0x0003e80000100800 */
[----:B------:R1:W5:Y:S01]  /*22a0*/  LDG.E.U8 R20, desc[UR12][R8.64] ;  /* 0x0000000c08147981 */ /* 0x000362000c1e1100 */
[----:B0-----:R-:W-:-:S04]  /*22b0*/  IADD3 R6, P0, PT, R19, R16, RZ ;  /* 0x0000001013067210 */ /* 0x001fc80007f1e0ff */
[----:B------:R-:W-:Y:S01]  /*22c0*/  LEA.HI.X.SX32 R7, R19, R15, 0x1, P0 ;  /* 0x0000000f13077211 */ /* 0x000fe200000f0eff */
[----:B-1----:R0:W5:Y:S01]  /*22d0*/  LDG.E.U8 R23, desc[UR12][R10.64] ;  /* 0x0000000c0a177981 */ /* 0x002162000c1e1100 */
[----:B------:R-:W-:-:S03]  /*22e0*/  IADD3 R8, P0, PT, R18, R16, RZ ;  /* 0x0000001012087210 */ /* 0x000fc60007f1e0ff */
[----:B------:R-:W-:Y:S01]  /*22f0*/  STL [R1+0x104], R29 ;  /* 0x0001041d01007387 */ /* 0x000fe20000100800 */
[----:B------:R-:W-:-:S03]  /*2300*/  LEA.HI.X.SX32 R9, R18, R15, 0x1, P0 ;  /* 0x0000000f12097211 */ /* 0x000fc600000f0eff */
        /* <DEDUP_REMOVED lines=8> */
[-C--:B-1----:R-:W-:Y:S02]  /*2390*/  IADD3 R6, P0, PT, R19, R16.reuse, RZ ;  /* 0x0000001013067210 */ /* 0x082fe40007f1e0ff */
[-C--:B------:R-:W-:Y:S02]  /*23a0*/  LEA.HI.X.SX32 R11, R11, R15.reuse, 0x1, P1 ;  /* 0x0000000f0b0b7211 */ /* 0x080fe400008f0eff */
[-C--:B------:R-:W-:Y:S01]  /*23b0*/  LEA.HI.X.SX32 R7, R19, R15.reuse, 0x1, P0 ;  /* 0x0000000f13077211 */ /* 0x080fe200000f0eff */
[----:B------:R-:W-:Y:S01]  /*23c0*/  IMAD R19, R17, 0x4, R18 ;  /* 0x0000000411137824 */ /* 0x000fe200078e0212 */
[C---:B0-----:R-:W-:Y:S01]  /*23d0*/  IADD3 R8, P0, PT, R18.reuse, R16, RZ ;  /* 0x0000001012087210 */ /* 0x041fe20007f1e0ff */
[----:B------:R0:W5:Y:S04]  /*23e0*/  LDG.E.U8 R29, desc[UR12][R10.64] ;  /* 0x0000000c0a1d7981 */ /* 0x000168000c1e1100 */
[----:B--2---:R-:W-:Y:S01]  /*23f0*/  STL [R1+0xe0], R27 ;  /* 0x0000e01b01007387 */ /* 0x004fe20000100800 */
[----:B------:R-:W-:-:S03]  /*2400*/  LEA.HI.X.SX32 R9, R18, R15, 0x1, P0 ;  /* 0x0000000f12097211 */ /* 0x000fc600000f0eff */
[----:B---3--:R1:W-:Y:S01]  /*2410*/  STL [R1+0xd8], R24 ;  /* 0x0000d81801007387 */ /* 0x0083e20000100800 */
[----:B0-----:R-:W-:-:S04]  /*2420*/  IMAD R11, R17, 0x4, R19 ;  /* 0x00000004110b7824 */ /* 0x001fc800078e0213 */
[----:B------:R-:W-:Y:S01]  /*2430*/  IMAD R18, R17, 0x4, R11 ;  /* 0x0000000411127824 */ /* 0x000fe200078e020b */
[----:B-1----:R0:W2:Y:S01]  /*2440*/  LDG.E.U8 R24, desc[UR12][R6.64] ;  /* 0x0000000c06187981 */ /* 0x0020a2000c1e1100 */
[-C--:B------:R-:W-:Y:S02]  /*2450*/  IADD3 R10, P1, PT, R11, R16.reuse, RZ ;  /* 0x000000100b0a7210 */ /* 0x080fe40007f3e0ff */
[C---:B0-----:R-:W-:Y:S01]  /*2460*/  IADD3 R6, P0, PT, R19.reuse, R16, RZ ;  /* 0x0000001013067210 */ /* 0x041fe20007f1e0ff */
[----:B----4-:R0:W-:Y:S03]  /*2470*/  STL [R1+0xd4], R22 ;  /* 0x0000d41601007387 */ /* 0x0101e60000100800 */
[-C--:B------:R-:W-:Y:S01]  /*2480*/  LEA.HI.X.SX32 R7, R19, R15.reuse, 0x1, P0 ;  /* 0x0000000f13077211 */ /* 0x080fe200000f0eff */
[----:B------:R-:W-:Y:S01]  /*2490*/  IMAD R19, R17, 0x4, R18 ;  /* 0x0000000411137824 */ /* 0x000fe200078e0212 */
[----:B------:R-:W-:-:S03]  /*24a0*/  LEA.HI.X.SX32 R11, R11, R15, 0x1, P1 ;  /* 0x0000000f0b0b7211 */ /* 0x000fc600008f0eff */
[----:B------:R-:W3:Y:S04]  /*24b0*/  LDG.E.U8 R27, desc[UR12][R6.64] ;  /* 0x0000000c061b7981 */ /* 0x000ee8000c1e1100 */
[----:B0-----:R0:W4:Y:S02]  /*24c0*/  LDG.E.U8 R22, desc[UR12][R8.64] ;  /* 0x0000000c08167981 */ /* 0x001124000c1e1100 */
[CC--:B0-----:R-:W-:Y:S02]  /*24d0*/  IADD3 R8, P0, PT, R18.reuse, R16.reuse, RZ ;  /* 0x0000001012087210 */ /* 0x0c1fe40007f1e0ff */
[----:B-----5:R0:W-:Y:S02]  /*24e0*/  STL [R1+0xd0], R26 ;  /* 0x0000d01a01007387 */ /* 0x0201e40000100800 */
[-C--:B------:R-:W-:Y:S01]  /*24f0*/  LEA.HI.X.SX32 R9, R18, R15.reuse, 0x1, P0 ;  /* 0x0000000f12097211 */ /* 0x080fe200000f0eff */
[----:B------:R-:W-:Y:S01]  /*2500*/  IMAD R18, R17, 0x4, R19 ;  /* 0x0000000411127824 */ /* 0x000fe200078e0213 */
[CC--:B------:R-:W-:Y:S01]  /*2510*/  IADD3 R6, P0, PT, R19.reuse, R16.reuse, RZ ;  /* 0x0000001013067210 */ /* 0x0c0fe20007f1e0ff */
[----:B------:R1:W-:Y:S03]  /*2520*/  STL [R1+0xc4], R23 ;  /* 0x0000c41701007387 */ /* 0x0003e60000100800 */
[----:B------:R-:W-:Y:S01]  /*2530*/  LEA.HI.X.SX32 R7, R19, R15, 0x1, P0 ;  /* 0x0000000f13077211 */ /* 0x000fe200000f0eff */
[----:B0-----:R0:W5:Y:S04]  /*2540*/  LDG.E.U8 R26, desc[UR12][R10.64] ;  /* 0x0000000c0a1a7981 */ /* 0x001168000c1e1100 */
[----:B------:R0:W-:Y:S04]  /*2550*/  STL [R1+0xc0], R20 ;  /* 0x0000c01401007387 */ /* 0x0001e80000100800 */
[----:B-1----:R1:W2:Y:S01]  /*2560*/  LDG.E.U8 R23, desc[UR12][R8.64] ;  /* 0x0000000c08177981 */ /* 0x0022a2000c1e1100 */
[----:B0-----:R-:W-:Y:S01]  /*2570*/  IMAD R11, R17, 0x4, R18 ;  /* 0x00000004110b7824 */ /* 0x001fe200078e0212 */
[----:B------:R-:W-:-:S03]  /*2580*/  IADD3 R20, P0, PT, R18, R16, RZ ;  /* 0x0000001012147210 */ /* 0x000fc60007f1e0ff */
[----:B-1----:R-:W-:Y:S01]  /*2590*/  IMAD R9, R17, 0x4, R11 ;  /* 0x0000000411097824 */ /* 0x002fe200078e020b */
[----:B------:R0:W-:Y:S04]  /*25a0*/  STL [R1+0xcc], R21 ;  /* 0x0000cc1501007387 */ /* 0x0001e80000100800 */
[----:B------:R1:W-:Y:S01]  /*25b0*/  STL [R1+0xc8], R25 ;  /* 0x0000c81901007387 */ /* 0x0003e20000100800 */
[-C--:B0-----:R-:W-:Y:S02]  /*25c0*/  LEA.HI.X.SX32 R21, R18, R15.reuse, 0x1, P0 ;  /* 0x0000000f12157211 */ /* 0x081fe400000f0eff */
[----:B------:R-:W-:Y:S01]  /*25d0*/  IADD3 R8, P0, PT, R9, R16, RZ ;  /* 0x0000001009087210 */ /* 0x000fe20007f1e0ff */
[----:B-1----:R0:W2:Y:S04]  /*25e0*/  LDG.E.U8 R25, desc[UR12][R6.64] ;  /* 0x0000000c06197981 */ /* 0x0020a8000c1e1100 */
[----:B------:R-:W2:Y:S01]  /*25f0*/  LDG.E.U8 R20, desc[UR12][R20.64] ;  /* 0x0000000c14147981 */ /* 0x000ea2000c1e1100 */
[----:B0-----:R-:W-:Y:S01]  /*2600*/  IMAD R7, R17, 0x4, R9 ;  /* 0x0000000411077824 */ /* 0x001fe200078e0209 */
[----:B------:R-:W-:-:S05]  /*2610*/  LEA.HI.X.SX32 R9, R9, R15, 0x1, P0 ;  /* 0x0000000f09097211 */ /* 0x000fca00000f0eff */
[----:B------:R-:W3:Y:S01]  /*2620*/  LDG.E.U8 R21, desc[UR12][R8.64] ;  /* 0x0000000c08157981 */ /* 0x000ee2000c1e1100 */
[----:B------:R-:W-:Y:S01]  /*2630*/  IADD3 R6, P0, PT, R7, R16, RZ ;  /* 0x0000001007067210 */ /* 0x000fe20007f1e0ff */
[----:B------:R-:W-:-:S03]  /*2640*/  IMAD R18, R17, 0x4, R7 ;  /* 0x0000000411127824 */ /* 0x000fc600078e0207 */
[----:B------:R-:W-:Y:S01]  /*2650*/  LEA.HI.X.SX32 R7, R7, R15, 0x1, P0 ;  /* 0x0000000f07077211 */ /* 0x000fe200000f0eff */
[----:B--2---:R-:W-:Y:S04]  /*2660*/  STL [R1+0x1640], R20 ;  /* 0x0016401401007387 */ /* 0x004fe80000100800 */
[----:B------:R-:W-:Y:S04]  /*2670*/  STL [R1+0x16b4], R20 ;  /* 0x0016b41401007387 */ /* 0x000fe80000100800 */
[----:B------:R-:W-:Y:S04]  /*2680*/  STL [R1+0xbc], R29 ;  /* 0x0000bc1d01007387 */ /* 0x000fe80000100800 */
[----:B------:R-:W-:Y:S04]  /*2690*/  STL [R1+0x16bc], R20 ;  /* 0x0016bc1401007387 */ /* 0x000fe80000100800 */
[----:B------:R-:W-:Y:S04]  /*26a0*/  STL [R1+0x16c0], R20 ;  /* 0x0016c01401007387 */ /* 0x000fe80000100800 */
[----:B------:R-:W-:Y:S04]  /*26b0*/  STL [R1+0x1714], R20 ;  /* 0x0017141401007387 */ /* 0x000fe80000100800 */
[----:B------:R-:W-:Y:S04]  /*26c0*/  STL [R1+0xb8], R24 ;  /* 0x0000b81801007387 */ /* 0x000fe80000100800 */
[----:B----4-:R-:W-:Y:S04]  /*26d0*/  STL [R1+0xb4], R22 ;  /* 0x0000b41601007387 */ /* 0x010fe80000100800 */
[----:B---3--:R-:W-:Y:S04]  /*26e0*/  STL [R1+0x1644], R21 ;  /* 0x0016441501007387 */ /* 0x008fe80000100800 */
[----:B------:R-:W-:Y:S04]  /*26f0*/  STL [R1+0x1688], R21 ;  /* 0x0016881501007387 */ /* 0x000fe80000100800 */
[----:B------:R-:W-:Y:S04]  /*2700*/  STL [R1+0xb0], R27 ;  /* 0x0000b01b01007387 */ /* 0x000fe80000100800 */
[----:B------:R-:W-:Y:S04]  /*2710*/  STL [R1+0x169c], R21 ;  /* 0x00169c1501007387 */ /* 0x000fe80000100800 */
[----:B------:R-:W-:Y:S04]  /*2720*/  STL [R1+0x16f8], R21 ;  /* 0x0016f81501007387 */ /* 0x000fe80000100800 */
[----:B------:R-:W-:Y:S04]  /*2730*/  STL [R1+0x16fc], R21 ;  /* 0x0016fc1501007387 */ /* 0x000fe80000100800 */
[----:B------:R-:W-:Y:S04]  /*2740*/  STL [R1+0x170c], R21 ;  /* 0x00170c1501007387 */ /* 0x000fe80000100800 */
[----:B-----5:R-:W-:Y:S04]  /*2750*/  STL [R1+0xac], R26 ;  /* 0x0000ac1a01007387 */ /* 0x020fe80000100800 */
[----:B------:R0:W-:Y:S04]  /*2760*/  STL [R1+0xa8], R23 ;  /* 0x0000a81701007387 */ /* 0x0001e80000100800 */
[----:B0-----:R-:W2:Y:S01]  /*2770*/  LDG.E.U8 R23, desc[UR12][R6.64] ;  /* 0x0000000c06177981 */ /* 0x001ea2000c1e1100 */
[----:B------:R-:W-:-:S04]  /*2780*/  IADD3 R10, P1, PT, R11, R16, RZ ;  /* 0x000000100b0a7210 */ /* 0x000fc80007f3e0ff */
[----:B------:R-:W-:Y:S01]  /*2790*/  LEA.HI.X.SX32 R11, R11, R15, 0x1, P1 ;  /* 0x0000000f0b0b7211 */ /* 0x000fe200008f0eff */
[----:B------:R-:W-:-:S04]  /*27a0*/  IMAD R22, R17, 0x4, R18 ;  /* 0x0000000411167824 */ /* 0x000fc800078e0212 */
[----:B------:R0:W3:Y:S01]  /*27b0*/  LDG.E.U8 R24, desc[UR12][R10.64] ;  /* 0x0000000c0a187981 */ /* 0x0000e2000c1e1100 */
[-C--:B------:R-:W-:Y:S01]  /*27c0*/  IADD3 R8, P1, PT, R22, R16.reuse, RZ ;  /* 0x0000001016087210 */ /* 0x080fe20007f3e0ff */
[----:B------:R-:W-:Y:S01]  /*27d0*/  IMAD R19, R17, 0x4, R22 ;  /* 0x0000000411137824 */ /* 0x000fe200078e0216 */
[----:B0-----:R-:W-:-:S04]  /*27e0*/  IADD3 R10, P0, PT, R18, R16, RZ ;  /* 0x00000010120a7210 */ /* 0x001fc80007f1e0ff */
[-C--:B------:R-:W-:Y:S02]  /*27f0*/  LEA.HI.X.SX32 R11, R18, R15.reuse, 0x1, P0 ;  /* 0x0000000f120b7211 */ /* 0x080fe400000f0eff */
[----:B------:R-:W-:-:S03]  /*2800*/  LEA.HI.X.SX32 R9, R22, R15, 0x1, P1 ;  /* 0x0000000f16097211 */ /* 0x000fc600008f0eff */
[----:B------:R-:W4:Y:S04]  /*2810*/  LDG.E.U8 R22, desc[UR12][R10.64] ;  /* 0x0000000c0a167981 */ /* 0x000f28000c1e1100 */
[----:B--2---:R-:W-:Y:S04]  /*2820*/  STL [R1+0x1648], R23 ;  /* 0x0016481701007387 */ /* 0x004fe80000100800 */
[----:B------:R-:W-:Y:S04]  /*2830*/  STL [R1+0x166c], R23 ;  /* 0x00166c1701007387 */ /* 0x000fe80000100800 */
[----:B------:R-:W-:Y:S04]  /*2840*/  STL [R1+0x1678], R23 ;  /* 0x0016781701007387 */ /* 0x000fe80000100800 */
[----:B------:R0:W-:Y:S04]  /*2850*/  STL [R1+0xa4], R25 ;  /* 0x0000a41901007387 */ /* 0x0001e80000100800 */
[----:B0-----:R0:W2:Y:S01]  /*2860*/  LDG.E.U8 R25, desc[UR12][R8.64] ;  /* 0x0000000c08197981 */ /* 0x0010a2000c1e1100 */
[----:B------:R-:W-:Y:S01]  /*2870*/  IADD3 R6, P0, PT, R19, R16, RZ ;  /* 0x0000001013067210 */ /* 0x000fe20007f1e0ff */
[----:B------:R-:W-:-:S02]  /*2880*/  IMAD R18, R17, 0x4, R19 ;  /* 0x0000000411127824 */ /* 0x000fc400078e0213 */
[----:B------:R-:W-:Y:S01]  /*2890*/  STL [R1+0x16d0], R23 ;  /* 0x0016d01701007387 */ /* 0x000fe20000100800 */
[----:B------:R-:W-:-:S03]  /*28a0*/  LEA.HI.X.SX32 R7, R19, R15, 0x1, P0 ;  /* 0x0000000f13077211 */ /* 0x000fc600000f0eff */
[----:B------:R-:W-:Y:S01]  /*28b0*/  STL [R1+0x16e8], R23 ;  /* 0x0016e81701007387 */ /* 0x000fe20000100800 */
[----:B------:R-:W-:-:S03]  /*28c0*/  IMAD R19, R17, 0x4, R18 ;  /* 0x0000000411137824 */ /* 0x000fc600078e0212 */
[----:B----4-:R-:W-:Y:S04]  /*28d0*/  STL [R1+0x1660], R22 ;  /* 0x0016601601007387 */ /* 0x010fe80000100800 */
[----:B------:R-:W-:Y:S04]  /*28e0*/  STL [R1+0x16ac], R22 ;  /* 0x0016ac1601007387 */ /* 0x000fe80000100800 */
[----:B------:R-:W-:Y:S01]  /*28f0*/  STL [R1+0x16c4], R22 ;  /* 0x0016c41601007387 */ /* 0x000fe20000100800 */
[----:B------:R-:W-:-:S03]  /*2900*/  IADD3 R10, P0, PT, R18, R16, RZ ;  /* 0x00000010120a7210 */ /* 0x000fc60007f1e0ff */
[----:B------:R-:W-:Y:S01]  /*2910*/  STL [R1+0x171c], R22 ;  /* 0x00171c1601007387 */ /* 0x000fe20000100800 */
[----:B0-----:R-:W-:-:S03]  /*2920*/  IMAD R9, R17, 0x4, R19 ;  /* 0x0000000411097824 */ /* 0x001fc600078e0213 */
[----:B---3--:R0:W-:Y:S01]  /*2930*/  STL [R1+0xa0], R24 ;  /* 0x0000a01801007387 */ /* 0x0081e20000100800 */
[-C--:B------:R-:W-:Y:S01]  /*2940*/  LEA.HI.X.SX32 R11, R18, R15.reuse, 0x1, P0 ;  /* 0x0000000f120b7211 */ /* 0x080fe200000f0eff */
[----:B------:R-:W-:Y:S01]  /*2950*/  IMAD R17, R17, 0x4, R9 ;  /* 0x0000000411117824 */ /* 0x000fe200078e0209 */
[-C--:B------:R-:W-:Y:S01]  /*2960*/  IADD3 R26, P1, PT, R19, R16.reuse, RZ ;  /* 0x00000010131a7210 */ /* 0x080fe20007f3e0ff */
[----:B0-----:R0:W3:Y:S01]  /*2970*/  LDG.E.U8 R24, desc[UR12][R6.64] ;  /* 0x0000000c06187981 */ /* 0x0010e2000c1e1100 */
[----:B------:R-:W-:Y:S02]  /*2980*/  IADD3 R8, P0, PT, R9, R16, RZ ;  /* 0x0000001009087210 */ /* 0x000fe40007f1e0ff */
[-C--:B------:R-:W-:Y:S01]  /*2990*/  LEA.HI.X.SX32 R27, R19, R15.reuse, 0x1, P1 ;  /* 0x0000000f131b7211 */ /* 0x080fe200008f0eff */
[----:B------:R-:W4:Y:S01]  /*29a0*/  LDG.E.U8 R29, desc[UR12][R10.64] ;  /* 0x0000000c0a1d7981 */ /* 0x000f22000c1e1100 */
[----:B------:R-:W-:-:S03]  /*29b0*/  LEA.HI.X.SX32 R9, R9, R15, 0x1, P0 ;  /* 0x0000000f09097211 */ /* 0x000fc600000f0eff */
[----:B------:R-:W5:Y:S01]  /*29c0*/  LDG.E.U8 R26, desc[UR12][R26.64] ;  /* 0x0000000c1a1a7981 */ /* 0x000f62000c1e1100 */
[----:B0-----:R-:W-:-:S04]  /*29d0*/  IADD3 R6, P1, PT, R17, R16, RZ ;  /* 0x0000001011067210 */ /* 0x001fc80007f3e0ff */
[----:B------:R-:W-:-:S05]  /*29e0*/  LEA.HI.X.SX32 R7, R17, R15, 0x1, P1 ;  /* 0x0000000f11077211 */ /* 0x000fca00008f0eff */
[----:B------:R0:W3:Y:S04]  /*29f0*/  LDG.E.U8 R27, desc[UR12][R6.64] ;  /* 0x0000000c061b7981 */ /* 0x0000e8000c1e1100 */
[----:B--2---:R-:W-:Y:S04]  /*2a00*/  STL [R1+0x1668], R25 ;  /* 0x0016681901007387 */ /* 0x004fe80000100800 */
        /* <DEDUP_REMOVED lines=10> */
[----:B------:R1:W-:Y:S04]  /*2ab0*/  STL [R1+0x1708], R18 ;  /* 0x0017081201007387 */ /* 0x0003e80000100800 */
[----:B-1----:R-:W2:Y:S01]  /*2ac0*/  LDG.E.U8 R18, desc[UR12][R8.64] ;  /* 0x0000000c08127981 */ /* 0x002ea2000c1e1100 */
[----:B------:R-:W0:Y:S03]  /*2ad0*/  S2R R25, SR_TID.X ;  /* 0x0000000000197919 */ /* 0x000e260000002100 */
        /* <DEDUP_REMOVED lines=10> */
[----:B------:R-:W-:Y:S01]  /*2b80*/  STL [R1+0x16d4], R19 ;  /* 0x0016d41301007387 */ /* 0x000fe20000100800 */
[----:B------:R-:W-:-:S03]  /*2b90*/  IMAD R0, R0, 0x100, R4 ;  /* 0x0000010000007824 */ /* 0x000fc600078e0204 */
[----:B------:R-:W3:Y:S04]  /*2ba0*/  LDL.LU R21, [R1+0x1c8] ;  /* 0x0001c80001157983 */ /* 0x000ee80000300800 */
[----:B------:R-:W3:Y:S04]  /*2bb0*/  LDL.LU R23, [R1+0x1b4] ;  /* 0x0001b40001177983 */ /* 0x000ee80000300800 */
[----:B----4-:R1:W-:Y:S01]  /*2bc0*/  STL [R1+0x94], R29 ;  /* 0x0000941d01007387 */ /* 0x0103e20000100800 */
[----:B------:R-:W-:-:S03]  /*2bd0*/  F2FP.F16.E4M3.UNPACK_B R28, R0 ;  /* 0x00000000ff1c723e */ /* 0x000fc600020006ff */
[----:B-1----:R-:W4:Y:S01]  /*2be0*/  LDL.LU R29, [R1+0x80] ;  /* 0x00008000011d7983 */ /* 0x002f220000300800 */
[----:B0-----:R-:W-:Y:S02]  /*2bf0*/  SHF.R.S32.HI R6, RZ, 0x6, R25 ;  /* 0x00000006ff067819 */ /* 0x001fe40000011419 */
[----:B------:R-:W-:Y:S01]  /*2c00*/  PRMT R20, R28, 0x7610, R20 ;  /* 0x000076101c147816 */ /* 0x000fe20000000014 */
[----:B--2---:R0:W-:Y:S04]  /*2c10*/  STL [R1+0x9c], R18 ;  /* 0x00009c1201007387 */ /* 0x0041e80000100800 */
[----:B------:R1:W-:Y:S01]  /*2c20*/  STL [R1+0x98], R27 ;  /* 0x0000981b01007387 */ /* 0x0003e20000100800 */
[----:B0-----:R-:W-:-:S05]  /*2c30*/  LOP3.LUT R18, R25, 0x3f, RZ, 0xc0, !PT ;  /* 0x0000003f19127812 */ /* 0x001fca00078ec0ff */
[----:B-1----:R-:W-:Y:S02]  /*2c40*/  IMAD.SHL.U32 R27, R18, 0x2, RZ ;  /* 0x00000002121b7824 */ /* 0x002fe400078e00ff */
[----:B------:R-:W2:Y:S04]  /*2c50*/  LDL.LU R18, [R1+0x7c] ;  /* 0x00007c0001127983 */ /* 0x000ea80000300800 */
[----:B------:R-:W2:Y:S04]  /*2c60*/  LDL.LU R25, [R1+0x74] ;  /* 0x0000740001197983 */ /* 0x000ea80000300800 */
[----:B------:R0:W-:Y:S04]  /*2c70*/  STL [R1+0x90], R28 ;  /* 0x0000901c01007387 */ /* 0x0001e80000100800 */
[----:B0-----:R-:W2:Y:S01]  /*2c80*/  LDL.LU R28, [R1+0x1720] ;  /* 0x00172000011c7983 */ /* 0x001ea20000300800 */
[----:B------:R-:W-:-:S05]  /*2c90*/  IMAD R2, R2, 0x100, R3 ;  /* 0x0000010002027824 */ /* 0x000fca00078e0203 */
[----:B------:R-:W-:-:S05]  /*2ca0*/  F2FP.F16.E4M3.UNPACK_B R22, R2 ;  /* 0x00000002ff16723e */ /* 0x000fca00020006ff */
[----:B------:R0:W-:Y:S01]  /*2cb0*/  STL [R1+0x8c], R22 ;  /* 0x00008c1601007387 */ /* 0x0001e20000100800 */
[----:B--2---:R-:W-:-:S03]  /*2cc0*/  PRMT R28, R22, 0x7610, R28 ;  /* 0x00007610161c7816 */ /* 0x004fc6000000001c */
[----:B0-----:R-:W2:Y:S01]  /*2cd0*/  LDL.LU R22, [R1+0x171c] ;  /* 0x00171c0001167983 */ /* 0x001ea20000300800 */
[----:B------:R-:W-:-:S05]  /*2ce0*/  IMAD R5, R14, 0x100, R5 ;  /* 0x000001000e057824 */ /* 0x000fca00078e0205 */
[----:B------:R-:W-:-:S05]  /*2cf0*/  F2FP.F16.E4M3.UNPACK_B R24, R5 ;  /* 0x00000005ff18723e */ /* 0x000fca00020006ff */
[----:B------:R0:W-:Y:S01]  /*2d00*/  STL [R1+0x88], R24 ;  /* 0x0000881801007387 */ /* 0x0001e20000100800 */
[----:B------:R-:W-:Y:S01]  /*2d10*/  PRMT R0, R20, 0x7610, R0 ;  /* 0x0000761014007816 */ /* 0x000fe20000000000 */
[----:B------:R-:W1:Y:S01]  /*2d20*/  S2UR UR5, SR_CgaCtaId ;  /* 0x00000000000579c3 */ /* 0x000e620000008800 */
[----:B--2---:R-:W-:Y:S02]  /*2d30*/  PRMT R22, R24, 0x7610, R22 ;  /* 0x0000761018167816 */ /* 0x004fe40000000016 */
[----:B0-----:R0:W2:Y:S04]  /*2d40*/  LDL.LU R24, [R1+0x1718] ;  /* 0x0017180001187983 */ /* 0x0010a80000300800 */
[----:B------:R-:W3:Y:S01]  /*2d50*/  LDL.LU R20, [R1+0x1714] ;  /* 0x0017140001147983 */ /* 0x000ee20000300800 */
[----:B------:R-:W-:Y:S01]  /*2d60*/  IMAD R12, R13, 0x100, R12 ;  /* 0x000001000d0c7824 */ /* 0x000fe200078e020c */
[----:B------:R-:W-:Y:S01]  /*2d70*/  UMOV UR4, 0x400 ;  /* 0x0000040000047882 */ /* 0x000fe20000000000 */
[----:B------:R-:W-:Y:S01]  /*2d80*/  SGXT R6, R6, 0x1 ;  /* 0x000000010606781a */ /* 0x000fe20000000200 */
[----:B-1----:R-:W-:Y:S01]  /*2d90*/  ULEA UR4, UR5, UR4, 0x18 ;  /* 0x0000000405047291 */ /* 0x002fe2000f8ec0ff */
[----:B------:R-:W-:-:S02]  /*2da0*/  PRMT R2, R28, 0x7610, R2 ;  /* 0x000076101c027816 */ /* 0x000fc40000000002 */
[----:B------:R-:W-:Y:S02]  /*2db0*/  LOP3.LUT R27, R27, 0x90, R6, 0x78, !PT ;  /* 0x000000901b1b7812 */ /* 0x000fe400078e7806 */
[----:B------:R-:W-:-:S04]  /*2dc0*/  PRMT R3, R22, 0x7610, R3 ;  /* 0x0000761016037816 */ /* 0x000fc80000000003 */
[----:B------:R-:W-:Y:S01]  /*2dd0*/  STS.U16 [R27+UR4], R0 ;  /* 0x000000001b007988 */ /* 0x000fe20008000404 */
[----:B--2---:R-:W-:-:S04]  /*2de0*/  F2FP.F16.E4M3.UNPACK_B R24, R12 ;  /* 0x0000000cff18723e */ /* 0x004fc800020006ff */
[----:B---3--:R-:W-:Y:S01]  /*2df0*/  PRMT R20, R24, 0x7610, R20 ;  /* 0x0000761018147816 */ /* 0x008fe20000000014 */
[----:B------:R1:W-:Y:S03]  /*2e00*/  STL [R1+0x84], R24 ;  /* 0x0000841801007387 */ /* 0x0003e60000100800 */
[----:B------:R-:W-:Y:S01]  /*2e10*/  PRMT R4, R20, 0x7610, R4 ;  /* 0x0000761014047816 */ /* 0x000fe20000000004 */
[----:B-1----:R-:W2:Y:S04]  /*2e20*/  LDL.LU R24, [R1+0x1710] ;  /* 0x0017100001187983 */ /* 0x002ea80000300800 */
[----:B------:R-:W3:Y:S04]  /*2e30*/  LDL.LU R28, [R1+0x1b8] ;  /* 0x0001b800011c7983 */ /* 0x000ee80000300800 */
[----:B------:R-:W2:Y:S04]  /*2e40*/  LDL.LU R22, [R1+0x1a4] ;  /* 0x0001a40001167983 */ /* 0x000ea80000300800 */
[----:B------:R-:W2:Y:S04]  /*2e50*/  LDL.LU R20, [R1+0x6c] ;  /* 0x00006c0001147983 */ /* 0x000ea80000300800 */
[----:B------:R-:W2:Y:S04]  /*2e60*/  LDL.LU R0, [R1+0x1c4] ;  /* 0x0001c40001007983 */ /* 0x000ea80000300800 */
[----:B------:R1:W-:Y:S04]  /*2e70*/  STS.U16 [R27+UR4+0x200], R2 ;  /* 0x000200021b007988 */ /* 0x0003e80008000404 */
[----:B------:R0:W-:Y:S04]  /*2e80*/  STS.U16 [R27+UR4+0x400], R3 ;  /* 0x000400031b007988 */ /* 0x0001e80008000404 */
[----:B------:R2:W-:Y:S04]  /*2e90*/  STS.U16 [R27+UR4+0x600], R4 ;  /* 0x000600041b007988 */ /* 0x0005e80008000404 */
[----:B-1----:R-:W3:Y:S04]  /*2ea0*/  LDL.LU R2, [R1+0x78] ;  /* 0x0000780001027983 */ /* 0x002ee80000300800 */
[----:B0-----:R-:W3:Y:S01]  /*2eb0*/  LDL.LU R3, [R1+0x1bc] ;  /* 0x0001bc0001037983 */ /* 0x001ee20000300800 */
[----:B--2---:R-:W-:-:S03]  /*2ec0*/  IMAD R0, R0, 0x100, R21 ;  /* 0x0000010000007824 */ /* 0x004fc600078e0215 */
[----:B------:R-:W2:Y:S04]  /*2ed0*/  LDL.LU R21, [R1+0x170c] ;  /* 0x00170c0001157983 */ /* 0x000ea80000300800 */
[----:B------:R-:W3:Y:S01]  /*2ee0*/  LDL.LU R4, [R1+0x1c0] ;  /* 0x0001c00001047983 */ /* 0x000ee20000300800 */
[----:B------:R-:W-:-:S04]  /*2ef0*/  F2FP.F16.E4M3.UNPACK_B R0, R0 ;  /* 0x00000000ff00723e */ /* 0x000fc800020006ff */
[----:B--2---:R-:W-:Y:S01]  /*2f00*/  PRMT R21, R0, 0x7610, R21 ;  /* 0x0000761000157816 */ /* 0x004fe20000000015 */
[----:B---3--:R-:W-:Y:S02]  /*2f10*/  IMAD R4, R3, 0x100, R4 ;  /* 0x0000010003047824 */ /* 0x008fe400078e0204 */
[----:B----4-:R-:W-:Y:S02]  /*2f20*/  IMAD R3, R29, 0x100, R23 ;  /* 0x000001001d037824 */ /* 0x010fe400078e0217 */
[----:B------:R-:W2:Y:S04]  /*2f30*/  LDL.LU R23, [R1+0x68] ;  /* 0x0000680001177983 */ /* 0x000ea80000300800 */
[----:B------:R-:W3:Y:S04]  /*2f40*/  LDL.LU R29, [R1+0x60] ;  /* 0x00006000011d7983 */ /* 0x000ee80000300800 */
[----:B------:R0:W-:Y:S04]  /*2f50*/  STL [R1+0x80], R0 ;  /* 0x0000800001007387 */ /* 0x0001e80000100800 */
[----:B0-----:R-:W4:Y:S01]  /*2f60*/  LDL.LU R0, [R1+0x70] ;  /* 0x0000700001007983 */ /* 0x001f220000300800 */
[----:B------:R-:W-:-:S03]  /*2f70*/  IMAD R2, R2, 0x100, R18 ;  /* 0x0000010002027824 */ /* 0x000fc600078e0212 */
[----:B------:R0:W2:Y:S01]  /*2f80*/  LDL.LU R18, [R1+0x1708] ;  /* 0x0017080001127983 */ /* 0x0000a20000300800 */
[----:B----4-:R-:W-:-:S03]  /*2f90*/  IMAD R0, R0, 0x100, R25 ;  /* 0x0000010000007824 */ /* 0x010fc600078e0219 */
[----:B------:R-:W4:Y:S01]  /*2fa0*/  LDL.LU R25, [R1+0x1704] ;  /* 0x0017040001197983 */ /* 0x000f220000300800 */
[----:B--2---:R-:W-:Y:S02]  /*2fb0*/  F2FP.F16.E4M3.UNPACK_B R18, R4 ;  /* 0x00000004ff12723e */ /* 0x004fe400020006ff */
[----:B------:R-:W-:-:S03]  /*2fc0*/  PRMT R4, R21, 0x7610, R4 ;  /* 0x0000761015047816 */ /* 0x000fc60000000004 */
[----:B------:R1:W-:Y:S01]  /*2fd0*/  STL [R1+0x7c], R18 ;  /* 0x00007c1201007387 */ /* 0x0003e20000100800 */
[----:B----4-:R-:W-:-:S03]  /*2fe0*/  PRMT R25, R18, 0x7610, R25 ;  /* 0x0000761012197816 */ /* 0x010fc60000000019 */
[----:B-1----:R0:W2:Y:S04]  /*2ff0*/  LDL.LU R18, [R1+0x1700] ;  /* 0x0017000001127983 */ /* 0x0020a80000300800 */
[----:B------:R0:W4:Y:S02]  /*3000*/  LDL.LU R21, [R1+0x16fc] ;  /* 0x0016fc0001157983 */ /* 0x0001240000300800 */
[----:B----4-:R-:W-:-:S04]  /*3010*/  F2FP.F16.E4M3.UNPACK_B R21, R3 ;  /* 0x00000003ff15723e */ /* 0x010fc800020006ff */
[----:B------:R-:W-:Y:S01]  /*3020*/  PRMT R24, R21, 0x7610, R24 ;  /* 0x0000761015187816 */ /* 0x000fe20000000018 */
[----:B------:R1:W-:Y:S04]  /*3030*/  STL [R1+0x78], R21 ;  /* 0x0000781501007387 */ /* 0x0003e80000100800 */
[----:B-1----:R-:W4:Y:S01]  /*3040*/  LDL.LU R21, [R1+0x16f8] ;  /* 0x0016f80001157983 */ /* 0x002f220000300800 */
[----:B--2---:R-:W-:Y:S02]  /*3050*/  F2FP.F16.E4M3.UNPACK_B R18, R2 ;  /* 0x00000002ff12723e */ /* 0x004fe400020006ff */
[----:B------:R-:W-:-:S03]  /*3060*/  PRMT R2, R25, 0x7610, R2 ;  /* 0x0000761019027816 */ /* 0x000fc60000000002 */
[----:B------:R1:W-:Y:S01]  /*3070*/  STL [R1+0x74], R18 ;  /* 0x0000741201007387 */ /* 0x0003e20000100800 */
[----:B----4-:R-:W-:-:S03]  /*3080*/  PRMT R21, R18, 0x7610, R21 ;  /* 0x0000761012157816 */ /* 0x010fc60000000015 */
[----:B-1----:R-:W2:Y:S04]  /*3090*/  LDL.LU R18, [R1+0x16f4] ;  /* 0x0016f40001127983 */ /* 0x002ea80000300800 */
[----:B------:R0:W4:Y:S01]  /*30a0*/  LDL.LU R25, [R1+0x16f0] ;  /* 0x0016f00001197983 */ /* 0x0001220000300800 */
[----:B------:R-:W-:-:S03]  /*30b0*/  PRMT R3, R21, 0x7610, R3 ;  /* 0x0000761015037816 */ /* 0x000fc60000000003 */
[----:B------:R1:W-:Y:S04]  /*30c0*/  STS.U16 [R27+UR4+0x800], R4 ;  /* 0x000800041b007988 */ /* 0x0003e80008000404 */
[----:B------:R-:W-:Y:S01]  /*30d0*/  STS.U16 [R27+UR4+0xa00], R2 ;  /* 0x000a00021b007988 */ /* 0x000fe20008000404 */
[----:B----4-:R-:W-:-:S04]  /*30e0*/  F2FP.F16.E4M3.UNPACK_B R25, R0 ;  /* 0x00000000ff19723e */ /* 0x010fc800020006ff */
[----:B--2---:R-:W-:Y:S01]  /*30f0*/  PRMT R18, R25, 0x7610, R18 ;  /* 0x0000761019127816 */ /* 0x004fe20000000012 */
[----:B------:R2:W-:Y:S01]  /*3100*/  STL [R1+0x70], R25 ;  /* 0x0000701901007387 */ /* 0x0005e20000100800 */
[----:B------:R-:W-:Y:S02]  /*3110*/  PRMT R0, R24, 0x7610, R0 ;  /* 0x0000761018007816 */ /* 0x000fe40000000000 */
[----:B-1----:R-:W-:-:S03]  /*3120*/  PRMT R4, R18, 0x7610, R4 ;  /* 0x0000761012047816 */ /* 0x002fc60000000004 */
[----:B------:R1:W-:Y:S04]  /*3130*/  STS.U16 [R27+UR4+0xc00], R0 ;  /* 0x000c00001b007988 */ /* 0x0003e80008000404 */
[----:B--2---:R-:W2:Y:S04]  /*3140*/  LDL.LU R25, [R1+0x19c] ;  /* 0x00019c0001197983 */ /* 0x004ea80000300800 */
[----:B------:R-:W4:Y:S04]  /*3150*/  LDL.LU R18, [R1+0x194] ;  /* 0x0001940001127983 */ /* 0x000f280000300800 */
[----:B------:R-:W2:Y:S04]  /*3160*/  LDL.LU R24, [R1+0x18c] ;  /* 0x00018c0001187983 */ /* 0x000ea80000300800 */
[----:B------:R-:W2:Y:S04]  /*3170*/  LDL.LU R21, [R1+0x58] ;  /* 0x0000580001157983 */ /* 0x000ea80000300800 */
[----:B------:R-:W2:Y:S04]  /*3180*/  LDL.LU R2, [R1+0x64] ;  /* 0x0000640001027983 */ /* 0x000ea80000300800 */
[----:B-1----:R-:W2:Y:S04]  /*3190*/  LDL.LU R0, [R1+0x1b0] ;  /* 0x0001b00001007983 */ /* 0x002ea80000300800 */
[----:B------:R1:W-:Y:S04]  /*31a0*/  STS.U16 [R27+UR4+0xe00], R3 ;  /* 0x000e00031b007988 */ /* 0x0003e80008000404 */
[----:B------:R0:W-:Y:S04]  /*31b0*/  STS.U16 [R27+UR4+0x1000], R4 ;  /* 0x001000041b007988 */ /* 0x0001e80008000404 */
[----:B-1----:R-:W3:Y:S01]  /*31c0*/  LDL.LU R3, [R1+0x1a8] ;  /* 0x0001a80001037983 */ /* 0x002ee20000300800 */
[----:B--2---:R-:W-:-:S03]  /*31d0*/  IMAD R0, R0, 0x100, R28 ;  /* 0x0000010000007824 */ /* 0x004fc600078e021c */
[----:B------:R-:W2:Y:S04]  /*31e0*/  LDL.LU R28, [R1+0x16ec] ;  /* 0x0016ec00011c7983 */ /* 0x000ea80000300800 */
[----:B0-----:R-:W3:Y:S01]  /*31f0*/  LDL.LU R4, [R1+0x1ac] ;  /* 0x0001ac0001047983 */ /* 0x001ee20000300800 */
[----:B------:R-:W-:-:S04]  /*3200*/  F2FP.F16.E4M3.UNPACK_B R0, R0 ;  /* 0x00000000ff00723e */ /* 0x000fc800020006ff */
[----:B--2---:R-:W-:Y:S01]  /*3210*/  PRMT R28, R0, 0x7610, R28 ;  /* 0x00007610001c7816 */ /* 0x004fe2000000001c */
[----:B---3--:R-:W-:Y:S02]  /*3220*/  IMAD R4, R3, 0x100, R4 ;  /* 0x0000010003047824 */ /* 0x008fe400078e0204 */
[----:B------:R-:W-:Y:S02]  /*3230*/  IMAD R3, R20, 0x100, R22 ;  /* 0x0000010014037824 */ /* 0x000fe400078e0216 */
[----:B------:R-:W2:Y:S04]  /*3240*/  LDL.LU R22, [R1+0x54] ;  /* 0x0000540001167983 */ /* 0x000ea80000300800 */
[----:B------:R-:W3:Y:S04]  /*3250*/  LDL.LU R20, [R1+0x4c] ;  /* 0x00004c0001147983 */ /* 0x000ee80000300800 */
[----:B------:R0:W-:Y:S04]  /*3260*/  STL [R1+0x6c], R0 ;  /* 0x00006c0001007387 */ /* 0x0001e80000100800 */
[----:B0-----:R-:W2:Y:S01]  /*3270*/  LDL.LU R0, [R1+0x5c] ;  /* 0x00005c0001007983 */ /* 0x001ea20000300800 */
[----:B------:R-:W-:-:S03]  /*3280*/  IMAD R2, R2, 0x100, R23 ;  /* 0x0000010002027824 */ /* 0x000fc600078e0217 */
[----:B------:R-:W3:Y:S01]  /*3290*/  LDL.LU R23, [R1+0x16e8] ;  /* 0x0016e80001177983 */ /* 0x000ee20000300800 */
[----:B--2---:R-:W-:-:S03]  /*32a0*/  IMAD R0, R0, 0x100, R29 ;  /* 0x0000010000007824 */ /* 0x004fc600078e021d */
[----:B------:R0:W2:Y:S02]  /*32b0*/  LDL.LU R29, [R1+0x16e4] ;  /* 0x0016e400011d7983 */ /* 0x0000a40000300800 */
[----:B--2---:R-:W-:-:S04]  /*32c0*/  F2FP.F16.E4M3.UNPACK_B R29, R4 ;  /* 0x00000004ff1d723e */ /* 0x004fc800020006ff */
[----:B---3--:R-:W-:Y:S01]  /*32d0*/  PRMT R23, R29, 0x7610, R23 ;  /* 0x000076101d177816 */ /* 0x008fe20000000017 */
[----:B------:R1:W-:Y:S01]  /*32e0*/  STL [R1+0x68], R29 ;  /* 0x0000681d01007387 */ /* 0x0003e20000100800 */
[----:B------:R-:W-:-:S03]  /*32f0*/  PRMT R4, R28, 0x7610, R4 ;  /* 0x000076101c047816 */ /* 0x000fc60000000004 */
[----:B-1----:R0:W2:Y:S04]  /*3300*/  LDL.LU R29, [R1+0x16e0] ;  /* 0x0016e000011d7983 */ /* 0x0020a80000300800 */
[----:B------:R-:W3:Y:S01]  /*3310*/  LDL.LU R28, [R1+0x16dc] ;  /* 0x0016dc00011c7983 */ /* 0x000ee20000300800 */
[----:B--2---:R-:W-:-:S04]  /*3320*/  F2FP.F16.E4M3.UNPACK_B R29, R3 ;  /* 0x00000003ff1d723e */ /* 0x004fc800020006ff */
[----:B---3--:R-:W-:Y:S01]  /*3330*/  PRMT R28, R29, 0x7610, R28 ;  /* 0x000076101d1c7816 */ /* 0x008fe2000000001c */
[----:B------:R1:W-:Y:S04]  /*3340*/  STL [R1+0x64], R29 ;  /* 0x0000641d01007387 */ /* 0x0003e80000100800 */
[----:B-1----:R-:W2:Y:S01]  /*3350*/  LDL.LU R29, [R1+0x16d8] ;  /* 0x0016d800011d7983 */ /* 0x002ea20000300800 */
[----:B------:R-:W-:-:S05]  /*3360*/  F2FP.F16.E4M3.UNPACK_B R19, R2 ;  /* 0x00000002ff13723e */ /* 0x000fca00020006ff */
[----:B------:R1:W-:Y:S01]  /*3370*/  STL [R1+0x60], R19 ;  /* 0x0000601301007387 */ /* 0x0003e20000100800 */
[----:B------:R-:W-:Y:S02]  /*3380*/  PRMT R2, R23, 0x7610, R2 ;  /* 0x0000761017027816 */ /* 0x000fe40000000002 */
[----:B--2---:R-:W-:Y:S02]  /*3390*/  PRMT R29, R19, 0x7610, R29 ;  /* 0x00007610131d7816 */ /* 0x004fe4000000001d */
[----:B-1----:R0:W2:Y:S04]  /*33a0*/  LDL.LU R19, [R1+0x16d4] ;  /* 0x0016d40001137983 */ /* 0x0020a80000300800 */
[----:B------:R-:W3:Y:S01]  /*33b0*/  LDL.LU R23, [R1+0x16d0] ;  /* 0x0016d00001177983 */ /* 0x000ee20000300800 */
[----:B------:R-:W-:-:S03]  /*33c0*/  PRMT R3, R29, 0x7610, R3 ;  /* 0x000076101d037816 */ /* 0x000fc60000000003 */
[----:B------:R1:W-:Y:S04]  /*33d0*/  STS.U16 [R27+UR4+0x1200], R4 ;  /* 0x001200041b007988 */ /* 0x0003e80008000404 */
[----:B------:R-:W-:Y:S04]  /*33e0*/  STS.U16 [R27+UR4+0x1400], R2 ;  /* 0x001400021b007988 */ /* 0x000fe80008000404 */
[----:B------:R-:W-:Y:S01]  /*33f0*/  STS.U16 [R27+UR4+0x1800], R3 ;  /* 0x001800031b007988 */ /* 0x000fe20008000404 */
[----:B--2---:R-:W-:-:S04]  /*3400*/  F2FP.F16.E4M3.UNPACK_B R19, R0 ;  /* 0x00000000ff13723e */ /* 0x004fc800020006ff */
[----:B---3--:R-:W-:Y:S01]  /*3410*/  PRMT R23, R19, 0x7610, R23 ;  /* 0x0000761013177816 */ /* 0x008fe20000000017 */
[----:B------:R2:W-:Y:S01]  /*3420*/  STL [R1+0x5c], R19 ;  /* 0x00005c1301007387 */ /* 0x0005e20000100800 */
[----:B------:R-:W-:Y:S02]  /*3430*/  PRMT R0, R28, 0x7610, R0 ;  /* 0x000076101c007816 */ /* 0x000fe40000000000 */
[----:B-1----:R-:W-:-:S03]  /*3440*/  PRMT R4, R23, 0x7610, R4 ;  /* 0x0000761017047816 */ /* 0x002fc60000000004 */
[----:B------:R1:W-:Y:S04]  /*3450*/  STS.U16 [R27+UR4+0x1600], R0 ;  /* 0x001600001b007988 */ /* 0x0003e80008000404 */
[----:B--2---:R0:W2:Y:S04]  /*3460*/  LDL.LU R19, [R1+0x16cc] ;  /* 0x0016cc0001137983 */ /* 0x0040a80000300800 */
[----:B------:R-:W3:Y:S04]  /*3470*/  LDL.LU R28, [R1+0x16c8] ;  /* 0x0016c800011c7983 */ /* 0x000ee80000300800 */
[----:B------:R-:W2:Y:S04]  /*3480*/  LDL.LU R23, [R1+0x190] ;  /* 0x0001900001177983 */ /* 0x000ea80000300800 */
[----:B------:R-:W2:Y:S04]  /*3490*/  LDL.LU R29, [R1+0x188] ;  /* 0x00018800011d7983 */ /* 0x000ea80000300800 */
[----:B------:R-:W2:Y:S04]  /*34a0*/  LDL.LU R2, [R1+0x50] ;  /* 0x0000500001027983 */ /* 0x000ea80000300800 */
[----:B-1----:R-:W2:Y:S04]  /*34b0*/  LDL.LU R0, [R1+0x1a0] ;  /* 0x0001a00001007983 */ /* 0x002ea80000300800 */
[----:B------:R-:W4:Y:S04]  /*34c0*/  LDL.LU R3, [R1+0x198] ;  /* 0x0001980001037983 */ /* 0x000f280000300800 */
[----:B------:R4:W-:Y:S01]  /*34d0*/  STS.U16 [R27+UR4+0x1a00], R4 ;  /* 0x001a00041b007988 */ /* 0x0009e20008000404 */
[----:B--2---:R-:W-:-:S03]  /*34e0*/  IMAD R0, R25, 0x100, R0 ;  /* 0x0000010019007824 */ /* 0x004fc600078e0200 */
[----:B------:R-:W2:Y:S01]  /*34f0*/  LDL.LU R25, [R1+0x180] ;  /* 0x0001800001197983 */ /* 0x000ea20000300800 */
[----:B----4-:R-:W-:Y:S01]  /*3500*/  IMAD R4, R18, 0x100, R3 ;  /* 0x0000010012047824 */ /* 0x010fe200078e0203 */
[----:B------:R-:W-:Y:S02]  /*3510*/  F2FP.F16.E4M3.UNPACK_B R0, R0 ;  /* 0x00000000ff00723e */ /* 0x000fe400020006ff */
[----:B------:R-:W4:Y:S01]  /*3520*/  LDL.LU R18, [R1+0x17c] ;  /* 0x00017c0001127983 */ /* 0x000f220000300800 */
[----:B------:R-:W-:-:S03]  /*3530*/  IMAD R3, R21, 0x100, R24 ;  /* 0x0000010015037824 */ /* 0x000fc600078e0218 */
[----:B------:R-:W2:Y:S01]  /*3540*/  LDL.LU R24, [R1+0x40] ;  /* 0x0000400001187983 */ /* 0x000ea20000300800 */
[----:B---3--:R-:W-:-:S03]  /*3550*/  PRMT R28, R0, 0x7610, R28 ;  /* 0x00007610001c7816 */ /* 0x008fc6000000001c */
[----:B------:R-:W3:Y:S04]  /*3560*/  LDL.LU R21, [R1+0x38] ;  /* 0x0000380001157983 */ /* 0x000ee80000300800 */
[----:B------:R1:W-:Y:S04]  /*3570*/  STL [R1+0x58], R0 ;  /* 0x0000580001007387 */ /* 0x0003e80000100800 */
[----:B-1----:R-:W2:Y:S01]  /*3580*/  LDL.LU R0, [R1+0x48] ;  /* 0x0000480001007983 */ /* 0x002ea20000300800 */
        /* <DEDUP_REMOVED lines=24> */
[----:B--2---:R-:W-:Y:S02]  /*3710*/  F2FP.F16.E4M3.UNPACK_B R19, R0 ;  /* 0x00000000ff13723e */ /* 0x004fe400020006ff */
[----:B------:R-:W-:-:S02]  /*3720*/  PRMT R0, R28, 0x7610, R0 ;  /* 0x000076101c007816 */ /* 0x000fc40000000000 */
[----:B---3--:R-:W-:Y:S01]  /*3730*/  PRMT R22, R19, 0x7610, R22 ;  /* 0x0000761013167816 */ /* 0x008fe20000000016 */
[----:B------:R2:W-:Y:S03]  /*3740*/  STL [R1+0x48], R19 ;  /* 0x0000481301007387 */ /* 0x0005e60000100800 */
[----:B-1----:R-:W-:Y:S01]  /*3750*/  PRMT R4, R22, 0x7610, R4 ;  /* 0x0000761016047816 */ /* 0x002fe20000000004 */
[----:B------:R1:W-:Y:S04]  /*3760*/  STS.U16 [R27+UR4+0x2000], R0 ;  /* 0x002000001b007988 */ /* 0x0003e80008000404 */
[----:B--2---:R0:W2:Y:S04]  /*3770*/  LDL.LU R19, [R1+0x16a8] ;  /* 0x0016a80001137983 */ /* 0x0040a80000300800 */
[----:B------:R-:W3:Y:S01]  /*3780*/  LDL.LU R20, [R1+0x178] ;  /* 0x0001780001147983 */ /* 0x000ee20000300800 */
[----:B-1----:R-:W-:-:S03]  /*3790*/  IMAD R0, R29, 0x100, R23 ;  /* 0x000001001d007824 */ /* 0x002fc600078e0217 */
[----:B------:R-:W3:Y:S04]  /*37a0*/  LDL.LU R28, [R1+0x174] ;  /* 0x00017400011c7983 */ /* 0x000ee80000300800 */
[----:B------:R-:W2:Y:S04]  /*37b0*/  LDL.LU R2, [R1+0x3c] ;  /* 0x00003c0001027983 */ /* 0x000ea80000300800 */
[----:B------:R-:W4:Y:S04]  /*37c0*/  LDL.LU R3, [R1+0x44] ;  /* 0x0000440001037983 */ /* 0x000f280000300800 */
[----:B------:R-:W2:Y:S04]  /*37d0*/  LDL.LU R23, [R1+0x170] ;  /* 0x0001700001177983 */ /* 0x000ea80000300800 */
[----:B------:R-:W2:Y:S04]  /*37e0*/  LDL.LU R22, [R1+0x2c] ;  /* 0x00002c0001167983 */ /* 0x000ea80000300800 */
[----:B------:R-:W2:Y:S04]  /*37f0*/  LDL.LU R29, [R1+0x28] ;  /* 0x00002800011d7983 */ /* 0x000ea80000300800 */
[----:B------:R1:W-:Y:S04]  /*3800*/  STS.U16 [R27+UR4+0x2400], R4 ;  /* 0x002400041b007988 */ /* 0x0003e80008000404 */
[----:B-1----:R-:W2:Y:S01]  /*3810*/  LDL.LU R4, [R1+0x184] ;  /* 0x0001840001047983 */ /* 0x002ea20000300800 */
[----:B----4-:R-:W-:-:S02]  /*3820*/  IMAD R3, R3, 0x100, R18 ;  /* 0x0000010003037824 */ /* 0x010fc400078e0212 */
[----:B--2---:R-:W-:Y:S02]  /*3830*/  IMAD R4, R25, 0x100, R4 ;  /* 0x0000010019047824 */ /* 0x004fe400078e0204 */
[----:B------:R-:W2:Y:S04]  /*3840*/  LDL.LU R25, [R1+0x24] ;  /* 0x0000240001197983 */ /* 0x000ea80000300800 */
[----:B------:R-:W4:Y:S01]  /*3850*/  LDL.LU R18, [R1+0x16a4] ;  /* 0x0016a40001127983 */ /* 0x000f220000300800 */
[----:B------:R-:W-:-:S05]  /*3860*/  F2FP.F16.E4M3.UNPACK_B R0, R0 ;  /* 0x00000000ff00723e */ /* 0x000fca00020006ff */
[----:B------:R1:W-:Y:S01]  /*3870*/  STL [R1+0x44], R0 ;  /* 0x0000440001007387 */ /* 0x0003e20000100800 */
[----:B----4-:R-:W-:-:S03]  /*3880*/  PRMT R18, R0, 0x7610, R18 ;  /* 0x0000761000127816 */ /* 0x010fc60000000012 */
[----:B-1----:R-:W4:Y:S01]  /*3890*/  LDL.LU R0, [R1+0x34] ;  /* 0x0000340001007983 */ /* 0x002f220000300800 */
        /* <DEDUP_REMOVED lines=8> */
[----:B-1----:R-:W2:Y:S04]  /*3920*/  LDL.LU R24, [R1+0x1698] ;  /* 0x0016980001187983 */ /* 0x002ea80000300800 */
[----:B------:R0:W4:Y:S02]  /*3930*/  LDL.LU R18, [R1+0x1694] ;  /* 0x0016940001127983 */ /* 0x0001240000300800 */
[----:B----4-:R-:W-:-:S04]  /*3940*/  F2FP.F16.E4M3.UNPACK_B R18, R3 ;  /* 0x00000003ff12723e */ /* 0x010fc800020006ff */
[----:B--2---:R-:W-:Y:S01]  /*3950*/  PRMT R24, R18, 0x7610, R24 ;  /* 0x0000761012187816 */ /* 0x004fe20000000018 */
[----:B------:R1:W-:Y:S04]  /*3960*/  STL [R1+0x3c], R18 ;  /* 0x00003c1201007387 */ /* 0x0003e80000100800 */
[----:B-1----:R-:W2:Y:S01]  /*3970*/  LDL.LU R18, [R1+0x1690] ;  /* 0x0016900001127983 */ /* 0x002ea20000300800 */
[----:B------:R-:W-:-:S05]  /*3980*/  F2FP.F16.E4M3.UNPACK_B R19, R2 ;  /* 0x00000002ff13723e */ /* 0x000fca00020006ff */
[----:B------:R1:W-:Y:S01]  /*3990*/  STL [R1+0x38], R19 ;  /* 0x0000381301007387 */ /* 0x0003e20000100800 */
[----:B------:R-:W-:Y:S02]  /*39a0*/  PRMT R2, R21, 0x7610, R2 ;  /* 0x0000761015027816 */ /* 0x000fe40000000002 */
[----:B--2---:R-:W-:Y:S02]  /*39b0*/  PRMT R18, R19, 0x7610, R18 ;  /* 0x0000761013127816 */ /* 0x004fe40000000012 */
[----:B-1----:R0:W2:Y:S04]  /*39c0*/  LDL.LU R19, [R1+0x168c] ;  /* 0x00168c0001137983 */ /* 0x0020a80000300800 */
[----:B------:R-:W4:Y:S01]  /*39d0*/  LDL.LU R21, [R1+0x1688] ;  /* 0x0016880001157983 */ /* 0x000f220000300800 */
[----:B------:R-:W-:-:S03]  /*39e0*/  PRMT R3, R18, 0x7610, R3 ;  /* 0x0000761012037816 */ /* 0x000fc60000000003 */
[----:B------:R1:W-:Y:S04]  /*39f0*/  STS.U16 [R27+UR4+0x2600], R4 ;  /* 0x002600041b007988 */ /* 0x0003e80008000404 */
[----:B------:R-:W-:Y:S04]  /*3a00*/  STS.U16 [R27+UR4+0x2800], R2 ;  /* 0x002800021b007988 */ /* 0x000fe80008000404 */
[----:B------:R-:W-:Y:S01]  /*3a10*/  STS.U16 [R27+UR4+0x2c00], R3 ;  /* 0x002c00031b007988 */ /* 0x000fe20008000404 */
[----:B--2---:R-:W-:Y:S02]  /*3a20*/  F2FP.F16.E4M3.UNPACK_B R19, R0 ;  /* 0x00000000ff13723e */ /* 0x004fe400020006ff */
[----:B------:R-:W-:-:S02]  /*3a30*/  PRMT R0, R24, 0x7610, R0 ;  /* 0x0000761018007816 */ /* 0x000fc40000000000 */
[----:B----4-:R-:W-:Y:S01]  /*3a40*/  PRMT R21, R19, 0x7610, R21 ;  /* 0x0000761013157816 */ /* 0x010fe20000000015 */
[----:B------:R2:W-:Y:S03]  /*3a50*/  STL [R1+0x34], R19 ;  /* 0x0000341301007387 */ /* 0x0005e60000100800 */
[----:B-1----:R-:W-:Y:S01]  /*3a60*/  PRMT R4, R21, 0x7610, R4 ;  /* 0x0000761015047816 */ /* 0x002fe20000000004 */
[----:B------:R3:W-:Y:S04]  /*3a70*/  STS.U16 [R27+UR4+0x2a00], R0 ;  /* 0x002a00001b007988 */ /* 0x0007e80008000404 */
[----:B--2---:R0:W2:Y:S04]  /*3a80*/  LDL.LU R19, [R1+0x1684] ;  /* 0x0016840001137983 */ /* 0x0040a80000300800 */
[----:B------:R-:W4:Y:S01]  /*3a90*/  LDL.LU R24, [R1+0x1680] ;  /* 0x0016800001187983 */ /* 0x000f220000300800 */
[----:B---3--:R-:W-:-:S03]  /*3aa0*/  IMAD R0, R28, 0x100, R20 ;  /* 0x000001001c007824 */ /* 0x008fc600078e0214 */
[----:B------:R-:W3:Y:S04]  /*3ab0*/  LDL.LU R18, [R1+0x167c] ;  /* 0x00167c0001127983 */ /* 0x000ee80000300800 */
[----:B------:R-:W2:Y:S04]  /*3ac0*/  LDL.LU R2, [R1+0x30] ;  /* 0x0000300001027983 */ /* 0x000ea80000300800 */
[----:B------:R-:W2:Y:S04]  /*3ad0*/  LDL.LU R3, [R1+0x164] ;  /* 0x0001640001037983 */ /* 0x000ea80000300800 */
[----:B------:R-:W2:Y:S04]  /*3ae0*/  LDL.LU R28, [R1+0x168] ;  /* 0x00016800011c7983 */ /* 0x000ea80000300800 */
[----:B------:R-:W2:Y:S04]  /*3af0*/  LDL.LU R21, [R1+0x154] ;  /* 0x0001540001157983 */ /* 0x000ea80000300800 */
[----:B------:R-:W2:Y:S04]  /*3b00*/  LDL.LU R20, [R1+0x1c] ;  /* 0x00001c0001147983 */ /* 0x000ea80000300800 */
[----:B------:R1:W-:Y:S04]  /*3b10*/  STS.U16 [R27+UR4+0x2e00], R4 ;  /* 0x002e00041b007988 */ /* 0x0003e80008000404 */
[----:B-1----:R-:W2:Y:S01]  /*3b20*/  LDL.LU R4, [R1+0x16c] ;  /* 0x00016c0001047983 */ /* 0x002ea20000300800 */
[----:B------:R-:W-:Y:S01]  /*3b30*/  F2FP.F16.E4M3.UNPACK_B R0, R0 ;  /* 0x00000000ff00723e */ /* 0x000fe200020006ff */
[----:B--2---:R-:W-:-:S02]  /*3b40*/  IMAD R4, R4, 0x100, R23 ;  /* 0x0000010004047824 */ /* 0x004fc400078e0217 */
[----:B------:R-:W2:Y:S04]  /*3b50*/  LDL.LU R23, [R1+0x1678] ;  /* 0x0016780001177983 */ /* 0x000ea80000300800 */
[----:B------:R1:W-:Y:S01]  /*3b60*/  STL [R1+0x30], R0 ;  /* 0x0000300001007387 */ /* 0x0003e20000100800 */
[----:B--2---:R-:W-:-:S03]  /*3b70*/  PRMT R23, R0, 0x7610, R23 ;  /* 0x0000761000177816 */ /* 0x004fc60000000017 */
[----:B-1----:R-:W2:Y:S01]  /*3b80*/  LDL.LU R0, [R1+0x20] ;  /* 0x0000200001007983 */ /* 0x002ea20000300800 */
[----:B------:R-:W-:Y:S02]  /*3b90*/  IMAD R3, R2, 0x100, R3 ;  /* 0x0000010002037824 */ /* 0x000fe400078e0203 */
[----:B------:R-:W-:Y:S02]  /*3ba0*/  IMAD R2, R29, 0x100, R22 ;  /* 0x000001001d027824 */ /* 0x000fe400078e0216 */
[----:B------:R-:W3:Y:S04]  /*3bb0*/  LDL.LU R22, [R1+0x18] ;  /* 0x0000180001167983 */ /* 0x000ee80000300800 */
[----:B------:R-:W3:Y:S01]  /*3bc0*/  LDL.LU R29, [R1+0x10] ;  /* 0x00001000011d7983 */ /* 0x000ee20000300800 */
[----:B--2---:R-:W-:-:S03]  /*3bd0*/  IMAD R0, R0, 0x100, R25 ;  /* 0x0000010000007824 */ /* 0x004fc600078e0219 */
[----:B------:R0:W2:Y:S02]  /*3be0*/  LDL.LU R25, [R1+0x1674] ;  /* 0x0016740001197983 */ /* 0x0000a40000300800 */
[----:B--2---:R-:W-:Y:S02]  /*3bf0*/  F2FP.F16.E4M3.UNPACK_B R25, R4 ;  /* 0x00000004ff19723e */ /* 0x004fe400020006ff */
[----:B------:R-:W-:Y:S02]  /*3c00*/  PRMT R4, R23, 0x7610, R4 ;  /* 0x0000761017047816 */ /* 0x000fe40000000004 */
[----:B---3--:R-:W-:Y:S01]  /*3c10*/  PRMT R18, R25, 0x7610, R18 ;  /* 0x0000761019127816 */ /* 0x008fe20000000012 */
[----:B------:R1:W-:Y:S04]  /*3c20*/  STL [R1+0x2c], R25 ;  /* 0x00002c1901007387 */ /* 0x0003e80000100800 */
[----:B-1----:R-:W2:Y:S04]  /*3c30*/  LDL.LU R25, [R1+0x1670] ;  /* 0x0016700001197983 */ /* 0x002ea80000300800 */
[----:B------:R0:W3:Y:S01]  /*3c40*/  LDL.LU R23, [R1+0x166c] ;  /* 0x00166c0001177983 */ /* 0x0000e20000300800 */
[----:B------:R-:W-:-:S02]  /*3c50*/  F2FP.F16.E4M3.UNPACK_B R19, R2 ;  /* 0x00000002ff13723e */ /* 0x000fc400020006ff */
[----:B------:R-:W-:Y:S02]  /*3c60*/  F2FP.F16.E4M3.UNPACK_B R16, R0 ;  /* 0x00000000ff10723e */ /* 0x000fe400020006ff */
[----:B------:R-:W-:Y:S02]  /*3c70*/  PRMT R10, R19, 0x7610, R10 ;  /* 0x00007610130a7816 */ /* 0x000fe4000000000a */
[----:B------:R-:W-:Y:S01]  /*3c80*/  PRMT R2, R18, 0x7610, R2 ;  /* 0x0000761012027816 */ /* 0x000fe20000000002 */
[----:B------:R1:W-:Y:S04]  /*3c90*/  STS.U16 [R27+UR4+0x3000], R4 ;  /* 0x003000041b007988 */ /* 0x0003e80008000404 */
[----:B------:R-:W-:Y:S01]  /*3ca0*/  STS.U16 [R27+UR4+0x3200], R2 ;  /* 0x003200021b007988 */ /* 0x000fe20008000404 */
[----:B---3--:R-:W-:-:S04]  /*3cb0*/  F2FP.F16.E4M3.UNPACK_B R23, R3 ;  /* 0x00000003ff17723e */ /* 0x008fc800020006ff */
[----:B------:R-:W-:Y:S01]  /*3cc0*/  PRMT R11, R23, 0x7610, R11 ;  /* 0x00007610170b7816 */ /* 0x000fe2000000000b */
[----:B------:R-:W-:Y:S01]  /*3cd0*/  STL [R1+0x28], R23 ;  /* 0x0000281701007387 */ /* 0x000fe20000100800 */
[----:B------:R-:W-:-:S03]  /*3ce0*/  PRMT R3, R10, 0x7610, R3 ;  /* 0x000076100a037816 */ /* 0x000fc60000000003 */
[----:B------:R-:W-:Y:S01]  /*3cf0*/  STL [R1+0x24], R19 ;  /* 0x0000241301007387 */ /* 0x000fe20000100800 */
[----:B--2---:R-:W-:Y:S02]  /*3d00*/  PRMT R25, R16, 0x7610, R25 ;  /* 0x0000761010197816 */ /* 0x004fe40000000019 */
[----:B------:R-:W-:Y:S01]  /*3d10*/  PRMT R0, R11, 0x7610, R0 ;  /* 0x000076100b007816 */ /* 0x000fe20000000000 */
[----:B------:R2:W-:Y:S04]  /*3d20*/  STL [R1+0x20], R16 ;  /* 0x0000201001007387 */ /* 0x0005e80000100800 */
[----:B------:R-:W3:Y:S04]  /*3d30*/  LDL.LU R10, [R1+0x150] ;  /* 0x00015000010a7983 */ /* 0x000ee80000300800 */
[----:B------:R-:W3:Y:S01]  /*3d40*/  LDL.LU R11, [R1+0x14c] ;  /* 0x00014c00010b7983 */ /* 0x000ee20000300800 */
[----:B-1----:R-:W-:-:S03]  /*3d50*/  PRMT R4, R25, 0x7610, R4 ;  /* 0x0000761019047816 */ /* 0x002fc60000000004 */
[----:B--2---:R-:W2:Y:S04]  /*3d60*/  LDL.LU R16, [R1+0x148] ;  /* 0x0001480001107983 */ /* 0x004ea80000300800 */
[----:B------:R-:W2:Y:S04]  /*3d70*/  LDL.LU R19, [R1+0x144] ;  /* 0x0001440001137983 */ /* 0x000ea80000300800 */
[----:B------:R-:W2:Y:S04]  /*3d80*/  LDL.LU R18, [R1+0x13c] ;  /* 0x00013c0001127983 */ /* 0x000ea80000300800 */
[----:B------:R-:W2:Y:S04]  /*3d90*/  LDL.LU R23, [R1+0x8] ;  /* 0x0000080001177983 */ /* 0x000ea80000300800 */
[----:B------:R-:W4:Y:S04]  /*3da0*/  LDL.LU R25, [R1+0x1668] ;  /* 0x0016680001197983 */ /* 0x000f280000300800 */
[----:B------:R-:W2:Y:S04]  /*3db0*/  LDL.LU R2, [R1+0x14] ;  /* 0x0000140001027983 */ /* 0x000ea80000300800 */
[----:B------:R1:W-:Y:S04]  /*3dc0*/  STS.U16 [R27+UR4+0x3400], R0 ;  /* 0x003400001b007988 */ /* 0x0003e80008000404 */
        /* <DEDUP_REMOVED lines=12> */
[----:B------:R-:W3:Y:S04]  /*3e90*/  LDL.LU R20, [R1] ;  /* 0x0000000001147983 */ /* 0x000ee80000300800 */
[----:B------:R0:W-:Y:S04]  /*3ea0*/  STL [R1+0x1c], R0 ;  /* 0x00001c0001007387 */ /* 0x0001e80000100800 */
[----:B0-----:R-:W2:Y:S01]  /*3eb0*/  LDL.LU R0, [R1+0xc] ;  /* 0x00000c0001007983 */ /* 0x001ea20000300800 */
[----:B------:R-:W-:-:S03]  /*3ec0*/  IMAD R2, R2, 0x100, R22 ;  /* 0x0000010002027824 */ /* 0x000fc600078e0216 */
[----:B------:R-:W3:Y:S01]  /*3ed0*/  LDL.LU R22, [R1+0x1660] ;  /* 0x0016600001167983 */ /* 0x000ee20000300800 */
[----:B--2---:R-:W-:-:S03]  /*3ee0*/  IMAD R0, R0, 0x100, R29 ;  /* 0x0000010000007824 */ /* 0x004fc600078e021d */
[----:B------:R0:W2:Y:S02]  /*3ef0*/  LDL.LU R29, [R1+0x165c] ;  /* 0x00165c00011d7983 */ /* 0x0000a40000300800 */
[----:B--2---:R-:W-:Y:S02]  /*3f00*/  F2FP.F16.E4M3.UNPACK_B R29, R4 ;  /* 0x00000004ff1d723e */ /* 0x004fe400020006ff */
[----:B------:R-:W-:Y:S02]  /*3f10*/  PRMT R4, R28, 0x7610, R4 ;  /* 0x000076101c047816 */ /* 0x000fe40000000004 */
[----:B------:R-:W-:Y:S01]  /*3f20*/  PRMT R17, R29, 0x7610, R17 ;  /* 0x000076101d117816 */ /* 0x000fe20000000011 */
[----:B------:R1:W-:Y:S04]  /*3f30*/  STL [R1+0x18], R29 ;  /* 0x0000181d01007387 */ /* 0x0003e80000100800 */
[----:B-1----:R-:W3:Y:S04]  /*3f40*/  LDL.LU R29, [R1+0x1658] ;  /* 0x00165800011d7983 */ /* 0x002ee80000300800 */
[----:B------:R0:W2:Y:S02]  /*3f50*/  LDL.LU R28, [R1+0x1654] ;  /* 0x00165400011c7983 */ /* 0x0000a40000300800 */
[----:B--2---:R-:W-:-:S04]  /*3f60*/  F2FP.F16.E4M3.UNPACK_B R28, R3 ;  /* 0x00000003ff1c723e */ /* 0x004fc800020006ff */
[----:B------:R-:W-:Y:S01]  /*3f70*/  PRMT R13, R28, 0x7610, R13 ;  /* 0x000076101c0d7816 */ /* 0x000fe2000000000d */
[----:B------:R1:W-:Y:S04]  /*3f80*/  STL [R1+0x14], R28 ;  /* 0x0000141c01007387 */ /* 0x0003e80000100800 */
[----:B-1----:R0:W2:Y:S01]  /*3f90*/  LDL.LU R28, [R1+0x1650] ;  /* 0x00165000011c7983 */ /* 0x0020a20000300800 */
[----:B------:R-:W-:Y:S02]  /*3fa0*/  F2FP.F16.E4M3.UNPACK_B R14, R0 ;  /* 0x00000000ff0e723e */ /* 0x000fe400020006ff */
[----:B------:R-:W-:Y:S02]  /*3fb0*/  PRMT R0, R13, 0x7610, R0 ;  /* 0x000076100d007816 */ /* 0x000fe40000000000 */
[----:B------:R-:W-:Y:S01]  /*3fc0*/  PRMT R6, R14, 0x7610, R6 ;  /* 0x000076100e067816 */ /* 0x000fe20000000006 */
[----:B------:R-:W-:Y:S01]  /*3fd0*/  STS.U16 [R27+UR4+0x3a00], R4 ;  /* 0x003a00041b007988 */ /* 0x000fe20008000404 */
[----:B--2---:R-:W-:-:S04]  /*3fe0*/  F2FP.F16.E4M3.UNPACK_B R28, R2 ;  /* 0x00000002ff1c723e */ /* 0x004fc800020006ff */
[----:B------:R-:W-:Y:S01]  /*3ff0*/  PRMT R7, R28, 0x7610, R7 ;  /* 0x000076101c077816 */ /* 0x000fe20000000007 */
[----:B------:R1:W-:Y:S04]  /*4000*/  STL [R1+0x10], R28 ;  /* 0x0000101c01007387 */ /* 0x0003e80000100800 */
[----:B-1----:R-:W2:Y:S01]  /*4010*/  LDL.LU R28, [R1+0x164c] ;  /* 0x00164c00011c7983 */ /* 0x002ea20000300800 */
[----:B------:R-:W-:Y:S02]  /*4020*/  PRMT R3, R7, 0x7610, R3 ;  /* 0x0000761007037816 */ /* 0x000fe40000000003 */
[----:B------:R-:W-:Y:S01]  /*4030*/  PRMT R2, R17, 0x7610, R2 ;  /* 0x0000761011027816 */ /* 0x000fe20000000002 */
[----:B------:R-:W-:Y:S01]  /*4040*/  STL [R1+0xc], R14 ;  /* 0x00000c0e01007387 */ /* 0x000fe20000100800 */
[----:B------:R-:W-:-:S03]  /*4050*/  PRMT R4, R6, 0x7610, R4 ;  /* 0x0000761006047816 */ /* 0x000fc60000000004 */
[----:B------:R1:W-:Y:S04]  /*4060*/  STS.U16 [R27+UR4+0x4000], R3 ;  /* 0x004000031b007988 */ /* 0x0003e80008000404 */
[----:B------:R-:W4:Y:S04]  /*4070*/  LDL.LU R13, [R1+0x140] ;  /* 0x00014000010d7983 */ /* 0x000f280000300800 */
[----:B------:R0:W-:Y:S01]  /*4080*/  STS.U16 [R27+UR4+0x3c00], R2 ;  /* 0x003c00021b007988 */ /* 0x0001e20008000404 */
[----:B-1----:R-:W-:-:S03]  /*4090*/  IMAD R3, R11, 0x100, R10 ;  /* 0x000001000b037824 */ /* 0x002fc600078e020a */
[----:B------:R-:W4:Y:S04]  /*40a0*/  LDL.LU R14, [R1+0x138] ;  /* 0x00013800010e7983 */ /* 0x000f280000300800 */
[----:B------:R1:W-:Y:S01]  /*40b0*/  STS.U16 [R27+UR4+0x3e00], R0 ;  /* 0x003e00001b007988 */ /* 0x0003e20008000404 */
[----:B0-----:R-:W-:-:S03]  /*40c0*/  IMAD R2, R19, 0x100, R16 ;  /* 0x0000010013027824 */ /* 0x001fc600078e0210 */
[----:B------:R-:W4:Y:S01]  /*40d0*/  LDL.LU R6, [R1+0x134] ;  /* 0x0001340001067983 */ /* 0x000f220000300800 */
[----:B------:R-:W-:-:S03]  /*40e0*/  F2FP.F16.E4M3.UNPACK_B R15, R3 ;  /* 0x00000003ff0f723e */ /* 0x000fc600020006ff */
[----:B------:R-:W4:Y:S01]  /*40f0*/  LDL.LU R7, [R1+0x130] ;  /* 0x0001300001077983 */ /* 0x000f220000300800 */
[----:B-1----:R-:W-:-:S03]  /*4100*/  IMAD R0, R23, 0x100, R18 ;  /* 0x0000010017007824 */ /* 0x002fc600078e0212 */
[----:B------:R-:W4:Y:S01]  /*4110*/  LDL.LU R17, [R1+0x12c] ;  /* 0x00012c0001117983 */ /* 0x000f220000300800 */
[----:B------:R-:W-:-:S03]  /*4120*/  F2FP.F16.E4M3.UNPACK_B R12, R2 ;  /* 0x00000002ff0c723e */ /* 0x000fc600020006ff */
[----:B------:R-:W4:Y:S01]  /*4130*/  LDL.LU R10, [R1+0x120] ;  /* 0x00012000010a7983 */ /* 0x000f220000300800 */
[----:B------:R-:W-:-:S03]  /*4140*/  F2FP.F16.E4M3.UNPACK_B R8, R0 ;  /* 0x00000000ff08723e */ /* 0x000fc600020006ff */
[----:B------:R-:W5:Y:S01]  /*4150*/  LDL.LU R11, [R1+0x11c] ;  /* 0x00011c00010b7983 */ /* 0x000f620000300800 */
[----:B------:R-:W-:-:S03]  /*4160*/  PRMT R9, R15, 0x7610, R9 ;  /* 0x000076100f097816 */ /* 0x000fc60000000009 */
[----:B------:R-:W5:Y:S04]  /*4170*/  LDL.LU R16, [R1+0x114] ;  /* 0x0001140001107983 */ /* 0x000f680000300800 */
[----:B------:R-:W-:Y:S04]  /*4180*/  STL [R1+0x8], R15 ;  /* 0x0000080f01007387 */ /* 0x000fe80000100800 */
[----:B------:R-:W5:Y:S01]  /*4190*/  LDL.LU R19, [R1+0x100] ;  /* 0x0001000001137983 */ /* 0x000f620000300800 */
[----:B------:R-:W-:-:S03]  /*41a0*/  PRMT R2, R9, 0x7610, R2 ;  /* 0x0000761009027816 */ /* 0x000fc60000000002 */
[----:B------:R-:W5:Y:S04]  /*41b0*/  LDL.LU R18, [R1+0xfc] ;  /* 0x0000fc0001127983 */ /* 0x000f680000300800 */
[----:B------:R0:W-:Y:S04]  /*41c0*/  STS.U16 [R27+UR4+0x4200], R4 ;  /* 0x004200041b007988 */ /* 0x0001e80008000404 */
[----:B------:R-:W-:Y:S04]  /*41d0*/  STL [R1+0x4], R12 ;  /* 0x0000040c01007387 */ /* 0x000fe80000100800 */
[----:B------:R1:W-:Y:S01]  /*41e0*/  STL [R1], R8 ;  /* 0x0000000801007387 */ /* 0x0003e20000100800 */
[----:B0-----:R-:W-:Y:S01]  /*41f0*/  PRMT R4, R8, 0x7610, R4 ;  /* 0x0000761008047816 */ /* 0x001fe20000000004 */
[----:B---3--:R-:W-:-:S02]  /*4200*/  IMAD R29, R29, 0x100, R20 ;  /* 0x000001001d1d7824 */ /* 0x008fc400078e0214 */
[----:B-1----:R-:W3:Y:S04]  /*4210*/  LDL.LU R8, [R1+0x128] ;  /* 0x0001280001087983 */ /* 0x002ee80000300800 */
[----:B------:R-:W3:Y:S04]  /*4220*/  LDL.LU R9, [R1+0x124] ;  /* 0x0001240001097983 */ /* 0x000ee80000300800 */
[----:B------:R-:W3:Y:S04]  /*4230*/  LDL.LU R15, [R1+0x118] ;  /* 0x00011800010f7983 */ /* 0x000ee80000300800 */
[----:B------:R-:W3:Y:S01]  /*4240*/  LDL.LU R23, [R1+0x110] ;  /* 0x0001100001177983 */ /* 0x000ee20000300800 */
[----:B--2---:R-:W-:-:S03]  /*4250*/  IMAD R28, R28, 0x100, R21 ;  /* 0x000001001c1c7824 */ /* 0x004fc600078e0215 */
[----:B------:R-:W2:Y:S04]  /*4260*/  LDL.LU R21, [R1+0x108] ;  /* 0x0001080001157983 */ /* 0x000ea80000300800 */
[----:B------:R-:W2:Y:S01]  /*4270*/  LDL.LU R20, [R1+0xf8] ;  /* 0x0000f80001147983 */ /* 0x000ea20000300800 */
[----:B------:R-:W-:Y:S02]  /*4280*/  F2FP.F16.E4M3.UNPACK_B R28, R28 ;  /* 0x0000001cff1c723e */ /* 0x000fe400020006ff */
[----:B------:R-:W-:Y:S02]  /*4290*/  PRMT R3, R4, 0x7610, R3 ;  /* 0x0000761004037816 */ /* 0x000fe40000000003 */
[----:B------:R-:W-:Y:S01]  /*42a0*/  F2FP.F16.E4M3.UNPACK_B R29, R29 ;  /* 0x0000001dff1d723e */ /* 0x000fe200020006ff */
[----:B------:R-:W-:Y:S04]  /*42b0*/  STL [R1+0x1604], R28 ;  /* 0x0016041c01007387 */ /* 0x000fe80000100800 */
[----:B------:R4:W-:Y:S01]  /*42c0*/  STS.U16 [R27+UR4+0x4800], R3 ;  /* 0x004800031b007988 */ /* 0x0009e20008000404 */
[----:B------:R-:W-:-:S03]  /*42d0*/  PRMT R5, R12, 0x7610, R5 ;  /* 0x000076100c057816 */ /* 0x000fc60000000005 */
[----:B------:R-:W-:Y:S01]  /*42e0*/  STL [R1+0x1608], R29 ;  /* 0x0016081d01007387 */ /* 0x000fe20000100800 */
[----:B------:R-:W-:-:S03]  /*42f0*/  PRMT R0, R5, 0x7610, R0 ;  /* 0x0000761005007816 */ /* 0x000fc60000000000 */
[----:B------:R0:W-:Y:S04]  /*4300*/  STS.U16 [R27+UR4+0x4400], R2 ;  /* 0x004400021b007988 */ /* 0x0001e80008000404 */
[----:B------:R1:W-:Y:S01]  /*4310*/  STS.U16 [R27+UR4+0x4a00], R28 ;  /* 0x004a001c1b007988 */ /* 0x0003e20008000404 */
[----:B----4-:R-:W-:-:S03]  /*4320*/  IMAD R3, R10, 0x100, R17 ;  /* 0x000001000a037824 */ /* 0x010fc600078e0211 */
[----:B------:R-:W4:Y:S04]  /*4330*/  LDL.LU R17, [R1+0xf0] ;  /* 0x0000f00001117983 */ /* 0x000f280000300800 */
[----:B------:R-:W4:Y:S01]  /*4340*/  LDL.LU R10, [R1+0xec] ;  /* 0x0000ec00010a7983 */ /* 0x000f220000300800 */
[----:B-----5:R-:W-:-:S03]  /*4350*/  IMAD R4, R16, 0x100, R11 ;  /* 0x0000010010047824 */ /* 0x020fc600078e020b */
[----:B------:R-:W5:Y:S04]  /*4360*/  LDL.LU R11, [R1+0xe4] ;  /* 0x0000e400010b7983 */ /* 0x000f680000300800 */
[----:B------:R-:W5:Y:S01]  /*4370*/  LDL.LU R16, [R1+0xdc] ;  /* 0x0000dc0001107983 */ /* 0x000f620000300800 */
[----:B0-----:R-:W-:Y:S02]  /*4380*/  IMAD R2, R7, 0x100, R6 ;  /* 0x0000010007027824 */ /* 0x001fe400078e0206 */
[----:B------:R-:W-:Y:S02]  /*4390*/  IMAD R5, R18, 0x100, R19 ;  /* 0x0000010012057824 */ /* 0x000fe400078e0213 */
[----:B------:R-:W5:Y:S04]  /*43a0*/  LDL.LU R19, [R1+0x10c] ;  /* 0x00010c0001137983 */ /* 0x000f680000300800 */
[----:B------:R-:W5:Y:S04]  /*43b0*/  LDL.LU R18, [R1+0x104] ;  /* 0x0001040001127983 */ /* 0x000f680000300800 */
[----:B-1----:R-:W5:Y:S04]  /*43c0*/  LDL.LU R28, [R1+0xf4] ;  /* 0x0000f400011c7983 */ /* 0x002f680000300800 */
[----:B------:R0:W-:Y:S04]  /*43d0*/  STS.U16 [R27+UR4+0x4600], R0 ;  /* 0x004600001b007988 */ /* 0x0001e80008000404 */
[----:B------:R-:W5:Y:S01]  /*43e0*/  LDL.LU R12, [R1+0xe8] ;  /* 0x0000e800010c7983 */ /* 0x000f620000300800 */
[----:B0-----:R-:W-:-:S02]  /*43f0*/  IMAD R0, R14, 0x100, R13 ;  /* 0x000001000e007824 */ /* 0x001fc400078e020d */
[----:B---3--:R-:W-:Y:S02]  /*4400*/  IMAD R6, R9, 0x100, R8 ;  /* 0x0000010009067824 */ /* 0x008fe400078e0208 */
[----:B------:R-:W-:Y:S02]  /*4410*/  IMAD R7, R23, 0x100, R15 ;  /* 0x0000010017077824 */ /* 0x000fe400078e020f */
[----:B------:R-:W3:Y:S04]  /*4420*/  LDL.LU R23, [R1+0xe0] ;  /* 0x0000e00001177983 */ /* 0x000ee80000300800 */
[----:B------:R-:W3:Y:S01]  /*4430*/  LDL.LU R13, [R1+0xd8] ;  /* 0x0000d800010d7983 */ /* 0x000ee20000300800 */
[----:B--2---:R-:W-:-:S03]  /*4440*/  IMAD R8, R20, 0x100, R21 ;  /* 0x0000010014087824 */ /* 0x004fc600078e0215 */
[----:B------:R-:W2:Y:S04]  /*4450*/  LDL.LU R21, [R1+0xd4] ;  /* 0x0000d40001157983 */ /* 0x000ea80000300800 */
[----:B------:R-:W2:Y:S04]  /*4460*/  LDL.LU R14, [R1+0xd0] ;  /* 0x0000d000010e7983 */ /* 0x000ea80000300800 */
[----:B------:R-:W2:Y:S04]  /*4470*/  LDL.LU R20, [R1+0xc4] ;  /* 0x0000c40001147983 */ /* 0x000ea80000300800 */
[----:B------:R-:W2:Y:S04]  /*4480*/  LDL.LU R15, [R1+0xc0] ;  /* 0x0000c000010f7983 */ /* 0x000ea80000300800 */
[----:B------:R0:W-:Y:S01]  /*4490*/  STS.U16 [R27+UR4+0x4c00], R29 ;  /* 0x004c001d1b007988 */ /* 0x0001e20008000404 */
[----:B----4-:R-:W-:-:S02]  /*44a0*/  IMAD R9, R10, 0x100, R17 ;  /* 0x000001000a097824 */ /* 0x010fc400078e0211 */
[----:B-----5:R-:W-:Y:S02]  /*44b0*/  IMAD R10, R16, 0x100, R11 ;  /* 0x00000100100a7824 */ /* 0x020fe400078e020b */
[----:B------:R-:W4:Y:S03]  /*44c0*/  LDL.LU R16, [R1+0xc8] ;  /* 0x0000c80001107983 */ /* 0x000f260000300800 */
[----:B------:R-:W-:Y:S01]  /*44d0*/  F2FP.F16.E4M3.UNPACK_B R10, R10 ;  /* 0x0000000aff0a723e */ /* 0x000fe200020006ff */
[----:B------:R-:W5:Y:S01]  /*44e0*/  LDL.LU R17, [R1+0xb8] ;  /* 0x0000b80001117983 */ /* 0x000f620000300800 */
[----:B------:R-:W-:-:S03]  /*44f0*/  IMAD R11, R18, 0x100, R19 ;  /* 0x00000100120b7824 */ /* 0x000fc600078e0213 */
[----:B------:R-:W4:Y:S04]  /*4500*/  LDL.LU R18, [R1+0xb0] ;  /* 0x0000b00001127983 */ /* 0x000f280000300800 */
[----:B0-----:R-:W4:Y:S04]  /*4510*/  LDL.LU R29, [R1+0xac] ;  /* 0x0000ac00011d7983 */ /* 0x001f280000300800 */
[----:B------:R-:W4:Y:S01]  /*4520*/  LDL.LU R19, [R1+0xa8] ;  /* 0x0000a80001137983 */ /* 0x000f220000300800 */
[----:B------:R-:W-:-:S03]  /*4530*/  IMAD R12, R12, 0x100, R28 ;  /* 0x000001000c0c7824 */ /* 0x000fc600078e021c */
[----:B------:R-:W-:Y:S04]  /*4540*/  STS.U16 [R27+UR4+0x6000], R10 ;  /* 0x0060000a1b007988 */ /* 0x000fe80008000404 */
[----:B------:R0:W-:Y:S04]  /*4550*/  STL [R1+0x160c], R10 ;  /* 0x00160c0a01007387 */ /* 0x0001e80000100800 */
[----:B0-----:R-:W5:Y:S04]  /*4560*/  LDL.LU R10, [R1+0xcc] ;  /* 0x0000cc00010a7983 */ /* 0x001f680000300800 */
[----:B------:R-:W5:Y:S01]  /*4570*/  LDL.LU R28, [R1+0xa4] ;  /* 0x0000a400011c7983 */ /* 0x000f620000300800 */
[----:B---3--:R-:W-:-:S03]  /*4580*/  IMAD R13, R13, 0x100, R23 ;  /* 0x000001000d0d7824 */ /* 0x008fc600078e0217 */
[----:B------:R-:W3:Y:S01]  /*4590*/  LDL.LU R23, [R1+0x1648] ;  /* 0x0016480001177983 */ /* 0x000ee20000300800 */
[----:B--2---:R-:W-:-:S03]  /*45a0*/  IMAD R14, R14, 0x100, R21 ;  /* 0x000001000e0e7824 */ /* 0x004fc600078e0215 */
[----:B------:R-:W2:Y:S01]  /*45b0*/  LDL.LU R21, [R1+0x1644] ;  /* 0x0016440001157983 */ /* 0x000ea20000300800 */
[----:B------:R-:W-:-:S03]  /*45c0*/  IMAD R15, R15, 0x100, R20 ;  /* 0x000001000f0f7824 */ /* 0x000fc600078e0214 */
[----:B------:R-:W2:Y:S01]  /*45d0*/  LDL.LU R20, [R1+0x1640] ;  /* 0x0016400001147983 */ /* 0x000ea20000300800 */
[----:B------:R-:W-:Y:S02]  /*45e0*/  F2FP.F16.E4M3.UNPACK_B R11, R11 ;  /* 0x0000000bff0b723e */ /* 0x000fe400020006ff */
[----:B------:R-:W-:Y:S02]  /*45f0*/  F2FP.F16.E4M3.UNPACK_B R12, R12 ;  /* 0x0000000cff0c723e */ /* 0x000fe400020006ff */
[----:B------:R-:W-:Y:S01]  /*4600*/  F2FP.F16.E4M3.UNPACK_B R14, R14 ;  /* 0x0000000eff0e723e */ /* 0x000fe200020006ff */
[----:B------:R-:W-:Y:S04]  /*4610*/  STS.U16 [R27+UR4+0x6200], R11 ;  /* 0x0062000b1b007988 */ /* 0x000fe80008000404 */
[----:B------:R0:W-:Y:S04]  /*4620*/  STL [R1+0x1610], R11 ;  /* 0x0016100b01007387 */ /* 0x0001e80000100800 */
[----:B------:R-:W-:Y:S04]  /*4630*/  STS.U16 [R27+UR4+0x6400], R12 ;  /* 0x0064000c1b007988 */ /* 0x000fe80008000404 */
[----:B0-----:R-:W3:Y:S04]  /*4640*/  LDL.LU R11, [R1+0xa0] ;  /* 0x0000a000010b7983 */ /* 0x001ee80000300800 */
[----:B------:R0:W-:Y:S04]  /*4650*/  STL [R1+0x1614], R12 ;  /* 0x0016140c01007387 */ /* 0x0001e80000100800 */
[----:B------:R-:W-:Y:S04]  /*4660*/  STS.U16 [R27+UR4+0x6800], R14 ;  /* 0x0068000e1b007988 */ /* 0x000fe80008000404 */
[----:B0-----:R-:W3:Y:S04]  /*4670*/  LDL.LU R12, [R1+0xb4] ;  /* 0x0000b400010c7983 */ /* 0x001ee80000300800 */
[----:B------:R0:W-:Y:S04]  /*4680*/  STL [R1+0x1618], R14 ;  /* 0x0016180e01007387 */ /* 0x0001e80000100800 */
[----:B0-----:R-:W3:Y:S01]  /*4690*/  LDL.LU R14, [R1+0xbc] ;  /* 0x0000bc00010e7983 */ /* 0x001ee20000300800 */
[----:B------:R-:W-:Y:S01]  /*46a0*/  F2FP.F16.E4M3.UNPACK_B R15, R15 ;  /* 0x0000000fff0f723e */ /* 0x000fe200020006ff */
[----:B----4-:R-:W-:-:S02]  /*46b0*/  IMAD R19, R19, 0x100, R29 ;  /* 0x0000010013137824 */ /* 0x010fc400078e021d */
[----:B-----5:R-:W-:Y:S02]  /*46c0*/  IMAD R16, R16, 0x100, R10 ;  /* 0x0000010010107824 */ /* 0x020fe400078e020a */
[----:B------:R-:W4:Y:S04]  /*46d0*/  LDL.LU R10, [R1+0x94] ;  /* 0x00009400010a7983 */ /* 0x000f280000300800 */
[----:B------:R-:W-:Y:S04]  /*46e0*/  STL [R1+0x161c], R15 ;  /* 0x00161c0f01007387 */ /* 0x000fe80000100800 */
[----:B------:R-:W5:Y:S01]  /*46f0*/  LDL.LU R29, [R1+0x9c] ;  /* 0x00009c00011d7983 */ /* 0x000f620000300800 */
[----:B--2---:R-:W-:-:S03]  /*4700*/  IMAD R20, R20, 0x100, R28 ;  /* 0x0000010014147824 */ /* 0x004fc600078e021c */
[----:B------:R-:W5:Y:S01]  /*4710*/  LDL.LU R28, [R1+0x98] ;  /* 0x00009800011c7983 */ /* 0x000f620000300800 */
[----:B------:R-:W-:Y:S02]  /*4720*/  F2FP.F16.E4M3.UNPACK_B R16, R16 ;  /* 0x00000010ff10723e */ /* 0x000fe400020006ff */
[----:B------:R-:W-:Y:S02]  /*4730*/  F2FP.F16.E4M3.UNPACK_B R19, R19 ;  /* 0x00000013ff13723e */ /* 0x000fe400020006ff */
[----:B------:R-:W-:Y:S01]  /*4740*/  F2FP.F16.E4M3.UNPACK_B R20, R20 ;  /* 0x00000014ff14723e */ /* 0x000fe200020006ff */
[----:B------:R-:W-:Y:S01]  /*4750*/  STL [R1+0x1620], R16 ;  /* 0x0016201001007387 */ /* 0x000fe20000100800 */
[----:B---3--:R-:W-:-:S03]  /*4760*/  IMAD R22, R22, 0x100, R23 ;  /* 0x0000010016167824 */ /* 0x008fc600078e0217 */
[----:B------:R0:W-:Y:S01]  /*4770*/  STS.U16 [R27+UR4+0x6a00], R15 ;  /* 0x006a000f1b007988 */ /* 0x0001e20008000404 */
[----:B------:R-:W-:-:S03]  /*4780*/  IMAD R23, R24, 0x100, R25 ;  /* 0x0000010018177824 */ /* 0x000fc600078e0219 */
[----:B------:R-:W-:Y:S01]  /*4790*/  STS.U16 [R27+UR4+0x7400], R20 ;  /* 0x007400141b007988 */ /* 0x000fe20008000404 */
[----:B------:R-:W-:-:S05]  /*47a0*/  IMAD R18, R18, 0x100, R12 ;  /* 0x0000010012127824 */ /* 0x000fca00078e020c */
[----:B------:R-:W-:Y:S01]  /*47b0*/  F2FP.F16.E4M3.UNPACK_B R18, R18 ;  /* 0x00000012ff12723e */ /* 0x000fe200020006ff */
[----:B------:R-:W-:-:S05]  /*47c0*/  IMAD R17, R17, 0x100, R14 ;  /* 0x0000010011117824 */ /* 0x000fca00078e020e */
[----:B------:R-:W-:-:S05]  /*47d0*/  F2FP.F16.E4M3.UNPACK_B R17, R17 ;  /* 0x00000011ff11723e */ /* 0x000fca00020006ff */
[----:B------:R-:W-:Y:S04]  /*47e0*/  STL [R1+0x1624], R17 ;  /* 0x0016241101007387 */ /* 0x000fe80000100800 */
[----:B------:R-:W-:Y:S04]  /*47f0*/  STL [R1+0x1628], R18 ;  /* 0x0016281201007387 */ /* 0x000fe80000100800 */
[----:B------:R-:W-:Y:S04]  /*4800*/  STL [R1+0x162c], R19 ;  /* 0x00162c1301007387 */ /* 0x000fe80000100800 */
[----:B------:R1:W-:Y:S01]  /*4810*/  STL [R1+0x1630], R20 ;  /* 0x0016301401007387 */ /* 0x0003e20000100800 */
[----:B------:R-:W-:-:S03]  /*4820*/  IMAD R21, R21, 0x100, R11 ;  /* 0x0000010015157824 */ /* 0x000fc600078e020b */
[----:B0-----:R-:W2:Y:S01]  /*4830*/  LDL.LU.S16 R15, [R1+0x8a] ;  /* 0x00008a00010f7983 */ /* 0x001ea20000300600 */
[----:B----4-:R-:W-:-:S03]  /*4840*/  IMAD R24, R26, 0x100, R10 ;  /* 0x000001001a187824 */ /* 0x010fc600078e020a */
[----:B------:R-:W3:Y:S04]  /*4850*/  LDL.LU.S16 R14, [R1+0x86] ;  /* 0x00008600010e7983 */ /* 0x000ee80000300600 */
[----:B-1----:R-:W4:Y:S04]  /*4860*/  LDL.LU.S16 R20, [R1+0x82] ;  /* 0x0000820001147983 */ /* 0x002f280000300600 */
[----:B------:R-:W4:Y:S04]  /*4870*/  LDL.LU.S16 R12, [R1+0x7e] ;  /* 0x00007e00010c7983 */ /* 0x000f280000300600 */
[----:B------:R-:W4:Y:S04]  /*4880*/  LDL.LU.S16 R11, [R1+0x7a] ;  /* 0x00007a00010b7983 */ /* 0x000f280000300600 */
[----:B------:R0:W-:Y:S04]  /*4890*/  STS.U16 [R27+UR4+0x7200], R19 ;  /* 0x007200131b007988 */ /* 0x0001e80008000404 */
[----:B------:R-:W4:Y:S04]  /*48a0*/  LDL.LU.S16 R10, [R1+0x76] ;  /* 0x00007600010a7983 */ /* 0x000f280000300600 */
[----:B------:R1:W-:Y:S04]  /*48b0*/  STS.U16 [R27+UR4+0x7000], R18 ;  /* 0x007000121b007988 */ /* 0x0003e80008000404 */
[----:B0-----:R-:W4:Y:S04]  /*48c0*/  LDL.LU.S16 R19, [R1+0x72] ;  /* 0x0000720001137983 */ /* 0x001f280000300600 */
[----:B------:R0:W-:Y:S04]  /*48d0*/  STS.U16 [R27+UR4+0x6e00], R17 ;  /* 0x006e00111b007988 */ /* 0x0001e80008000404 */
[----:B-1----:R-:W4:Y:S04]  /*48e0*/  LDL.LU.S16 R18, [R1+0x6e] ;  /* 0x00006e0001127983 */ /* 0x002f280000300600 */
[----:B0-----:R-:W4:Y:S01]  /*48f0*/  LDL.LU.S16 R17, [R1+0x6a] ;  /* 0x00006a0001117983 */ /* 0x001f220000300600 */
[----:B-----5:R-:W-:-:S03]  /*4900*/  IMAD R25, R28, 0x100, R29 ;  /* 0x000001001c197824 */ /* 0x020fc600078e021d */
[----:B------:R-:W5:Y:S04]  /*4910*/  LDL.LU.S16 R29, [R1+0x66] ;  /* 0x00006600011d7983 */ /* 0x000f680000300600 */
[----:B------:R-:W5:Y:S01]  /*4920*/  LDL.LU.S16 R28, [R1+0x62] ;  /* 0x00006200011c7983 */ /* 0x000f620000300600 */
[----:B------:R-:W-:Y:S02]  /*4930*/  F2FP.F16.E4M3.UNPACK_B R21, R21 ;  /* 0x00000015ff15723e */ /* 0x000fe400020006ff */
[----:B------:R-:W-:Y:S01]  /*4940*/  F2FP.F16.E4M3.UNPACK_B R22, R22 ;  /* 0x00000016ff16723e */ /* 0x000fe200020006ff */
[----:B------:R0:W-:Y:S04]  /*4950*/  STS.U16 [R27+UR4+0x6c00], R16 ;  /* 0x006c00101b007988 */ /* 0x0001e80008000404 */
[----:B------:R-:W-:Y:S04]  /*4960*/  STS.U16 [R27+UR4+0x7600], R21 ;  /* 0x007600151b007988 */ /* 0x000fe80008000404 */
[----:B0-----:R-:W5:Y:S04]  /*4970*/  LDL.LU.S16 R16, [R1+0x5e] ;  /* 0x00005e0001107983 */ /* 0x001f680000300600 */
[----:B------:R0:W-:Y:S01]  /*4980*/  STL [R1+0x1634], R21 ;  /* 0x0016341501007387 */ /* 0x0001e20000100800 */
[----:B------:R-:W-:-:S03]  /*4990*/  F2FP.F16.E4M3.UNPACK_B R2, R2 ;  /* 0x00000002ff02723e */ /* 0x000fc600020006ff */
[----:B------:R-:W-:Y:S01]  /*49a0*/  STS.U16 [R27+UR4+0x7800], R22 ;  /* 0x007800161b007988 */ /* 0x000fe20008000404 */
[----:B------:R-:W-:-:S03]  /*49b0*/  F2FP.F16.E4M3.UNPACK_B R3, R3 ;  /* 0x00000003ff03723e */ /* 0x000fc600020006ff */
[----:B0-----:R-:W5:Y:S04]  /*49c0*/  LDL.LU.S16 R21, [R1+0x8e] ;  /* 0x00008e0001157983 */ /* 0x001f680000300600 */
[----:B------:R0:W-:Y:S01]  /*49d0*/  STL [R1+0x1638], R22 ;  /* 0x0016381601007387 */ /* 0x0001e20000100800 */
[----:B------:R-:W-:Y:S02]  /*49e0*/  F2FP.F16.E4M3.UNPACK_B R23, R23 ;  /* 0x00000017ff17723e */ /* 0x000fe400020006ff */
[----:B------:R-:W-:Y:S02]  /*49f0*/  F2FP.F16.E4M3.UNPACK_B R5, R5 ;  /* 0x00000005ff05723e */ /* 0x000fe400020006ff */
[----:B------:R-:W-:Y:S01]  /*4a00*/  F2FP.F16.E4M3.UNPACK_B R6, R6 ;  /* 0x00000006ff06723e */ /* 0x000fe200020006ff */
[----:B0-----:R-:W5:Y:S01]  /*4a10*/  LDL.LU.S16 R22, [R1+0x92] ;  /* 0x0000920001167983 */ /* 0x001f620000300600 */
[----:B------:R-:W-:-:S02]  /*4a20*/  F2FP.F16.E4M3.UNPACK_B R0, R0 ;  /* 0x00000000ff00723e */ /* 0x000fc400020006ff */
[----:B------:R-:W-:Y:S01]  /*4a30*/  F2FP.F16.E4M3.UNPACK_B R4, R4 ;  /* 0x00000004ff04723e */ /* 0x000fe200020006ff */
[----:B------:R2:W-:Y:S01]  /*4a40*/  STS.U16 [R27+UR4+0x5000], R2 ;  /* 0x005000021b007988 */ /* 0x0005e20008000404 */
[----:B------:R-:W-:Y:S02]  /*4a50*/  F2FP.F16.E4M3.UNPACK_B R7, R7 ;  /* 0x00000007ff07723e */ /* 0x000fe400020006ff */
[----:B------:R-:W-:Y:S01]  /*4a60*/  F2FP.F16.E4M3.UNPACK_B R8, R8 ;  /* 0x00000008ff08723e */ /* 0x000fe200020006ff */
[----:B------:R3:W-:Y:S01]  /*4a70*/  STS.U16 [R27+UR4+0x5200], R3 ;  /* 0x005200031b007988 */ /* 0x0007e20008000404 */
[----:B------:R-:W-:Y:S02]  /*4a80*/  F2FP.F16.E4M3.UNPACK_B R9, R9 ;  /* 0x00000009ff09723e */ /* 0x000fe400020006ff */
[----:B------:R-:W-:Y:S01]  /*4a90*/  F2FP.F16.E4M3.UNPACK_B R13, R13 ;  /* 0x0000000dff0d723e */ /* 0x000fe200020006ff */
[----:B------:R-:W-:Y:S01]  /*4aa0*/  STL [R1+0x163c], R23 ;  /* 0x00163c1701007387 */ /* 0x000fe20000100800 */
[----:B------:R-:W-:-:S02]  /*4ab0*/  F2FP.F16.E4M3.UNPACK_B R24, R24 ;  /* 0x00000018ff18723e */ /* 0x000fc400020006ff */
[----:B------:R-:W-:Y:S01]  /*4ac0*/  F2FP.F16.E4M3.UNPACK_B R25, R25 ;  /* 0x00000019ff19723e */ /* 0x000fe200020006ff */
[----:B------:R4:W-:Y:S01]  /*4ad0*/  STS.U16 [R27+UR4+0x5600], R5 ;  /* 0x005600051b007988 */ /* 0x0009e20008000404 */
[----:B------:R-:W-:-:S03]  /*4ae0*/  LOP3.LUT R26, R27, 0x20, RZ, 0x3c, !PT ;  /* 0x000000201b1a7812 */ /* 0x000fc600078e3cff */
[----:B------:R0:W-:Y:S01]  /*4af0*/  STS.U16 [R27+UR4+0x5800], R6 ;  /* 0x005800061b007988 */ /* 0x0001e20008000404 */
[----:B--2---:R-:W-:-:S03]  /*4b00*/  PRMT R2, R15, 0x7610, R2 ;  /* 0x000076100f027816 */ /* 0x004fc60000000002 */
[----:B------:R-:W2:Y:S01]  /*4b10*/  LDL.LU.S16 R15, [R1+0x5a] ;  /* 0x00005a00010f7983 */ /* 0x000ea20000300600 */
[----:B---3--:R-:W-:-:S03]  /*4b20*/  PRMT R3, R14, 0x7610, R3 ;  /* 0x000076100e037816 */ /* 0x008fc60000000003 */
[----:B------:R-:W3:Y:S04]  /*4b30*/  LDL.LU.S16 R14, [R1+0x56] ;  /* 0x00005600010e7983 */ /* 0x000ee80000300600 */
[----:B------:R-:W-:Y:S01]  /*4b40*/  STS.U16 [R27+UR4+0x4e00], R0 ;  /* 0x004e00001b007988 */ /* 0x000fe20008000404 */
[----:B----4-:R-:W-:-:S03]  /*4b50*/  PRMT R5, R12, 0x7610, R5 ;  /* 0x000076100c057816 */ /* 0x010fc60000000005 */
[----:B------:R-:W4:Y:S01]  /*4b60*/  LDL.LU.S16 R12, [R1+0x52] ;  /* 0x00005200010c7983 */ /* 0x000f220000300600 */
[----:B0-----:R-:W-:-:S03]  /*4b70*/  PRMT R6, R11, 0x7610, R6 ;  /* 0x000076100b067816 */ /* 0x001fc60000000006 */
[----:B------:R-:W-:Y:S04]  /*4b80*/  STS.U16 [R27+UR4+0x5400], R4 ;  /* 0x005400041b007988 */ /* 0x000fe80008000404 */
[----:B------:R0:W-:Y:S04]  /*4b90*/  STS.U16 [R27+UR4+0x5a00], R7 ;  /* 0x005a00071b007988 */ /* 0x0001e80008000404 */
[----:B------:R-:W-:Y:S04]  /*4ba0*/  STS.U16 [R27+UR4+0x5c00], R8 ;  /* 0x005c00081b007988 */ /* 0x000fe80008000404 */
[----:B------:R-:W-:Y:S01]  /*4bb0*/  STS.U16 [R27+UR4+0x5e00], R9 ;  /* 0x005e00091b007988 */ /* 0x000fe20008000404 */
[----:B0-----:R-:W-:-:S03]  /*4bc0*/  PRMT R7, R10, 0x7610, R7 ;  /* 0x000076100a077816 */ /* 0x001fc60000000007 */
[----:B------:R-:W-:Y:S04]  /*4bd0*/  STS.U16 [R27+UR4+0x6600], R13 ;  /* 0x0066000d1b007988 */ /* 0x000fe80008000404 */
[----:B------:R-:W-:Y:S04]  /*4be0*/  STS.U16 [R27+UR4+0x7a00], R23 ;  /* 0x007a00171b007988 */ /* 0x000fe80008000404 */
[----:B------:R-:W-:Y:S04]  /*4bf0*/  STS.U16 [R27+UR4+0x7c00], R24 ;  /* 0x007c00181b007988 */ /* 0x000fe80008000404 */
[----:B------:R-:W-:Y:S04]  /*4c00*/  STS.U16 [R27+UR4+0x7e00], R25 ;  /* 0x007e00191b007988 */ /* 0x000fe80008000404 */
[----:B------:R-:W4:Y:S04]  /*4c10*/  LDL.LU.S16 R11, [R1+0x4e] ;  /* 0x00004e00010b7983 */ /* 0x000f280000300600 */
[----:B------:R5:W-:Y:S04]  /*4c20*/  STS.U16 [R26+UR4+0x500], R2 ;  /* 0x000500021a007988 */ /* 0x000be80008000404 */
[----:B------:R0:W-:Y:S04]  /*4c30*/  STS.U16 [R26+UR4+0x700], R3 ;  /* 0x000700031a007988 */ /* 0x0001e80008000404 */
[----:B------:R-:W4:Y:S01]  /*4c40*/  LDL.LU.S16 R10, [R1+0x4a] ;  /* 0x00004a00010a7983 */ /* 0x000f220000300600 */
[----:B-----5:R-:W-:-:S03]  /*4c50*/  PRMT R2, R29, 0x7610, R2 ;  /* 0x000076101d027816 */ /* 0x020fc60000000002 */
[----:B------:R-:W5:Y:S01]  /*4c60*/  LDL.LU.S16 R29, [R1+0x46] ;  /* 0x00004600011d7983 */ /* 0x000f620000300600 */
[----:B0-----:R-:W-:-:S03]  /*4c70*/  PRMT R3, R28, 0x7610, R3 ;  /* 0x000076101c037816 */ /* 0x001fc60000000003 */
[----:B------:R-:W5:Y:S01]  /*4c80*/  LDL.LU.S16 R28, [R1+0x42] ;  /* 0x00004200011c7983 */ /* 0x000f620000300600 */
[----:B------:R-:W-:-:S03]  /*4c90*/  PRMT R4, R20, 0x7610, R4 ;  /* 0x0000761014047816 */ /* 0x000fc60000000004 */
[----:B------:R-:W5:Y:S01]  /*4ca0*/  LDL.LU.S16 R23, [R1+0x3e] ;  /* 0x00003e0001177983 */ /* 0x000f620000300600 */
[----:B------:R-:W-:-:S03]  /*4cb0*/  PRMT R8, R19, 0x7610, R8 ;  /* 0x0000761013087816 */ /* 0x000fc60000000008 */
[----:B------:R-:W-:Y:S01]  /*4cc0*/  STS.U16 [R26+UR4+0x900], R4 ;  /* 0x000900041a007988 */ /* 0x000fe20008000404 */
[----:B------:R-:W-:-:S03]  /*4cd0*/  PRMT R9, R16, 0x7610, R9 ;  /* 0x0000761010097816 */ /* 0x000fc60000000009 */
[----:B------:R-:W-:Y:S04]  /*4ce0*/  STS.U16 [R26+UR4+0xb00], R5 ;  /* 0x000b00051a007988 */ /* 0x000fe80008000404 */
[----:B------:R-:W-:Y:S01]  /*4cf0*/  STS.U16 [R26+UR4+0xd00], R6 ;  /* 0x000d00061a007988 */ /* 0x000fe20008000404 */
[----:B------:R-:W-:-:S05]  /*4d00*/  PRMT R0, R21, 0x7610, R0 ;  /* 0x0000761015007816 */ /* 0x000fca0000000000 */
[----:B------:R0:W-:Y:S01]  /*4d10*/  STS.U16 [R26+UR4+0x300], R0 ;  /* 0x000300001a007988 */ /* 0x0001e20008000404 */
[----:B------:R-:W-:-:S03]  /*4d20*/  PRMT R13, R22, 0x7610, R13 ;  /* 0x00007610160d7816 */ /* 0x000fc6000000000d */
[----:B------:R-:W5:Y:S01]  /*4d30*/  LDL.LU.S16 R22, [R1+0x3a] ;  /* 0x00003a0001167983 */ /* 0x000f620000300600 */
[----:B0-----:R-:W-:-:S03]  /*4d40*/  PRMT R0, R17, 0x7610, R0 ;  /* 0x0000761011007816 */ /* 0x001fc60000000000 */
[----:B------:R-:W5:Y:S04]  /*4d50*/  LDL.LU.S16 R21, [R1+0x36] ;  /* 0x0000360001157983 */ /* 0x000f680000300600 */
[----:B------:R0:W-:Y:S04]  /*4d60*/  STS.U16 [R26+UR4+0x100], R13 ;  /* 0x0001000d1a007988 */ /* 0x0001e80008000404 */
[----:B------:R-:W5:Y:S04]  /*4d70*/  LDL.LU.S16 R20, [R1+0x32] ;  /* 0x0000320001147983 */ /* 0x000f680000300600 */
[----:B------:R-:W5:Y:S01]  /*4d80*/  LDL.LU.S16 R19, [R1+0x2e] ;  /* 0x00002e0001137983 */ /* 0x000f620000300600 */
[----:B0-----:R-:W-:-:S03]  /*4d90*/  PRMT R13, R18, 0x7610, R13 ;  /* 0x00007610120d7816 */ /* 0x001fc6000000000d */
[----:B------:R-:W5:Y:S04]  /*4da0*/  LDL.LU.S16 R18, [R1+0x2a] ;  /* 0x00002a0001127983 */ /* 0x000f680000300600 */
[----:B------:R-:W5:Y:S01]  /*4db0*/  LDL.LU.S16 R17, [R1+0x26] ;  /* 0x0000260001117983 */ /* 0x000f620000300600 */
[----:B--2---:R-:W-:-:S03]  /*4dc0*/  PRMT R4, R15, 0x7610, R4 ;  /* 0x000076100f047816 */ /* 0x004fc60000000004 */
[----:B------:R-:W2:Y:S01]  /*4dd0*/  LDL.LU.S16 R16, [R1+0x22] ;  /* 0x0000220001107983 */ /* 0x000ea20000300600 */
[----:B---3--:R-:W-:-:S03]  /*4de0*/  PRMT R5, R14, 0x7610, R5 ;  /* 0x000076100e057816 */ /* 0x008fc60000000005 */
[----:B------:R-:W3:Y:S04]  /*4df0*/  LDL.LU.S16 R15, [R1+0x1e] ;  /* 0x00001e00010f7983 */ /* 0x000ee80000300600 */
[----:B------:R0:W-:Y:S01]  /*4e00*/  STS.U16 [R26+UR4+0xf00], R7 ;  /* 0x000f00071a007988 */ /* 0x0001e20008000404 */
[----:B----4-:R-:W-:-:S03]  /*4e10*/  PRMT R6, R12, 0x7610, R6 ;  /* 0x000076100c067816 */ /* 0x010fc60000000006 */
[----:B------:R-:W4:Y:S04]  /*4e20*/  LDL.LU.S16 R14, [R1+0x1a] ;  /* 0x00001a00010e7983 */ /* 0x000f280000300600 */
[----:B------:R-:W4:Y:S04]  /*4e30*/  LDL.LU.S16 R12, [R1+0x16] ;  /* 0x00001600010c7983 */ /* 0x000f280000300600 */
[----:B------:R1:W-:Y:S04]  /*4e40*/  STS.U16 [R26+UR4+0x1100], R8 ;  /* 0x001100081a007988 */ /* 0x0003e80008000404 */
[----:B------:R5:W-:Y:S04]  /*4e50*/  STS.U16 [R26+UR4+0x1300], R13 ;  /* 0x0013000d1a007988 */ /* 0x000be80008000404 */
[----:B------:R0:W-:Y:S02]  /*4e60*/  STS.U16 [R26+UR4+0x1500], R0 ;  /* 0x001500001a007988 */ /* 0x0001e40008000404 */
[----:B0-----:R-:W-:-:S02]  /*4e70*/  PRMT R7, R11, 0x7610, R7 ;  /* 0x000076100b077816 */ /* 0x001fc40000000007 */
[----:B------:R-:W4:Y:S01]  /*4e80*/  LDL.LU.S16 R11, [R1+0x12] ;  /* 0x00001200010b7983 */ /* 0x000f220000300600 */
[----:B-1----:R-:W-:-:S03]  /*4e90*/  PRMT R8, R10, 0x7610, R8 ;  /* 0x000076100a087816 */ /* 0x002fc60000000008 */
[----:B------:R-:W4:Y:S01]  /*4ea0*/  LDL.LU.S16 R10, [R1+0xe] ;  /* 0x00000e00010a7983 */ /* 0x000f220000300600 */
[----:B-----5:R-:W-:-:S03]  /*4eb0*/  PRMT R13, R29, 0x7610, R13 ;  /* 0x000076101d0d7816 */ /* 0x020fc6000000000d */
[----:B------:R-:W5:Y:S01]  /*4ec0*/  LDL.LU.S16 R29, [R1+0xa] ;  /* 0x00000a00011d7983 */ /* 0x000f620000300600 */
[----:B------:R-:W-:-:S03]  /*4ed0*/  PRMT R0, R28, 0x7610, R0 ;  /* 0x000076101c007816 */ /* 0x000fc60000000000 */
[----:B------:R-:W5:Y:S04]  /*4ee0*/  LDL.LU.S16 R28, [R1+0x6] ;  /* 0x00000600011c7983 */ /* 0x000f680000300600 */
[----:B------:R0:W-:Y:S04]  /*4ef0*/  STS.U16 [R26+UR4+0x1700], R2 ;  /* 0x001700021a007988 */ /* 0x0001e80008000404 */
[----:B------:R1:W-:Y:S04]  /*4f00*/  STS.U16 [R26+UR4+0x1900], R3 ;  /* 0x001900031a007988 */ /* 0x0003e80008000404 */
[----:B------:R-:W5:Y:S01]  /*4f10*/  LDL.LU.S16 R27, [R1+0x2] ;  /* 0x00000200011b7983 */ /* 0x000f620000300600 */
[----:B0-----:R-:W-:-:S03]  /*4f20*/  PRMT R2, R23, 0x7610, R2 ;  /* 0x0000761017027816 */ /* 0x001fc60000000002 */
[----:B------:R0:W-:Y:S04]  /*4f30*/  STS.U16 [R26+UR4+0x1b00], R9 ;  /* 0x001b00091a007988 */ /* 0x0001e80008000404 */
[----:B------:R-:W5:Y:S04]  /*4f40*/  LDL.LU R23, [R1+0x163c] ;  /* 0x00163c0001177983 */ /* 0x000f680000300800 */
[----:B------:R0:W-:Y:S04]  /*4f50*/  STS.U16 [R26+UR4+0x1d00], R4 ;  /* 0x001d00041a007988 */ /* 0x0001e80008000404 */
[----:B------:R0:W-:Y:S04]  /*4f60*/  STS.U16 [R26+UR4+0x1f00], R5 ;  /* 0x001f00051a007988 */ /* 0x0001e80008000404 */
[----:B------:R0:W-:Y:S04]  /*4f70*/  STS.U16 [R26+UR4+0x2100], R6 ;  /* 0x002100061a007988 */ /* 0x0001e80008000404 */
[----:B------:R0:W-:Y:S01]  /*4f80*/  STS.U16 [R26+UR4+0x2300], R7 ;  /* 0x002300071a007988 */ /* 0x0001e20008000404 */
[----:B-1----:R-:W-:-:S03]  /*4f90*/  PRMT R3, R22, 0x7610, R3 ;  /* 0x0000761016037816 */ /* 0x002fc60000000003 */
[----:B------:R-:W5:Y:S01]  /*4fa0*/  LDL.LU R22, [R1+0x1638] ;  /* 0x0016380001167983 */ /* 0x000f620000300800 */
[----:B0-----:R-:W-:-:S03]  /*4fb0*/  PRMT R9, R21, 0x7610, R9 ;  /* 0x0000761015097816 */ /* 0x001fc60000000009 */
[----:B------:R-:W5:Y:S01]  /*4fc0*/  LDL.LU R21, [R1+0x1634] ;  /* 0x0016340001157983 */ /* 0x000f620000300800 */
[----:B------:R-:W-:-:S03]  /*4fd0*/  PRMT R4, R20, 0x7610, R4 ;  /* 0x0000761014047816 */ /* 0x000fc60000000004 */
[----:B------:R-:W5:Y:S01]  /*4fe0*/  LDL.LU R20, [R1+0x1630] ;  /* 0x0016300001147983 */ /* 0x000f620000300800 */
[----:B------:R-:W-:-:S03]  /*4ff0*/  PRMT R5, R19, 0x7610, R5 ;  /* 0x0000761013057816 */ /* 0x000fc60000000005 */
[----:B------:R-:W5:Y:S01]  /*5000*/  LDL.LU R19, [R1+0x162c] ;  /* 0x00162c0001137983 */ /* 0x000f620000300800 */
[----:B------:R-:W-:-:S03]  /*5010*/  PRMT R6, R18, 0x7610, R6 ;  /* 0x0000761012067816 */ /* 0x000fc60000000006 */
[----:B------:R2:W-:Y:S01]  /*5020*/  STS.U16 [R26+UR4+0x2500], R8 ;  /* 0x002500081a007988 */ /* 0x0005e20008000404 */
[----:B------:R-:W-:-:S03]  /*5030*/  PRMT R7, R17, 0x7610, R7 ;  /* 0x0000761011077816 */ /* 0x000fc60000000007 */
[----:B------:R-:W5:Y:S04]  /*5040*/  LDL.LU R18, [R1+0x1628] ;  /* 0x0016280001127983 */ /* 0x000f680000300800 */
[----:B------:R3:W-:Y:S01]  /*5050*/  STS.U16 [R26+UR4+0x2700], R13 ;  /* 0x0027000d1a007988 */ /* 0x0007e20008000404 */
[----:B--2---:R-:W-:-:S03]  /*5060*/  PRMT R8, R16, 0x7610, R8 ;  /* 0x0000761010087816 */ /* 0x004fc60000000008 */
[----:B------:R-:W2:Y:S04]  /*5070*/  LDL.LU R17, [R1+0x1624] ;  /* 0x0016240001117983 */ /* 0x000ea80000300800 */
[----:B------:R4:W-:Y:S01]  /*5080*/  STS.U16 [R26+UR4+0x2900], R0 ;  /* 0x002900001a007988 */ /* 0x0009e20008000404 */
[----:B---3--:R-:W-:-:S03]  /*5090*/  PRMT R13, R15, 0x7610, R13 ;  /* 0x000076100f0d7816 */ /* 0x008fc6000000000d */
[----:B------:R-:W3:Y:S04]  /*50a0*/  LDL.LU R16, [R1+0x1620] ;  /* 0x0016200001107983 */ /* 0x000ee80000300800 */
[----:B------:R0:W-:Y:S01]  /*50b0*/  STS.U16 [R26+UR4+0x2b00], R2 ;  /* 0x002b00021a007988 */ /* 0x0001e20008000404 */
[----:B----4-:R-:W-:-:S03]  /*50c0*/  PRMT R0, R14, 0x7610, R0 ;  /* 0x000076100e007816 */ /* 0x010fc60000000000 */
[----:B------:R-:W4:Y:S04]  /*50d0*/  LDL.LU R15, [R1+0x161c] ;  /* 0x00161c00010f7983 */ /* 0x000f280000300800 */
[----:B------:R1:W-:Y:S01]  /*50e0*/  STS.U16 [R26+UR4+0x2d00], R3 ;  /* 0x002d00031a007988 */ /* 0x0003e20008000404 */
[----:B0-----:R-:W-:-:S03]  /*50f0*/  PRMT R2, R12, 0x7610, R2 ;  /* 0x000076100c027816 */ /* 0x001fc60000000002 */
[----:B------:R-:W2:Y:S04]  /*5100*/  LDL.LU R14, [R1+0x1618] ;  /* 0x00161800010e7983 */ /* 0x000ea80000300800 */
[----:B------:R-:W4:Y:S04]  /*5110*/  LDL.LU R12, [R1+0x1614] ;  /* 0x00161400010c7983 */ /* 0x000f280000300800 */
[----:B------:R0:W-:Y:S04]  /*5120*/  STS.U16 [R26+UR4+0x2f00], R9 ;  /* 0x002f00091a007988 */ /* 0x0001e80008000404 */
[----:B------:R5:W-:Y:S01]  /*5130*/  STS.U16 [R26+UR4+0x3100], R4 ;  /* 0x003100041a007988 */ /* 0x000be20008000404 */
[----:B-1----:R-:W-:-:S03]  /*5140*/  PRMT R3, R11, 0x7610, R3 ;  /* 0x000076100b037816 */ /* 0x002fc60000000003 */
[----:B------:R-:W4:Y:S04]  /*5150*/  LDL.LU R11, [R1+0x1610] ;  /* 0x00161000010b7983 */ /* 0x000f280000300800 */
[----:B------:R1:W-:Y:S01]  /*5160*/  STS.U16 [R26+UR4+0x3300], R5 ;  /* 0x003300051a007988 */ /* 0x0003e20008000404 */
[----:B0-----:R-:W-:-:S03]  /*5170*/  PRMT R9, R10, 0x7610, R9 ;  /* 0x000076100a097816 */ /* 0x001fc60000000009 */
[----:B------:R-:W4:Y:S01]  /*5180*/  LDL.LU R10, [R1+0x160c] ;  /* 0x00160c00010a7983 */ /* 0x000f220000300800 */
[----:B-----5:R-:W-:-:S03]  /*5190*/  PRMT R4, R29, 0x7610, R4 ;  /* 0x000076101d047816 */ /* 0x020fc60000000004 */
[----:B------:R-:W5:Y:S01]  /*51a0*/  LDL.LU R29, [R1+0x1608] ;  /* 0x00160800011d7983 */ /* 0x000f620000300800 */
[----:B-1----:R-:W-:-:S03]  /*51b0*/  PRMT R5, R28, 0x7610, R5 ;  /* 0x000076101c057816 */ /* 0x002fc60000000005 */
[----:B------:R-:W5:Y:S04]  /*51c0*/  LDL.LU R28, [R1+0x1604] ;  /* 0x00160400011c7983 */ /* 0x000f680000300800 */
[----:B------:R0:W-:Y:S04]  /*51d0*/  STS.U16 [R26+UR4+0x3b00], R13 ;  /* 0x003b000d1a007988 */ /* 0x0001e80008000404 */
[----:B------:R1:W-:Y:S04]  /*51e0*/  STS.U16 [R26+UR4+0x3d00], R0 ;  /* 0x003d00001a007988 */ /* 0x0003e80008000404 */
[----:B------:R1:W-:Y:S01]  /*51f0*/  STS.U16 [R26+UR4+0x3f00], R2 ;  /* 0x003f00021a007988 */ /* 0x0003e20008000404 */
[----:B0-----:R-:W-:-:S03]  /*5200*/  PRMT R13, R0, 0x7632, R13 ;  /* 0x00007632000d7816 */ /* 0x001fc6000000000d */
[----:B------:R0:W-:Y:S01]  /*5210*/  STS.U16 [R26+UR4+0x4100], R3 ;  /* 0x004100031a007988 */ /* 0x0001e20008000404 */
[----:B-1----:R-:W-:Y:S02]  /*5220*/  PRMT R0, R2, 0x7632, R0 ;  /* 0x0000763202007816 */ /* 0x002fe40000000000 */
[----:B------:R-:W-:Y:S01]  /*5230*/  PRMT R2, R3, 0x7632, R2 ;  /* 0x0000763203027816 */ /* 0x000fe20000000002 */
[----:B------:R-:W-:Y:S01]  /*5240*/  STS.U16 [R26+UR4+0x4f00], R13 ;  /* 0x004f000d1a007988 */ /* 0x000fe20008000404 */
[----:B0-----:R-:W-:-:S03]  /*5250*/  PRMT R3, R4, 0x7632, R3 ;  /* 0x0000763204037816 */ /* 0x001fc60000000003 */
[----:B------:R-:W-:Y:S04]  /*5260*/  STS.U16 [R26+UR4+0x5100], R0 ;  /* 0x005100001a007988 */ /* 0x000fe80008000404 */
[----:B------:R-:W-:Y:S04]  /*5270*/  STS.U16 [R26+UR4+0x5500], R3 ;  /* 0x005500031a007988 */ /* 0x000fe80008000404 */
[----:B------:R0:W-:Y:S04]  /*5280*/  STS.U16 [R26+UR4+0x3500], R6 ;  /* 0x003500061a007988 */ /* 0x0001e80008000404 */
[----:B------:R-:W-:Y:S04]  /*5290*/  STS.U16 [R26+UR4+0x3700], R7 ;  /* 0x003700071a007988 */ /* 0x000fe80008000404 */
[----:B------:R-:W-:Y:S01]  /*52a0*/  STS.U16 [R26+UR4+0x5300], R2 ;  /* 0x005300021a007988 */ /* 0x000fe20008000404 */
[----:B0-----:R-:W-:-:S03]  /*52b0*/  PRMT R6, R27, 0x7610, R6 ;  /* 0x000076101b067816 */ /* 0x001fc60000000006 */
[----:B------:R0:W-:Y:S04]  /*52c0*/  STS.U16 [R26+UR4+0x4300], R9 ;  /* 0x004300091a007988 */ /* 0x0001e80008000404 */
[----:B------:R1:W-:Y:S04]  /*52d0*/  STS.U16 [R26+UR4+0x4500], R4 ;  /* 0x004500041a007988 */ /* 0x0003e80008000404 */
[----:B------:R-:W-:Y:S01]  /*52e0*/  STS.U16 [R26+UR4+0x4700], R5 ;  /* 0x004700051a007988 */ /* 0x000fe20008000404 */
[----:B0-----:R-:W-:Y:S02]  /*52f0*/  PRMT R9, R5, 0x7632, R9 ;  /* 0x0000763205097816 */ /* 0x001fe40000000009 */
[----:B-1----:R-:W-:-:S05]  /*5300*/  PRMT R4, R6, 0x7632, R4 ;  /* 0x0000763206047816 */ /* 0x002fca0000000004 */
[----:B------:R3:W-:Y:S02]  /*5310*/  STS.U16 [R26+UR4+0x5900], R4 ;  /* 0x005900041a007988 */ /* 0x0007e40008000404 */
[----:B---3--:R-:W-:Y:S02]  /*5320*/  PRMT R4, R16, 0x7632, R4 ;  /* 0x0000763210047816 */ /* 0x008fe40000000004 */
[----:B--2---:R-:W-:Y:S02]  /*5330*/  PRMT R3, R14, 0x7632, R3 ;  /* 0x000076320e037816 */ /* 0x004fe40000000003 */
[----:B----4-:R-:W-:-:S03]  /*5340*/  PRMT R0, R12, 0x7632, R0 ;  /* 0x000076320c007816 */ /* 0x010fc60000000000 */
[----:B------:R-:W-:Y:S04]  /*5350*/  STS.U16 [R26+UR4+0x6900], R3 ;  /* 0x006900031a007988 */ /* 0x000fe80008000404 */
[----:B------:R0:W-:Y:S01]  /*5360*/  STS.U16 [R26+UR4+0x6500], R0 ;  /* 0x006500001a007988 */ /* 0x0001e20008000404 */
[----:B------:R-:W-:-:S04]  /*5370*/  PRMT R13, R11, 0x7632, R13 ;  /* 0x000076320b0d7816 */ /* 0x000fc8000000000d */
[----:B------:R-:W-:Y:S02]  /*5380*/  PRMT R2, R13, 0x7632, R2 ;  /* 0x000076320d027816 */ /* 0x000fe40000000002 */
[----:B0-----:R-:W-:Y:S02]  /*5390*/  PRMT R0, R22, 0x7632, R0 ;  /* 0x0000763216007816 */ /* 0x001fe40000000000 */
[----:B------:R-:W-:Y:S01]  /*53a0*/  PRMT R3, R24, 0x7632, R3 ;  /* 0x0000763218037816 */ /* 0x000fe20000000003 */
[----:B------:R0:W-:Y:S04]  /*53b0*/  STS.U16 [R26+UR4+0x6700], R2 ;  /* 0x006700021a007988 */ /* 0x0001e80008000404 */
[----:B------:R1:W-:Y:S01]  /*53c0*/  STS.U16 [R26+UR4+0x7900], R0 ;  /* 0x007900001a007988 */ /* 0x0003e20008000404 */
[----:B0-----:R-:W-:-:S03]  /*53d0*/  PRMT R2, R23, 0x7632, R2 ;  /* 0x0000763217027816 */ /* 0x001fc60000000002 */
[----:B------:R0:W-:Y:S01]  /*53e0*/  STS.U16 [R26+UR4+0x7d00], R3 ;  /* 0x007d00031a007988 */ /* 0x0001e20008000404 */
[----:B-1----:R-:W-:-:S03]  /*53f0*/  IMAD.MOV.U32 R0, RZ, RZ, -0x800000 ;  /* 0xff800000ff007424 */ /* 0x002fc600078e00ff */
[----:B------:R1:W-:Y:S01]  /*5400*/  STS.U16 [R26+UR4+0x7b00], R2 ;  /* 0x007b00021a007988 */ /* 0x0003e20008000404 */
[----:B0-----:R-:W-:-:S03]  /*5410*/  IMAD.MOV.U32 R3, RZ, RZ, -0x800000 ;  /* 0xff800000ff037424 */ /* 0x001fc600078e00ff */
[----:B------:R0:W-:Y:S01]  /*5420*/  STS.U16 [R26+UR4+0x6d00], R4 ;  /* 0x006d00041a007988 */ /* 0x0001e20008000404 */
[----:B-1----:R-:W-:-:S03]  /*5430*/  IMAD.MOV.U32 R2, RZ, RZ, -0x800000 ;  /* 0xff800000ff027424 */ /* 0x002fc600078e00ff */
[----:B------:R-:W-:Y:S04]  /*5440*/  STL [R1+0x4f4], R0 ;  /* 0x0004f40001007387 */ /* 0x000fe80000100800 */
[----:B------:R1:W-:Y:S01]  /*5450*/  STL [R1+0x4f0], R3 ;  /* 0x0004f00301007387 */ /* 0x0003e20000100800 */
[----:B0-----:R-:W-:-:S03]  /*5460*/  IMAD.MOV.U32 R4, RZ, RZ, 0x3f800000 ;  /* 0x3f800000ff047424 */ /* 0x001fc600078e00ff */
[----:B------:R0:W-:Y:S04]  /*5470*/  STL [R1+0x4ec], R2 ;  /* 0x0004ec0201007387 */ /* 0x0001e80000100800 */
[----:B------:R-:W-:Y:S01]  /*5480*/  STL [R1+0x4e8], R0 ;  /* 0x0004e80001007387 */ /* 0x000fe20000100800 */
[----:B-1----:R-:W-:Y:S02]  /*5490*/  IMAD.MOV.U32 R3, RZ, RZ, 0x3f800000 ;  /* 0x3f800000ff037424 */ /* 0x002fe400078e00ff */
[----:B0-----:R-:W-:Y:S01]  /*54a0*/  IMAD.MOV.U32 R2, RZ, RZ, 0x3f800000 ;  /* 0x3f800000ff027424 */ /* 0x001fe200078e00ff */
[----:B------:R-:W0:Y:S01]  /*54b0*/  S2R R27, SR_CTAID.X ;  /* 0x00000000001b7919 */ /* 0x000e220000002500 */
[----:B-----5:R-:W-:-:S04]  /*54c0*/  PRMT R7, R28, 0x7632, R7 ;  /* 0x000076321c077816 */ /* 0x020fc80000000007 */
[----:B------:R-:W-:-:S05]  /*54d0*/  PRMT R5, R7, 0x7632, R5 ;  /* 0x0000763207057816 */ /* 0x000fca0000000005 */
[----:B------:R1:W-:Y:S02]  /*54e0*/  STS.U16 [R26+UR4+0x5b00], R5 ;  /* 0x005b00051a007988 */ /* 0x0003e40008000404 */
[----:B-1----:R-:W-:-:S05]  /*54f0*/  PRMT R5, R17, 0x7632, R5 ;  /* 0x0000763211057816 */ /* 0x002fca0000000005 */
[----:B------:R1:W-:Y:S02]  /*5500*/  STS.U16 [R26+UR4+0x6f00], R5 ;  /* 0x006f00051a007988 */ /* 0x0003e40008000404 */
[----:B-1----:R-:W-:-:S05]  /*5510*/  IMAD.MOV.U32 R5, RZ, RZ, 0x3f800000 ;  /* 0x3f800000ff057424 */ /* 0x002fca00078e00ff */
[----:B------:R-:W-:Y:S04]  /*5520*/  STL.64 [R1+0x6a0], R4 ;  /* 0x0006a00401007387 */ /* 0x000fe80000100a00 */
[----:B------:R-:W-:Y:S04]  /*5530*/  STL [R1+0x3b0], RZ ;  /* 0x0003b0ff01007387 */ /* 0x000fe80000100800 */
[----:B------:R-:W-:Y:S04]  /*5540*/  STL.64 [R1+0x6a8], R2 ;  /* 0x0006a80201007387 */ /* 0x000fe80000100a00 */
[----:B------:R-:W-:Y:S04]  /*5550*/  STL [R1+0x3b4], RZ ;  /* 0x0003b4ff01007387 */ /* 0x000fe80000100800 */
        /* <DEDUP_REMOVED lines=117> */
[----:B------:R-:W-:Y:S01]  /*5cb0*/  STL [R1+0x65c], RZ ;  /* 0x00065cff01007387 */ /* 0x000fe20000100800 */
[----:B0-----:R-:W-:-:S03]  /*5cc0*/  IMAD.SHL.U32 R27, R27, 0x20, RZ ;  /* 0x000000201b1b7824 */ /* 0x001fc600078e00ff */
[----:B------:R-:W-:Y:S04]  /*5cd0*/  STL [R1+0x670], RZ ;  /* 0x000670ff01007387 */ /* 0x000fe80000100800 */
[----:B------:R-:W-:Y:S04]  /*5ce0*/  STL [R1+0x674], RZ ;  /* 0x000674ff01007387 */ /* 0x000fe80000100800 */
[----:B------:R-:W-:Y:S04]  /*5cf0*/  STL [R1+0x678], RZ ;  /* 0x000678ff01007387 */ /* 0x000fe80000100800 */
[----:B------:R-:W-:Y:S01]  /*5d00*/  STL [R1+0x67c], RZ ;  /* 0x00067cff01007387 */ /* 0x000fe20000100800 */
[----:B------:R-:W-:-:S03]  /*5d10*/  VIADD R0, R27, 0x20 ;  /* 0x000000201b007836 */ /* 0x000fc60000000000 */
[----:B------:R-:W-:Y:S04]  /*5d20*/  STL [R1+0x660], RZ ;  /* 0x000660ff01007387 */ /* 0x000fe80000100800 */
[----:B------:R-:W-:Y:S04]  /*5d30*/  STL [R1+0x664], RZ ;  /* 0x000664ff01007387 */ /* 0x000fe80000100800 */
[----:B------:R0:W-:Y:S04]  /*5d40*/  STS.U16 [R26+UR4+0x3900], R8 ;  /* 0x003900081a007988 */ /* 0x0001e80008000404 */
[----:B------:R-:W-:Y:S01]  /*5d50*/  STL [R1+0x668], RZ ;  /* 0x000668ff01007387 */ /* 0x000fe20000100800 */
[----:B------:R-:W1:Y:S01]  /*5d60*/  S2R R28, SR_TID.X ;  /* 0x00000000001c7919 */ /* 0x000e620000002100 */
[----:B0-----:R-:W-:-:S02]  /*5d70*/  PRMT R8, R29, 0x7632, R8 ;  /* 0x000076321d087816 */ /* 0x001fc40000000008 */
[----:B------:R-:W-:Y:S01]  /*5d80*/  STL [R1+0x66c], RZ ;  /* 0x00066cff01007387 */ /* 0x000fe20000100800 */
[----:B------:R-:W-:-:S03]  /*5d90*/  ISETP.GE.AND P0, PT, R0, 0x1, PT ;  /* 0x000000010000780c */ /* 0x000fc60003f06270 */
[----:B------:R0:W-:Y:S04]  /*5da0*/  STS.U16 [R26+UR4+0x4900], R6 ;  /* 0x004900061a007988 */ /* 0x0001e80008000404 */
[----:B------:R2:W-:Y:S04]  /*5db0*/  STS.U16 [R26+UR4+0x4b00], R7 ;  /* 0x004b00071a007988 */ /* 0x0005e80008000404 */
[----:B------:R3:W-:Y:S01]  /*5dc0*/  STS.U16 [R26+UR4+0x4d00], R8 ;  /* 0x004d00081a007988 */ /* 0x0007e20008000404 */
[----:B0-----:R-:W-:-:S03]  /*5dd0*/  PRMT R6, R8, 0x7632, R6 ;  /* 0x0000763208067816 */ /* 0x001fc60000000006 */
[----:B------:R0:W-:Y:S01]  /*5de0*/  STS.U16 [R26+UR4+0x5700], R9 ;  /* 0x005700091a007988 */ /* 0x0001e20008000404 */
[----:B--2---:R-:W-:Y:S02]  /*5df0*/  PRMT R7, R9, 0x7632, R7 ;  /* 0x0000763209077816 */ /* 0x004fe40000000007 */
[----:B---3--:R-:W-:Y:S02]  /*5e00*/  PRMT R8, R10, 0x7632, R8 ;  /* 0x000076320a087816 */ /* 0x008fe40000000008 */
[----:B0-----:R-:W-:Y:S01]  /*5e10*/  PRMT R9, R15, 0x7632, R9 ;  /* 0x000076320f097816 */ /* 0x001fe20000000009 */
[----:B------:R0:W-:Y:S04]  /*5e20*/  STS.U16 [R26+UR4+0x5d00], R6 ;  /* 0x005d00061a007988 */ /* 0x0001e80008000404 */
[----:B------:R2:W-:Y:S04]  /*5e30*/  STS.U16 [R26+UR4+0x5f00], R7 ;  /* 0x005f00071a007988 */ /* 0x0005e80008000404 */
[----:B------:R3:W-:Y:S01]  /*5e40*/  STS.U16 [R26+UR4+0x6100], R8 ;  /* 0x006100081a007988 */ /* 0x0007e20008000404 */
[----:B0-----:R-:W-:-:S03]  /*5e50*/  PRMT R6, R18, 0x7632, R6 ;  /* 0x0000763212067816 */ /* 0x001fc60000000006 */
[----:B------:R0:W-:Y:S01]  /*5e60*/  STS.U16 [R26+UR4+0x6300], R13 ;  /* 0x0063000d1a007988 */ /* 0x0001e20008000404 */
[----:B--2---:R-:W-:-:S03]  /*5e70*/  PRMT R7, R19, 0x7632, R7 ;  /* 0x0000763213077816 */ /* 0x004fc60000000007 */
[----:B------:R2:W-:Y:S01]  /*5e80*/  STS.U16 [R26+UR4+0x6b00], R9 ;  /* 0x006b00091a007988 */ /* 0x0005e20008000404 */
[----:B---3--:R-:W-:Y:S02]  /*5e90*/  PRMT R8, R20, 0x7632, R8 ;  /* 0x0000763214087816 */ /* 0x008fe40000000008 */
[----:B0-----:R-:W-:Y:S02]  /*5ea0*/  PRMT R13, R21, 0x7632, R13 ;  /* 0x00007632150d7816 */ /* 0x001fe4000000000d */
[----:B--2---:R-:W-:Y:S01]  /*5eb0*/  PRMT R9, R25, 0x7632, R9 ;  /* 0x0000763219097816 */ /* 0x004fe20000000009 */
[----:B------:R0:W-:Y:S04]  /*5ec0*/  STS.U16 [R26+UR4+0x7100], R6 ;  /* 0x007100061a007988 */ /* 0x0001e80008000404 */
[----:B------:R0:W-:Y:S04]  /*5ed0*/  STS.U16 [R26+UR4+0x7300], R7 ;  /* 0x007300071a007988 */ /* 0x0001e80008000404 */
[----:B------:R0:W-:Y:S04]  /*5ee0*/  STS.U16 [R26+UR4+0x7500], R8 ;  /* 0x007500081a007988 */ /* 0x0001e80008000404 */
[----:B------:R0:W-:Y:S04]  /*5ef0*/  STS.U16 [R26+UR4+0x7700], R13 ;  /* 0x0077000d1a007988 */ /* 0x0001e80008000404 */
[----:B------:R0:W-:Y:S01]  /*5f00*/  STS.U16 [R26+UR4+0x7f00], R9 ;  /* 0x007f00091a007988 */ /* 0x0001e20008000404 */
[----:B-1----:R-:W-:Y:S05]  /*5f10*/  @!P0 BRA `(.L_x_0) ;  /* 0x000002d0000c8947 */ /* 0x002fea0003800000 */
[----:B------:R-:W1:Y:S01]  /*5f20*/  S2R R29, SR_TID.X ;  /* 0x00000000001d7919 */ /* 0x000e620000002100 */
[----:B------:R-:W2:Y:S01]  /*5f30*/  LDCU.64 UR4, c[0x0][0x3d0] ;  /* 0x00007a00ff0477ac */ /* 0x000ea20008000a00 */
[----:B------:R-:W3:Y:S01]  /*5f40*/  LDC.64 R2, c[0x0][0x390] ;  /* 0x0000e400ff027b82 */ /* 0x000ee20000000a00 */
[----:B------:R-:W-:Y:S01]  /*5f50*/  SHF.R.U32.HI R4, RZ, 0x2, R28 ;  /* 0x00000002ff047819 */ /* 0x000fe2000001161c */
[----:B------:R-:W4:Y:S03]  /*5f60*/  LDCU.64 UR6, c[0x0][0x3c0] ;  /* 0x00007800ff0677ac */ /* 0x000f260008000a00 */
[----:B------:R-:W-:Y:S01]  /*5f70*/  SGXT.U32 R4, R4, 0x3 ;  /* 0x000000030404781a */ /* 0x000fe20000000000 */
[----:B------:R-:W5:Y:S02]  /*5f80*/  LDCU.64 UR14, c[0x0][0x388] ;  /* 0x00007100ff0e77ac */ /* 0x000f640008000a00 */
[----:B------:R-:W0:Y:S02]  /*5f90*/  LDC R22, c[0x0][0x3d8] ;  /* 0x0000f600ff167b82 */ /* 0x000e240000000800 */
[----:B0-----:R-:W-:-:S06]  /*5fa0*/  LOP3.LUT R6, R4, R27, RZ, 0xfc, !PT ;  /* 0x0000001b04067212 */ /* 0x001fcc00078efcff */
[----:B------:R-:W0:Y:S01]  /*5fb0*/  LDC R21, c[0x0][0x3d8] ;  /* 0x0000f600ff157b82 */ /* 0x000e220000000800 */
[----:B--2---:R-:W-:-:S03]  /*5fc0*/  UIMAD UR11, UR8, UR4, URZ ;  /* 0x00000004080b72a4 */ /* 0x004fc6000f8e02ff */
[----:B------:R-:W-:Y:S01]  /*5fd0*/  UMOV UR4, URZ ;  /* 0x000000ff00047c82 */ /* 0x000fe20008000000 */
[----:B----4-:R-:W-:Y:S02]  /*5fe0*/  UIMAD UR6, UR8, UR6, URZ ;  /* 0x00000006080672a4 */ /* 0x010fe4000f8e02ff */
[----:B------:R-:W-:Y:S01]  /*5ff0*/  USHF.R.S32.HI UR19, URZ, 0x1f, UR7 ;  /* 0x0000001fff137899 */ /* 0x000fe20008011407 */
[----:B------:R-:W2:Y:S01]  /*6000*/  LDC R20, c[0x0][0x3d8] ;  /* 0x0000f600ff147b82 */ /* 0x000ea20000000800 */
[----:B-----5:R-:W-:Y:S02]  /*6010*/  UIADD3 UR10, UP0, UPT, UR6, UR14, URZ ;  /* 0x0000000e060a7290 */ /* 0x020fe4000ff1e0ff */
[----:B------:R-:W-:Y:S02]  /*6020*/  USHF.R.S32.HI UR14, URZ, 0x1f, UR11 ;  /* 0x0000001fff0e7899 */ /* 0x000fe4000801140b */
[----:B------:R-:W-:Y:S01]  /*6030*/  ULEA.HI.X.SX32 UR9, UR6, UR15, 0x1, UP0 ;  /* 0x0000000f06097291 */ /* 0x000fe200080f0eff */
[----:B-1----:R-:W-:Y:S01]  /*6040*/  LOP3.LUT R29, R29, 0x3f, RZ, 0xc0, !PT ;  /* 0x0000003f1d1d7812 */ /* 0x002fe200078ec0ff */
[----:B------:R-:W1:Y:S01]  /*6050*/  LDCU UR15, c[0x0][0x3d8] ;  /* 0x00007b00ff0f77ac */ /* 0x000e620008000800 */
[----:B------:R-:W4:Y:S03]  /*6060*/  LDC R19, c[0x0][0x3d8] ;  /* 0x0000f600ff137b82 */ /* 0x000f260000000800 */
[----:B------:R-:W-:Y:S01]  /*6070*/  IMAD R5, R29, UR5, RZ ;  /* 0x000000051d057c24 */ /* 0x000fe2000f8e02ff */
[----:B------:R-:W-:-:S02]  /*6080*/  USHF.L.U32 UR72, UR7, 0x1, URZ ;  /* 0x0000000107487899 */ /* 0x000fc400080006ff */
[----:B------:R-:W-:Y:S02]  /*6090*/  UIMAD UR56, UR7, 0x3, URZ ;  /* 0x00000003073878a4 */ /* 0x000fe4000f8e02ff */
[----:B---3--:R-:W-:Y:S01]  /*60a0*/  IADD3 R0, P0, P1, R5, UR11, R2 ;  /* 0x0000000b05007c10 */ /* 0x008fe2000f91e002 */
[----:B------:R-:W3:Y:S01]  /*60b0*/  LDC R18, c[0x0][0x3d8] ;  /* 0x0000f600ff127b82 */ /* 0x000ee20000000800 */
[----:B------:R-:W-:Y:S01]  /*60c0*/  SHF.R.S32.HI R2, RZ, 0x1f, R5 ;  /* 0x0000001fff027819 */ /* 0x000fe20000011405 */
[----:B------:R-:W-:Y:S01]  /*60d0*/  USHF.L.U32 UR41, UR7, 0x2, URZ ;  /* 0x0000000207297899 */ /* 0x000fe200080006ff */
[----:B------:R-:W-:Y:S01]  /*60e0*/  LOP3.LUT R5, R27, 0x8, R4, 0xfe, !PT ;  /* 0x000000081b057812 */ /* 0x000fe200078efe04 */
[----:B------:R5:W-:Y:S01]  /*60f0*/  STL [R1+0x1684], R0 ;  /* 0x0016840001007387 */ /* 0x000be20000100800 */
[----:B------:R-:W-:Y:S01]  /*6100*/  IADD3.X R2, PT, PT, R2, UR14, R3, P0, P1 ;  /* 0x0000000e02027c10 */ /* 0x000fe200087e2403 */
[----:B------:R-:W-:Y:S02]  /*6110*/  UIMAD UR25, UR7, 0x5, URZ ;  /* 0x00000005071978a4 */ /* 0x000fe4000f8e02ff */
[----:B------:R-:W0:Y:S01]  /*6120*/  LDC R17, c[0x0][0x3d8] ;  /* 0x0000f600ff117b82 */ /* 0x000e220000000800 */
[----:B------:R-:W-:Y:S01]  /*6130*/  UIMAD UR76, UR7, 0x6, URZ ;  /* 0x00000006074c78a4 */ /* 0x000fe2000f8e02ff */
[----:B------:R0:W-:Y:S01]  /*6140*/  STL [R1+0x167c], R2 ;  /* 0x00167c0201007387 */ /* 0x0001e20000100800 */
[----:B------:R-:W-:-:S02]  /*6150*/  UIMAD UR68, UR7, 0x7, URZ ;  /* 0x00000007074478a4 */ /* 0x000fc4000f8e02ff */
[----:B------:R-:W-:Y:S01]  /*6160*/  USHF.L.U32 UR60, UR7, 0x3, URZ ;  /* 0x00000003073c7899 */ /* 0x000fe200080006ff */
[C-C-:B-----5:R-:W-:Y:S01]  /*6170*/  LOP3.LUT R0, R27.reuse, 0x10, R4.reuse, 0xfe, !PT ;  /* 0x000000101b007812 */ /* 0x160fe200078efe04 */
[----:B------:R-:W-:Y:S01]  /*6180*/  UIMAD UR52, UR7, 0x9, URZ ;  /* 0x00000009073478a4 */ /* 0x000fe2000f8e02ff */
[----:B------:R-:W-:Y:S01]  /*6190*/  LOP3.LUT R4, R27, 0x18, R4, 0xfe, !PT ;  /* 0x000000181b047812 */ /* 0x000fe200078efe04 */
[----:B------:R-:W5:Y:S01]  /*61a0*/  LDC R5, c[0x0][0x3d8] ;  /* 0x0000f600ff057b82 */ /* 0x000f620000000800 */
[----:B------:R-:W-:Y:S02]  /*61b0*/  UIMAD UR45, UR7, 0xa, URZ ;  /* 0x0000000a072d78a4 */ /* 0x000fe4000f8e02ff */
[----:B------:R-:W1:Y:S01]  /*61c0*/  S2R R0, SR_TID.X ;  /* 0x0000000000007919 */ /* 0x000e620000002100 */
[----:B------:R-:W-:Y:S02]  /*61d0*/  UIMAD UR37, UR7, 0xb, URZ ;  /* 0x0000000b072578a4 */ /* 0x000fe4000f8e02ff */
[----:B------:R-:W-:-:S02]  /*61e0*/  UIMAD UR29, UR7, 0xc, URZ ;  /* 0x0000000c071d78a4 */ /* 0x000fc4000f8e02ff */
[----:B------:R-:W2:Y:S01]  /*61f0*/  LDC R4, c[0x0][0x3d8] ;  /* 0x0000f600ff047b82 */ /* 0x000ea20000000800 */
[----:B------:R-:W-:Y:S02]  /*6200*/  UIMAD UR21, UR7, 0xd, URZ ;  /* 0x0000000d071578a4 */ /* 0x000fe4000f8e02ff */
[----:B------:R-:W-:Y:S02]  /*6210*/  UIMAD UR33, UR7, 0xe, URZ ;  /* 0x0000000e072178a4 */ /* 0x000fe4000f8e02ff */
[----:B------:R-:W-:Y:S02]  /*6220*/  UIMAD UR74, UR7, 0xf, URZ ;  /* 0x0000000f074a78a4 */ /* 0x000fe4000f8e02ff */
[----:B------:R-:W-:Y:S01]  /*6230*/  USHF.L.U32 UR70, UR7, 0x4, URZ ;  /* 0x0000000407467899 */ /* 0x000fe200080006ff */
[----:B------:R-:W2:Y:S01]  /*6240*/  LDC R6, c[0x0][0x3d8] ;  /* 0x0000f600ff067b82 */ /* 0x000ea20000000800 */
[----:B------:R-:W-:Y:S02]  /*6250*/  UIMAD UR66, UR7, 0x11, URZ ;  /* 0x00000011074278a4 */ /* 0x000fe4000f8e02ff */
[----:B------:R-:W-:-:S02]  /*6260*/  UIMAD UR62, UR7, 0x12, URZ ;  /* 0x00000012073e78a4 */ /* 0x000fc4000f8e02ff */
[----:B------:R-:W-:Y:S02]  /*6270*/  UIMAD UR58, UR7, 0x13, URZ ;  /* 0x00000013073a78a4 */ /* 0x000fe4000f8e02ff */
[----:B------:R-:W-:Y:S01]  /*6280*/  UIMAD UR54, UR7, 0x14, URZ ;  /* 0x00000014073678a4 */ /* 0x000fe2000f8e02ff */
[----:B------:R-:W2:Y:S01]  /*6290*/  LDC R7, c[0x0][0x3d8] ;  /* 0x0000f600ff077b82 */ /* 0x000ea20000000800 */
[----:B------:R-:W-:Y:S02]  /*62a0*/  UIMAD UR50, UR7, 0x15, URZ ;  /* 0x00000015073278a4 */ /* 0x000fe4000f8e02ff */
[----:B------:R-:W-:Y:S02]  /*62b0*/  UIMAD UR47, UR7, 0x16, URZ ;  /* 0x00000016072f78a4 */ /* 0x000fe4000f8e02ff */
[----:B------:R-:W-:Y:S02]  /*62c0*/  UIMAD UR43, UR7, 0x17, URZ ;  /* 0x00000017072b78a4 */ /* 0x000fe4000f8e02ff */
[----:B------:R-:W-:Y:S01]  /*62d0*/  UIMAD UR39, UR7, 0x18, URZ ;  /* 0x00000018072778a4 */ /* 0x000fe2000f8e02ff */
[----:B------:R-:W3:Y:S01]  /*62e0*/  LDC R8, c[0x0][0x3d8] ;  /* 0x0000f600ff087b82 */ /* 0x000ee20000000800 */
[----:B------:R-:W-:Y:S01]  /*62f0*/  UIMAD UR35, UR7, 0x19, URZ ;  /* 0x00000019072378a4 */ /* 0x000fe2000f8e02ff */
[----:B-1----:R-:W-:Y:S01]  /*6300*/  SHF.R.U32.HI R3, RZ, 0x6, R0 ;  /* 0x00000006ff037819 */ /* 0x002fe20000011600 */
[----:B------:R-:W-:-:S02]  /*6310*/  UIMAD UR31, UR7, 0x1a, URZ ;  /* 0x0000001a071f78a4 */ /* 0x000fc4000f8e02ff */
[----:B------:R-:W-:Y:S01]  /*6320*/  UIMAD UR27, UR7, 0x1b, URZ ;  /* 0x0000001b071b78a4 */ /* 0x000fe2000f8e02ff */
[----:B------:R-:W-:Y:S02]  /*6330*/  SGXT.U32 R3, R3, 0x1 ;  /* 0x000000010303781a */ /* 0x000fe40000000000 */
[----:B------:R-:W1:Y:S01]  /*6340*/  LDC R9, c[0x0][0x3d8] ;  /* 0x0000f600ff097b82 */ /* 0x000e620000000800 */
[----:B------:R-:W-:Y:S02]  /*6350*/  UIMAD UR23, UR7, 0x1c, URZ ;  /* 0x0000001c071778a4 */ /* 0x000fe4000f8e02ff */
[----:B------:R-:W-:Y:S01]  /*6360*/  UIMAD UR20, UR7, 0x1d, URZ ;  /* 0x0000001d071478a4 */ /* 0x000fe2000f8e02ff */
[----:B------:R-:W-:Y:S01]  /*6370*/  IMAD R3, R3, UR15, RZ ;  /* 0x0000000f03037c24 */ /* 0x000fe2000f8e02ff */
[----:B------:R-:W-:Y:S02]  /*6380*/  UIMAD UR18, UR7, 0x1e, URZ ;  /* 0x0000001e071278a4 */ /* 0x000fe4000f8e02ff */
[----:B------:R-:W-:Y:S01]  /*6390*/  UIMAD UR17, UR7, 0x1f, URZ ;  /* 0x0000001f071178a4 */ /* 0x000fe2000f8e02ff */
[----:B0-----:R-:W-:Y:S01]  /*63a0*/  IMAD R2, R22, 0x2, R3 ;  /* 0x0000000216027824 */ /* 0x001fe200078e0203 */
[----:B------:R0:W-:Y:S01]  /*63b0*/  STL [R1+0x1688], R3 ;  /* 0x0016880301007387 */ /* 0x0001e20000100800 */
[----:B------:R-:W1:Y:S01]  /*63c0*/  LDC R10, c[0x0][0x3d8] ;  /* 0x0000f600ff0a7b82 */ /* 0x000e620000000800 */
[----:B------:R-:W-:-:S02]  /*63d0*/  UIMAD UR16, UR7, 0x22, URZ ;  /* 0x00000022071078a4 */ /* 0x000fc4000f8e02ff */
[----:B------:R-:W-:Y:S01]  /*63e0*/  STL [R1+0x9c], R2 ;  /* 0x00009c0201007387 */ /* 0x000fe20000100800 */
[----:B------:R-:W-:Y:S02]  /*63f0*/  UIMAD UR77, UR7, 0x23, URZ ;  /* 0x00000023074d78a4 */ /* 0x000fe4000f8e02ff */
[----:B------:R-:W-:Y:S02]  /*6400*/  UIMAD UR75, UR7, 0x24, URZ ;  /* 0x00000024074b78a4 */ /* 0x000fe4000f8e02ff */
[----:B------:R-:W1:Y:S01]  /*6410*/  LDC R11, c[0x0][0x3d8] ;  /* 0x0000f600ff0b7b82 */ /* 0x000e620000000800 */
[----:B0-----:R-:W-:Y:S01]  /*6420*/  IMAD R3, R21, 0x2, R2 ;  /* 0x0000000215037824 */ /* 0x001fe200078e0202 */
[----:B------:R-:W-:Y:S02]  /*6430*/  UIMAD UR73, UR7, 0x25, URZ ;  /* 0x00000025074978a4 */ /* 0x000fe4000f8e02ff */
[----:B------:R-:W-:Y:S02]  /*6440*/  UIMAD UR71, UR7, 0x26, URZ ;  /* 0x00000026074778a4 */ /* 0x000fe4000f8e02ff */
[----:B------:R2:W-:Y:S01]  /*6450*/  STL [R1+0xa0], R3 ;  /* 0x0000a00301007387 */ /* 0x0005e20000100800 */
[----:B------:R-:W-:Y:S01]  /*6460*/  UIMAD UR69, UR7, 0x27, URZ ;  /* 0x00000027074578a4 */ /* 0x000fe2000f8e02ff */
[----:B------:R-:W0:Y:S01]  /*6470*/  LDC R12, c[0x0][0x3d8] ;  /* 0x0000f600ff0c7b82 */ /* 0x000e220000000800 */
[----:B------:R-:W-:-:S02]  /*6480*/  UIMAD UR67, UR7, 0x28, URZ ;  /* 0x00000028074378a4 */ /* 0x000fc4000f8e02ff */
[----:B------:R-:W-:Y:S02]  /*6490*/  UIMAD UR65, UR7, 0x29, URZ ;  /* 0x00000029074178a4 */ /* 0x000fe4000f8e02ff */
[----:B------:R-:W-:Y:S02]  /*64a0*/  UIMAD UR63, UR7, 0x2a, URZ ;  /* 0x0000002a073f78a4 */ /* 0x000fe4000f8e02ff */
[----:B------:R-:W-:Y:S01]  /*64b0*/  UIMAD UR61, UR7, 0x2b, URZ ;  /* 0x0000002b073d78a4 */ /* 0x000fe2000f8e02ff */
[----:B--2---:R-:W-:Y:S01]  /*64c0*/  IMAD R3, R20, 0x2, R3 ;  /* 0x0000000214037824 */ /* 0x004fe200078e0203 */
[----:B------:R-:W2:Y:S01]  /*64d0*/  LDC R13, c[0x0][0x3d8] ;  /* 0x0000f600ff0d7b82 */ /* 0x000ea20000000800 */
[----:B------:R-:W-:Y:S02]  /*64e0*/  UIMAD UR59, UR7, 0x2c, URZ ;  /* 0x0000002c073b78a4 */ /* 0x000fe4000f8e02ff */
[----:B------:R-:W-:Y:S01]  /*64f0*/  UIMAD UR57, UR7, 0x2d, URZ ;  /* 0x0000002d073978a4 */ /* 0x000fe2000f8e02ff */
[----:B------:R4:W-:Y:S01]  /*6500*/  STL [R1+0x8], R3 ;  /* 0x0000080301007387 */ /* 0x0009e20000100800 */
[----:B------:R-:W-:-:S02]  /*6510*/  UIMAD UR55, UR7, 0x2e, URZ ;  /* 0x0000002e073778a4 */ /* 0x000fc4000f8e02ff */
[----:B------:R-:W-:Y:S01]  /*6520*/  UIMAD UR53, UR7, 0x2f, URZ ;  /* 0x0000002f073578a4 */ /* 0x000fe2000f8e02ff */
[----:B------:R-:W0:Y:S01]  /*6530*/  LDC R14, c[0x0][0x3d8] ;  /* 0x0000f600ff0e7b82 */ /* 0x000e220000000800 */
[----:B------:R-:W-:Y:S02]  /*6540*/  UIMAD UR51, UR7, 0x30, URZ ;  /* 0x00000030073378a4 */ /* 0x000fe4000f8e02ff */
[----:B------:R-:W-:Y:S02]  /*6550*/  UIMAD UR49, UR7, 0x31, URZ ;  /* 0x00000031073178a4 */ /* 0x000fe4000f8e02ff */
[----:B------:R-:W-:Y:S01]  /*6560*/  UIMAD UR48, UR7, 0x32, URZ ;  /* 0x00000032073078a4 */ /* 0x000fe2000f8e02ff */
[----:B----4-:R-:W-:Y:S01]  /*6570*/  IMAD R3, R19, 0x2, R3 ;  /* 0x0000000213037824 */ /* 0x010fe200078e0203 */
[----:B------:R-:W-:Y:S01]  /*6580*/  UIMAD UR46, UR7, 0x33, URZ ;  /* 0x00000033072e78a4 */ /* 0x000fe2000f8e02ff */
[----:B------:R-:W4:Y:S08]  /*6590*/  LDC R15, c[0x0][0x3d8] ;  /* 0x0000f600ff0f7b82 */ /* 0x000f300000000800 */
[----:B------:R-:W0:Y:S01]  /*65a0*/  LDC R16, c[0x0][0x3d8] ;  /* 0x0000f600ff107b82 */ /* 0x000e220000000800 */
[----:B------:R3:W-:Y:S07]  /*65b0*/  STL [R1+0xa4], R3 ;  /* 0x0000a40301007387 */ /* 0x0007ee0000100800 */
[----:B------:R-:W0:Y:S08]  /*65c0*/  LDC R23, c[0x0][0x3d8] ;  /* 0x0000f600ff177b82 */ /* 0x000e300000000800 */
[----:B------:R-:W0:Y:S01]  /*65d0*/  LDC R24, c[0x0][0x3d8] ;  /* 0x0000f600ff187b82 */ /* 0x000e220000000800 */
[----:B---3--:R-:W-:-:S07]  /*65e0*/  IMAD R3, R18, 0x2, R3 ;  /* 0x0000000212037824 */ /* 0x008fce00078e0203 */
[----:B------:R-:W3:Y:S01]  /*65f0*/  LDC R25, c[0x0][0x3d8] ;  /* 0x0000f600ff197b82 */ /* 0x000ee20000000800 */
[----:B------:R1:W-:Y:S07]  /*6600*/  STL [R1+0x4], R3 ;  /* 0x0000040301007387 */ /* 0x0003ee0000100800 */
[----:B------:R-:W2:Y:S08]  /*6610*/  LDC R26, c[0x0][0x3d8] ;  /* 0x0000f600ff1a7b82 */ /* 0x000eb00000000800 */
[----:B------:R-:W3:Y:S01]  /*6620*/  LDC R28, c[0x0][0x3d8] ;  /* 0x0000f600ff1c7b82 */ /* 0x000ee20000000800 */
[----:B-1----:R-:W-:Y:S01]  /*6630*/  IMAD R3, R17, 0x2, R3 ;  /* 0x0000000211037824 */ /* 0x002fe200078e0203 */
[----:B------:R-:W-:-:S02]  /*6640*/  UIMAD UR44, UR7, 0x34, URZ ;  /* 0x00000034072c78a4 */ /* 0x000fc4000f8e02ff */
[----:B------:R-:W-:Y:S01]  /*6650*/  UIMAD UR42, UR7, 0x35, URZ ;  /* 0x00000035072a78a4 */ /* 0x000fe2000f8e02ff */
[----:B------:R-:W-:Y:S01]  /*6660*/  IMAD R4, R4, 0x2, R3 ;  /* 0x0000000204047824 */ /* 0x000fe200078e0203 */
[----:B------:R-:W-:Y:S01]  /*6670*/  STL [R1], R3 ;  /* 0x0000000301007387 */ /* 0x000fe20000100800 */
[----:B------:R-:W-:Y:S01]  /*6680*/  UIMAD UR40, UR7, 0x36, URZ ;  /* 0x00000036072878a4 */ /* 0x000fe2000f8e02ff */
[----:B------:R-:W1:Y:S01]  /*6690*/  LDC R27, c[0x0][0x3d8] ;  /* 0x0000f600ff1b7b82 */ /* 0x000e620000000800 */
[----:B-----5:R-:W-:Y:S01]  /*66a0*/  IMAD R5, R5, 0x2, R4 ;  /* 0x0000000205057824 */ /* 0x020fe200078e0204 */
[----:B------:R-:W-:Y:S01]  /*66b0*/  STL [R1+0x1680], R2 ;  /* 0x0016800201007387 */ /* 0x000fe20000100800 */
[----:B------:R-:W-:Y:S02]  /*66c0*/  UIMAD UR38, UR7, 0x37, URZ ;  /* 0x00000037072678a4 */ /* 0x000fe4000f8e02ff */
[----:B------:R-:W-:Y:S01]  /*66d0*/  IMAD R6, R6, 0x2, R5 ;  /* 0x0000000206067824 */ /* 0x000fe200078e0205 */
[----:B------:R5:W-:Y:S01]  /*66e0*/  STL [R1+0x166c], R4 ;  /* 0x00166c0401007387 */ /* 0x000be20000100800 */
[----:B------:R-:W-:Y:S01]  /*66f0*/  UIMAD UR36, UR7, 0x38, URZ ;  /* 0x00000038072478a4 */ /* 0x000fe2000f8e02ff */
[----:B------:R-:W1:Y:S01]  /*6700*/  LDC R29, c[0x0][0x3d8] ;  /* 0x0000f600ff1d7b82 */ /* 0x000e620000000800 */
[----:B------:R-:W-:Y:S01]  /*6710*/  IMAD R7, R7, 0x2, R6 ;  /* 0x0000000207077824 */ /* 0x000fe200078e0206 */
[----:B------:R-:W-:Y:S01]  /*6720*/  STL [R1+0x1670], R5 ;  /* 0x0016700501007387 */ /* 0x000fe20000100800 */
[----:B------:R-:W-:Y:S01]  /*6730*/  LOP3.LUT R0, R0, 0x7f, RZ, 0xc0, !PT ;  /* 0x0000007f00007812 */ /* 0x000fe200078ec0ff */
[----:B------:R-:W-:Y:S01]  /*6740*/  USHF.R.S32.HI UR64, URZ, 0x1f, UR72 ;  /* 0x0000001fff407899 */ /* 0x000fe20008011448 */
[----:B------:R-:W-:Y:S01]  /*6750*/  IMAD R8, R8, 0x2, R7 ;  /* 0x0000000208087824 */ /* 0x000fe200078e0207 */
[----:B------:R0:W-:Y:S01]  /*6760*/  STL [R1+0x1664], R6 ;  /* 0x0016640601007387 */ /* 0x0001e20000100800 */
[----:B------:R-:W-:Y:S01]  /*6770*/  USHF.L.U32 UR14, UR7, 0x5, URZ ;  /* 0x00000005070e7899 */ /* 0x000fe200080006ff */
[----:B-----5:R-:W5:Y:S01]  /*6780*/  LDC R4, c[0x0][0x3d8] ;  /* 0x0000f600ff047b82 */ /* 0x020f620000000800 */
[----:B------:R-:W-:Y:S01]  /*6790*/  IMAD R9, R9, 0x2, R8 ;  /* 0x0000000209097824 */ /* 0x000fe200078e0208 */
[----:B------:R-:W-:Y:S01]  /*67a0*/  STL [R1+0x1668], R7 ;  /* 0x0016680701007387 */ /* 0x000fe20000100800 */
[----:B------:R-:W-:-:S02]  /*67b0*/  UIMAD UR15, UR7, 0x21, URZ ;  /* 0x00000021070f78a4 */ /* 0x000fc4000f8e02ff */
[----:B------:R-:W-:Y:S01]  /*67c0*/  IMAD R10, R10, 0x2, R9 ;  /* 0x000000020a0a7824 */ /* 0x000fe200078e0209 */
[----:B------:R-:W-:Y:S01]  /*67d0*/  STL [R1+0x1674], R8 ;  /* 0x0016740801007387 */ /* 0x000fe20000100800 */
[----:B------:R-:W-:Y:S01]  /*67e0*/  UIMAD UR34, UR7, 0x39, URZ ;  /* 0x00000039072278a4 */ /* 0x000fe2000f8e02ff */
[----:B0-----:R-:W0:Y:S01]  /*67f0*/  LDC R6, c[0x0][0x3d8] ;  /* 0x0000f600ff067b82 */ /* 0x001e220000000800 */
[----:B------:R-:W-:Y:S01]  /*6800*/  IMAD R11, R11, 0x2, R10 ;  /* 0x000000020b0b7824 */ /* 0x000fe200078e020a */
[----:B------:R-:W-:Y:S01]  /*6810*/  STL [R1+0x1660], R9 ;  /* 0x0016600901007387 */ /* 0x000fe20000100800 */
[----:B------:R-:W-:Y:S02]  /*6820*/  UIMAD UR32, UR7, 0x3a, URZ ;  /* 0x0000003a072078a4 */ /* 0x000fe4000f8e02ff */
[----:B------:R-:W-:Y:S01]  /*6830*/  IMAD R12, R12, 0x2, R11 ;  /* 0x000000020c0c7824 */ /* 0x000fe200078e020b */
[----:B------:R-:W-:Y:S01]  /*6840*/  STL [R1+0x1678], R10 ;  /* 0x0016780a01007387 */ /* 0x000fe20000100800 */
[----:B------:R-:W-:Y:S01]  /*6850*/  UIMAD UR30, UR7, 0x3b, URZ ;  /* 0x0000003b071e78a4 */ /* 0x000fe2000f8e02ff */
[----:B------:R-:W0:Y:S01]  /*6860*/  LDC R3, c[0x0][0x3d8] ;  /* 0x0000f600ff037b82 */ /* 0x000e220000000800 */
[----:B--2---:R-:W-:Y:S01]  /*6870*/  IMAD R13, R13, 0x2, R12 ;  /* 0x000000020d0d7824 */ /* 0x004fe200078e020c */
[----:B------:R-:W-:-:S02]  /*6880*/  UIMAD UR28, UR7, 0x3c, URZ ;  /* 0x0000003c071c78a4 */ /* 0x000fc4000f8e02ff */
[----:B------:R-:W-:Y:S01]  /*6890*/  UIMAD UR26, UR7, 0x3d, URZ ;  /* 0x0000003d071a78a4 */ /* 0x000fe2000f8e02ff */
[----:B------:R-:W-:Y:S01]  /*68a0*/  IMAD R14, R14, 0x2, R13 ;  /* 0x000000020e0e7824 */ /* 0x000fe200078e020d */
[----:B------:R-:W-:Y:S02]  /*68b0*/  UIMAD UR24, UR7, 0x3e, URZ ;  /* 0x0000003e071878a4 */ /* 0x000fe4000f8e02ff */
[----:B------:R-:W2:Y:S01]  /*68c0*/  LDC R2, c[0x0][0x3d8] ;  /* 0x0000f600ff027b82 */ /* 0x000ea20000000800 */
[----:B----4-:R-:W-:Y:S01]  /*68d0*/  IMAD R15, R15, 0x2, R14 ;  /* 0x000000020f0f7824 */ /* 0x010fe200078e020e */
[----:B------:R-:W-:Y:S01]  /*68e0*/  UIMAD UR22, UR7, 0x3f, URZ ;  /* 0x0000003f071678a4 */ /* 0x000fe2000f8e02ff */
[----:B------:R-:W-:Y:S02]  /*68f0*/  UMOV UR5, URZ ;  /* 0x000000ff00057c82 */ /* 0x000fe40008000000 */
[----:B------:R-:W-:Y:S01]  /*6900*/  IMAD R16, R16, 0x2, R15 ;  /* 0x0000000210107824 */ /* 0x000fe200078e020f */
[----:B------:R-:W-:Y:S01]  /*6910*/  UMOV UR6, URZ ;  /* 0x000000ff00067c82 */ /* 0x000fe20008000000 */
[----:B------:R-:W4:Y:S02]  /*6920*/  LDCU UR11, c[0x0][0x3a8] ;  /* 0x00007500ff0b77ac */ /* 0x000f240008000800 */
[----:B------:R-:W-:-:S04]  /*6930*/  IMAD R17, R23, 0x2, R16 ;  /* 0x0000000217117824 */ /* 0x000fc800078e0210 */
[----:B------:R-:W-:-:S04]  /*6940*/  IMAD R18, R24, 0x2, R17 ;  /* 0x0000000218127824 */ /* 0x000fc800078e0211 */
[----:B---3--:R-:W-:-:S04]  /*6950*/  IMAD R19, R25, 0x2, R18 ;  /* 0x0000000219137824 */ /* 0x008fc800078e0212 */
[----:B------:R-:W-:-:S04]  /*6960*/  IMAD R20, R26, 0x2, R19 ;  /* 0x000000021a147824 */ /* 0x000fc800078e0213 */
[----:B-1----:R-:W-:-:S04]  /*6970*/  IMAD R21, R27, 0x2, R20 ;  /* 0x000000021b157824 */ /* 0x002fc800078e0214 */
[----:B------:R-:W-:-:S04]  /*6980*/  IMAD R22, R28, 0x2, R21 ;  /* 0x000000021c167824 */ /* 0x000fc800078e0215 */
[----:B------:R-:W-:-:S04]  /*6990*/  IMAD R23, R29, 0x2, R22 ;  /* 0x000000021d177824 */ /* 0x000fc800078e0216 */
[----:B-----5:R-:W-:Y:S02]  /*69a0*/  IMAD R24, R4, 0x2, R23 ;  /* 0x0000000204187824 */ /* 0x020fe400078e0217 */
[----:B------:R-:W1:Y:S02]  /*69b0*/  LDC R4, c[0x0][0x3d8] ;  /* 0x0000f600ff047b82 */ /* 0x000e640000000800 */
[----:B-1----:R-:W-:-:S06]  /*69c0*/  IMAD R25, R4, 0x2, R24 ;  /* 0x0000000204197824 */ /* 0x002fcc00078e0218 */
        /* <DEDUP_REMOVED lines=14> */
[----:B------:R-:W1:Y:S01]  /*6ab0*/  LDC R4, c[0x0][0x3d8] ;  /* 0x0000f600ff047b82 */ /* 0x000e620000000800 */
[----:B------:R1:W-:Y:S02]  /*6ac0*/  STL [R1+0xc], R5 ;  /* 0x00000c0501007387 */ /* 0x0003e40000100800 */
[----:B-1----:R-:W-:-:S05]  /*6ad0*/  IMAD R5, R4, 0x2, R5 ;  /* 0x0000000204057824 */ /* 0x002fca00078e0205 */
        /* <DEDUP_REMOVED lines=133> */
[----:B------:R1:W-:Y:S04]  /*7330*/  STL [R1+0xf0], R5 ;  /* 0x0000f00501007387 */ /* 0x0003e80000100800 */
[----:B------:R-:W3:Y:S01]  /*7340*/  LDL.LU R10, [R1+0xa0] ;  /* 0x0000a000010a7983 */ /* 0x000ee20000300800 */
[----:B-1----:R-:W-:Y:S02]  /*7350*/  IMAD R5, R4, 0x2, R5 ;  /* 0x0000000204057824 */ /* 0x002fe400078e0205 */
[----:B------:R-:W1:Y:S03]  /*7360*/  LDC R4, c[0x0][0x3d8] ;  /* 0x0000f600ff047b82 */ /* 0x000e660000000800 */
[----:B------:R5:W-:Y:S01]  /*7370*/  STL [R1+0x108], R5 ;  /* 0x0001080501007387 */ /* 0x000be20000100800 */
[----:B-1----:R-:W-:-:S03]  /*7380*/  IMAD R7, R4, 0x2, R5 ;  /* 0x0000000204077824 */ /* 0x002fc600078e0205 */
[----:B-----5:R-:W5:Y:S01]  /*7390*/  LDL.LU R5, [R1+0x8] ;  /* 0x0000080001057983 */ /* 0x020f620000300800 */
[----:B0-----:R-:W-:-:S03]  /*73a0*/  IMAD R8, R6, 0x2, R7 ;  /* 0x0000000206087824 */ /* 0x001fc600078e0207 */
[----:B------:R-:W3:Y:S04]  /*73b0*/  LDL.LU R4, [R1+0xa4] ;  /* 0x0000a40001047983 */ /* 0x000ee80000300800 */
[----:B------:R-:W3:Y:S04]  /*73c0*/  LDL.LU R9, [R1+0x4] ;  /* 0x0000040001097983 */ /* 0x000ee80000300800 */
[----:B------:R0:W-:Y:S02]  /*73d0*/  STL [R1+0x104], R7 ;  /* 0x0001040701007387 */ /* 0x0001e40000100800 */
[----:B0-----:R-:W0:Y:S02]  /*73e0*/  LDC R7, c[0x0][0x3d8] ;  /* 0x0000f600ff077b82 */ /* 0x001e240000000800 */
[----:B------:R1:W-:Y:S04]  /*73f0*/  STL [R1+0x100], R8 ;  /* 0x0001000801007387 */ /* 0x0003e80000100800 */
[----:B------:R-:W3:Y:S01]  /*7400*/  LDL.LU R6, [R1] ;  /* 0x0000000001067983 */ /* 0x000ee20000300800 */
[----:B0-----:R-:W-:-:S02]  /*7410*/  IMAD R7, R7, 0x2, R8 ;  /* 0x0000000207077824 */ /* 0x001fc400078e0208 */
[----:B-1----:R-:W0:Y:S02]  /*7420*/  LDC R8, c[0x0][0x3c8] ;  /* 0x0000f200ff087b82 */ /* 0x002e240000000800 */
[----:B------:R-:W-:Y:S01]  /*7430*/  IMAD R3, R3, 0x2, R7 ;  /* 0x0000000203037824 */ /* 0x000fe200078e0207 */
[----:B------:R1:W-:Y:S05]  /*7440*/  STL [R1+0x128], R7 ;  /* 0x0001280701007387 */ /* 0x0003ea0000100800 */
[----:B-1----:R-:W1:Y:S01]  /*7450*/  LDC R7, c[0x0][0x3d8] ;  /* 0x0000f600ff077b82 */ /* 0x002e620000000800 */
[----:B------:R0:W-:Y:S02]  /*7460*/  STL [R1+0x124], R3 ;  /* 0x0001240301007387 */ /* 0x0001e40000100800 */
[----:B0-----:R-:W-:-:S04]  /*7470*/  IMAD R0, R0, R8, RZ ;  /* 0x0000000800007224 */ /* 0x001fc800078e02ff */
[----:B------:R-:W-:Y:S02]  /*7480*/  IMAD R8, R8, 0x80, R0 ;  /* 0x0000008008087824 */ /* 0x000fe400078e0200 */
[----:B-1----:R-:W-:Y:S02]  /*7490*/  IMAD R7, R7, 0x2, R3 ;  /* 0x0000000207077824 */ /* 0x002fe400078e0203 */
[----:B------:R-:W3:Y:S04]  /*74a0*/  LDL.LU R3, [R1+0x1688] ;  /* 0x0016880001037983 */ /* 0x000ee80000300800 */
[----:B------:R-:W3:Y:S01]  /*74b0*/  LDL.LU R0, [R1+0x1684] ;  /* 0x0016840001007983 */ /* 0x000ee20000300800 */
[----:B--2---:R-:W-:-:S03]  /*74c0*/  IMAD R8, R2, 0x2, R7 ;  /* 0x0000000202087824 */ /* 0x004fc600078e0207 */
[----:B------:R0:W-:Y:S02]  /*74d0*/  STL [R1+0x120], R7 ;  /* 0x0001200701007387 */ /* 0x0001e40000100800 */
[----:B0-----:R-:W0:Y:S01]  /*74e0*/  LDC R7, c[0x0][0x3d8] ;  /* 0x0000f600ff077b82 */ /* 0x001e220000000800 */
[----:B---3--:R-:W-:-:S05]  /*74f0*/  IADD3 R2, P0, PT, R3, R0, RZ ;  /* 0x0000000003027210 */ /* 0x008fca0007f1e0ff */
[----:B------:R1:W-:Y:S04]  /*7500*/  STL [R1+0x15ec], R2 ;  /* 0x0015ec0201007387 */ /* 0x0003e80000100800 */
[----:B-1----:R-:W2:Y:S04]  /*7510*/  LDL.LU R2, [R1+0x1680] ;  /* 0x0016800001027983 */ /* 0x002ea80000300800 */
[----:B------:R-:W-:Y:S01]  /*7520*/  STL [R1+0x134], R8 ;  /* 0x0001340801007387 */ /* 0x000fe20000100800 */
[----:B--2---:R-:W-:-:S05]  /*7530*/  IADD3 R2, P1, PT, R2, R0, RZ ;  /* 0x0000000002027210 */ /* 0x004fca0007f3e0ff */
[----:B------:R1:W-:Y:S02]  /*7540*/  STL [R1+0x15f0], R2 ;  /* 0x0015f00201007387 */ /* 0x0003e40000100800 */
[----:B-1----:R-:W-:-:S05]  /*7550*/  IADD3 R2, P2, PT, R10, R0, RZ ;  /* 0x000000000a027210 */ /* 0x002fca0007f5e0ff */
[----:B------:R1:W-:Y:S04]  /*7560*/  STL [R1+0x15f4], R2 ;  /* 0x0015f40201007387 */ /* 0x0003e80000100800 */
[----:B-1----:R-:W2:Y:S01]  /*7570*/  LDL.LU R2, [R1+0x167c] ;  /* 0x00167c0001027983 */ /* 0x002ea20000300800 */
[----:B0-----:R-:W-:Y:S02]  /*7580*/  IMAD R8, R7, 0x2, R8 ;  /* 0x0000000207087824 */ /* 0x001fe400078e0208 */
[----:B------:R-:W0:Y:S01]  /*7590*/  LDC R7, c[0x0][0x3d8] ;  /* 0x0000f600ff077b82 */ /* 0x000e220000000800 */
[----:B--2---:R-:W-:-:S05]  /*75a0*/  LEA.HI.X.SX32 R3, R3, R2, 0x1, P0 ;  /* 0x0000000203037211 */ /* 0x004fca00000f0eff */
[----:B------:R1:W-:Y:S04]  /*75b0*/  STL [R1+0x15e8], R3 ;  /* 0x0015e80301007387 */ /* 0x0003e80000100800 */
[----:B-1----:R-:W2:Y:S04]  /*75c0*/  LDL.LU R3, [R1+0x9c] ;  /* 0x00009c0001037983 */ /* 0x002ea80000300800 */
[----:B------:R-:W-:Y:S01]  /*75d0*/  STL [R1+0x130], R8 ;  /* 0x0001300801007387 */ /* 0x000fe20000100800 */
[----:B--2---:R-:W-:-:S05]  /*75e0*/  LEA.HI.X.SX32 R3, R3, R2, 0x1, P1 ;  /* 0x0000000203037211 */ /* 0x004fca00008f0eff */
[----:B------:R1:W-:Y:S02]  /*75f0*/  STL [R1+0x15e4], R3 ;  /* 0x0015e40301007387 */ /* 0x0003e40000100800 */
[----:B-1----:R-:W-:Y:S02]  /*7600*/  LEA.HI.X.SX32 R3, R10, R2, 0x1, P2 ;  /* 0x000000020a037211 */ /* 0x002fe400010f0eff */
[----:B------:R-:W2:Y:S04]  /*7610*/  LDL.LU R10, [R1+0x1678] ;  /* 0x00167800010a7983 */ /* 0x000ea80000300800 */
[----:B------:R0:W-:Y:S02]  /*7620*/  STL [R1+0x15d4], R3 ;  /* 0x0015d40301007387 */ /* 0x0001e40000100800 */
[----:B0-----:R-:W-:Y:S01]  /*7630*/  IMAD R3, R7, 0x2, R8 ;  /* 0x0000000207037824 */ /* 0x001fe200078e0208 */
[-C--:B-----5:R-:W-:Y:S01]  /*7640*/  IADD3 R8, P0, PT, R5, R0.reuse, RZ ;  /* 0x0000000005087210 */ /* 0x0a0fe20007f1e0ff */
[----:B------:R-:W0:Y:S04]  /*7650*/  LDC R7, c[0x0][0x3d8] ;  /* 0x0000f600ff077b82 */ /* 0x000e280000000800 */
[----:B------:R1:W-:Y:S04]  /*7660*/  STL [R1+0x15d8], R8 ;  /* 0x0015d80801007387 */ /* 0x0003e80000100800 */
[----:B------:R-:W-:Y:S01]  /*7670*/  STL [R1+0x11c], R3 ;  /* 0x00011c0301007387 */ /* 0x000fe20000100800 */
[----:B-1----:R-:W-:-:S02]  /*7680*/  IADD3 R8, P1, PT, R4, R0, RZ ;  /* 0x0000000004087210 */ /* 0x002fc40007f3e0ff */
[----:B------:R-:W-:-:S03]  /*7690*/  LEA.HI.X.SX32 R5, R5, R2, 0x1, P0 ;  /* 0x0000000205057211 */ /* 0x000fc600000f0eff */
[----:B------:R1:W-:Y:S01]  /*76a0*/  STL [R1+0x15dc], R8 ;  /* 0x0015dc0801007387 */ /* 0x0003e20000100800 */
[----:B------:R-:W-:Y:S02]  /*76b0*/  LEA.HI.X.SX32 R4, R4, R2, 0x1, P1 ;  /* 0x0000000204047211 */ /* 0x000fe400008f0eff */
[----:B-1----:R-:W-:-:S05]  /*76c0*/  IADD3 R8, P2, PT, R9, R0, RZ ;  /* 0x0000000009087210 */ /* 0x002fca0007f5e0ff */
[----:B------:R1:W-:Y:S04]  /*76d0*/  STL [R1+0x15e0], R8 ;  /* 0x0015e00801007387 */ /* 0x0003e80000100800 */
[----:B-1----:R-:W3:Y:S04]  /*76e0*/  LDL.LU R8, [R1+0x1674] ;  /* 0x0016740001087983 */ /* 0x002ee80000300800 */
[----:B------:R1:W-:Y:S04]  /*76f0*/  STL [R1+0x15d0], R5 ;  /* 0x0015d00501007387 */ /* 0x0003e80000100800 */
[----:B-1----:R-:W5:Y:S04]  /*7700*/  LDL.LU R5, [R1+0x1670] ;  /* 0x0016700001057983 */ /* 0x002f680000300800 */
[----:B------:R1:W-:Y:S04]  /*7710*/  STL [R1+0x15cc], R4 ;  /* 0x0015cc0401007387 */ /* 0x0003e80000100800 */
[----:B-1----:R-:W2:Y:S01]  /*7720*/  LDL.LU R4, [R1+0x166c] ;  /* 0x00166c0001047983 */ /* 0x002ea20000300800 */
[----:B0-----:R-:W-:-:S02]  /*7730*/  IMAD R3, R7, 0x2, R3 ;  /* 0x0000000207037824 */ /* 0x001fc400078e0203 */
[----:B------:R-:W0:Y:S01]  /*7740*/  LDC R7, c[0x0][0x3d8] ;  /* 0x0000f600ff077b82 */ /* 0x000e220000000800 */
[----:B------:R-:W-:Y:S02]  /*7750*/  LEA.HI.X.SX32 R9, R9, R2, 0x1, P2 ;  /* 0x0000000209097211 */ /* 0x000fe400010f0eff */
[----:B------:R-:W-:Y:S04]  /*7760*/  STL [R1+0x12c], R3 ;  /* 0x00012c0301007387 */ /* 0x000fe80000100800 */
[----:B------:R1:W-:Y:S02]  /*7770*/  STL [R1+0x15bc], R9 ;  /* 0x0015bc0901007387 */ /* 0x0003e40000100800 */
[----:B-1----:R-:W1:Y:S01]  /*7780*/  LDC R9, c[0x0][0x3d8] ;  /* 0x0000f600ff097b82 */ /* 0x002e620000000800 */
[----:B0-----:R-:W-:Y:S01]  /*7790*/  IMAD R3, R7, 0x2, R3 ;  /* 0x0000000207037824 */ /* 0x001fe200078e0203 */
[----:B------:R-:W-:-:S05]  /*77a0*/  IADD3 R7, P0, PT, R6, R0, RZ ;  /* 0x0000000006077210 */ /* 0x000fca0007f1e0ff */
[----:B------:R-:W-:Y:S04]  /*77b0*/  STL [R1+0x15c0], R7 ;  /* 0x0015c00701007387 */ /* 0x000fe80000100800 */
[----:B------:R0:W-:Y:S01]  /*77c0*/  STL [R1+0x118], R3 ;  /* 0x0001180301007387 */ /* 0x0001e20000100800 */
[----:B------:R-:W-:Y:S01]  /*77d0*/  LEA.HI.X.SX32 R6, R6, R2, 0x1, P0 ;  /* 0x0000000206067211 */ /* 0x000fe200000f0eff */
[----:B-1----:R-:W-:Y:S02]  /*77e0*/  IMAD R9, R9, 0x2, R3 ;  /* 0x0000000209097824 */ /* 0x002fe400078e0203 */
[----:B0-----:R-:W0:Y:S01]  /*77f0*/  LDC R3, c[0x0][0x3d8] ;  /* 0x0000f600ff037b82 */ /* 0x001e220000000800 */
[----:B--2---:R-:W-:-:S05]  /*7800*/  IADD3 R7, P1, PT, R4, R0, RZ ;  /* 0x0000000004077210 */ /* 0x004fca0007f3e0ff */
[----:B------:R5:W-:Y:S02]  /*7810*/  STL [R1+0x15c4], R7 ;  /* 0x0015c40701007387 */ /* 0x000be40000100800 */
[----:B-----5:R-:W-:-:S05]  /*7820*/  IADD3 R7, P2, PT, R5, R0, RZ ;  /* 0x0000000005077210 */ /* 0x020fca0007f5e0ff */
[----:B------:R1:W-:Y:S04]  /*7830*/  STL [R1+0x15c8], R7 ;  /* 0x0015c80701007387 */ /* 0x0003e80000100800 */
[----:B-1----:R-:W2:Y:S04]  /*7840*/  LDL.LU R7, [R1+0x1668] ;  /* 0x0016680001077983 */ /* 0x002ea80000300800 */
[----:B------:R1:W-:Y:S04]  /*7850*/  STL [R1+0x15b8], R6 ;  /* 0x0015b80601007387 */ /* 0x0003e80000100800 */
[----:B-1----:R-:W5:Y:S01]  /*7860*/  LDL.LU R6, [R1+0x1664] ;  /* 0x0016640001067983 */ /* 0x002f620000300800 */
[----:B------:R-:W-:-:S03]  /*7870*/  LEA.HI.X.SX32 R4, R4, R2, 0x1, P1 ;  /* 0x0000000204047211 */ /* 0x000fc600008f0eff */
[----:B------:R-:W-:Y:S04]  /*7880*/  STL [R1+0x114], R9 ;  /* 0x0001140901007387 */ /* 0x000fe80000100800 */
[----:B------:R0:W-:Y:S02]  /*7890*/  STL [R1+0x15b4], R4 ;  /* 0x0015b40401007387 */ /* 0x0001e40000100800 */
[----:B0-----:R-:W-:Y:S02]  /*78a0*/  IMAD R4, R3, 0x2, R9 ;  /* 0x0000000203047824 */ /* 0x001fe400078e0209 */
[----:B------:R-:W2:Y:S01]  /*78b0*/  LDL.LU R9, [R1+0x1660] ;  /* 0x0016600001097983 */ /* 0x000ea20000300800 */
[----:B------:R-:W0:Y:S01]  /*78c0*/  LDC R3, c[0x0][0x3d8] ;  /* 0x0000f600ff037b82 */ /* 0x000e220000000800 */
[----:B------:R-:W-:-:S05]  /*78d0*/  LEA.HI.X.SX32 R5, R5, R2, 0x1, P2 ;  /* 0x0000000205057211 */ /* 0x000fca00010f0eff */
[----:B------:R5:W-:Y:S02]  /*78e0*/  STL [R1+0x15a4], R5 ;  /* 0x0015a40501007387 */ /* 0x000be40000100800 */
[----:B-----5:R-:W-:-:S05]  /*78f0*/  IADD3 R5, P0, PT, R6, R0, RZ ;  /* 0x0000000006057210 */ /* 0x020fca0007f1e0ff */
[----:B------:R-:W-:Y:S04]  /*7900*/  STL [R1+0x15a8], R5 ;  /* 0x0015a80501007387 */ /* 0x000fe80000100800 */
[----:B------:R0:W-:Y:S02]  /*7910*/  STL [R1+0x110], R4 ;  /* 0x0001100401007387 */ /* 0x0001e40000100800 */
[----:B0-----:R-:W-:Y:S02]  /*7920*/  IMAD R4, R3, 0x2, R4 ;  /* 0x0000000203047824 */ /* 0x001fe400078e0204 */
[----:B------:R-:W0:Y:S01]  /*7930*/  LDC R3, c[0x0][0x3d8] ;  /* 0x0000f600ff037b82 */ /* 0x000e220000000800 */
[----:B--2---:R-:W-:-:S05]  /*7940*/  IADD3 R5, P1, PT, R7, R0, RZ ;  /* 0x0000000007057210 */ /* 0x004fca0007f3e0ff */
[----:B------:R3:W-:Y:S02]  /*7950*/  STL [R1+0x15ac], R5 ;  /* 0x0015ac0501007387 */ /* 0x0007e40000100800 */
[----:B---3--:R-:W-:-:S05]  /*7960*/  IADD3 R5, P2, PT, R8, R0, RZ ;  /* 0x0000000008057210 */ /* 0x008fca0007f5e0ff */
[----:B------:R-:W-:Y:S04]  /*7970*/  STL [R1+0x15b0], R5 ;  /* 0x0015b00501007387 */ /* 0x000fe80000100800 */
[----:B------:R0:W-:Y:S02]  /*7980*/  STL [R1+0x10c], R4 ;  /* 0x00010c0401007387 */ /* 0x0001e40000100800 */
[----:B0-----:R-:W-:Y:S02]  /*7990*/  IMAD R4, R3, 0x2, R4 ;  /* 0x0000000203047824 */ /* 0x001fe400078e0204 */
[----:B------:R-:W0:Y:S01]  /*79a0*/  LDC R3, c[0x0][0x3d8] ;  /* 0x0000f600ff037b82 */ /* 0x000e220000000800 */
[-C--:B------:R-:W-:Y:S02]  /*79b0*/  LEA.HI.X.SX32 R5, R6, R2.reuse, 0x1, P0 ;  /* 0x0000000206057211 */ /* 0x080fe400000f0eff */
[----:B------:R-:W-:-:S03]  /*79c0*/  LEA.HI.X.SX32 R6, R7, R2, 0x1, P1 ;  /* 0x0000000207067211 */ /* 0x000fc600008f0eff */
[----:B------:R1:W-:Y:S04]  /*79d0*/  STL [R1+0x15a0], R5 ;  /* 0x0015a00501007387 */ /* 0x0003e80000100800 */
[----:B------:R-:W-:Y:S01]  /*79e0*/  STL [R1+0x159c], R6 ;  /* 0x00159c0601007387 */ /* 0x000fe20000100800 */
[----:B-1----:R-:W-:-:S05]  /*79f0*/  LEA.HI.X.SX32 R5, R8, R2, 0x1, P2 ;  /* 0x0000000208057211 */ /* 0x002fca00010f0eff */
[----:B------:R-:W-:Y:S04]  /*7a00*/  STL [R1+0x158c], R5 ;  /* 0x00158c0501007387 */ /* 0x000fe80000100800 */
[----:B------:R0:W-:Y:S02]  /*7a10*/  STL [R1+0xec], R4 ;  /* 0x0000ec0401007387 */ /* 0x0001e40000100800 */
[----:B0-----:R-:W-:Y:S02]  /*7a20*/  IMAD R4, R3, 0x2, R4 ;  /* 0x0000000203047824 */ /* 0x001fe400078e0204 */
[----:B------:R-:W0:Y:S01]  /*7a30*/  LDC R3, c[0x0][0x3d8] ;  /* 0x0000f600ff037b82 */ /* 0x000e220000000800 */
[-C--:B------:R-:W-:Y:S02]  /*7a40*/  IADD3 R5, P0, PT, R9, R0.reuse, RZ ;  /* 0x0000000009057210 */ /* 0x080fe40007f1e0ff */
[----:B------:R-:W-:-:S03]  /*7a50*/  IADD3 R6, P1, PT, R10, R0, RZ ;  /* 0x000000000a067210 */ /* 0x000fc60007f3e0ff */
[----:B------:R1:W-:Y:S04]  /*7a60*/  STL [R1+0x1590], R5 ;  /* 0x0015900501007387 */ /* 0x0003e80000100800 */
[----:B------:R-:W-:Y:S01]  /*7a70*/  STL [R1+0x1594], R6 ;  /* 0x0015940601007387 */ /* 0x000fe20000100800 */
[----:B-1----:R-:W-:-:S05]  /*7a80*/  IADD3 R5, P2, PT, R11, R0, RZ ;  /* 0x000000000b057210 */ /* 0x002fca0007f5e0ff */
[----:B------:R-:W-:Y:S04]  /*7a90*/  STL [R1+0x1598], R5 ;  /* 0x0015980501007387 */ /* 0x000fe80000100800 */
[----:B------:R0:W-:Y:S02]  /*7aa0*/  STL [R1+0xfc], R4 ;  /* 0x0000fc0401007387 */ /* 0x0001e40000100800 */
[----:B0-----:R-:W-:Y:S02]  /*7ab0*/  IMAD R4, R3, 0x2, R4 ;  /* 0x0000000203047824 */ /* 0x001fe400078e0204 */
[----:B------:R-:W0:Y:S01]  /*7ac0*/  LDC R3, c[0x0][0x3d8] ;  /* 0x0000f600ff037b82 */ /* 0x000e220000000800 */
[-C--:B------:R-:W-:Y:S02]  /*7ad0*/  LEA.HI.X.SX32 R5, R9, R2.reuse, 0x1, P0 ;  /* 0x0000000209057211 */ /* 0x080fe400000f0eff */
[----:B------:R-:W-:-:S03]  /*7ae0*/  LEA.HI.X.SX32 R6, R10, R2, 0x1, P1 ;  /* 0x000000020a067211 */ /* 0x000fc600008f0eff */
[----:B------:R1:W-:Y:S02]  /*7af0*/  STL [R1+0x1588], R5 ;  /* 0x0015880501007387 */ /* 0x0003e40000100800 */
[----:B------:R-:W2:Y:S02]  /*7b00*/  LDC R9, c[0x0][0x3d8] ;  /* 0x0000f600ff097b82 */ /* 0x000ea40000000800 */
        /* <DEDUP_REMOVED lines=19> */
[----:B-1----:R-:W-:Y:S02]  /*7c40*/  LEA.HI.X.SX32 R5, R14, R2, 0x1, P2 ;  /* 0x000000020e057211 */ /* 0x002fe400010f0eff */
[----:B------:R-:W1:Y:S03]  /*7c50*/  LDC R14, c[0x0][0x3d8] ;  /* 0x0000f600ff0e7b82 */ /* 0x000e660000000800 */
[----:B------:R-:W-:Y:S04]  /*7c60*/  STL [R1+0x155c], R5 ;  /* 0x00155c0501007387 */ /* 0x000fe80000100800 */
[----:B------:R0:W-:Y:S02]  /*7c70*/  STL [R1+0xd4], R4 ;  /* 0x0000d40401007387 */ /* 0x0001e40000100800 */
[----:B0-----:R-:W-:-:S02]  /*7c80*/  IMAD R4, R3, 0x2, R4 ;  /* 0x0000000203047824 */ /* 0x001fc400078e0204 */
[----:B------:R-:W0:Y:S01]  /*7c90*/  LDC R3, c[0x0][0x3d8] ;  /* 0x0000f600ff037b82 */ /* 0x000e220000000800 */
[-C--:B------:R-:W-:Y:S02]  /*7ca0*/  IADD3 R5, P0, PT, R15, R0.reuse, RZ ;  /* 0x000000000f057210 */ /* 0x080fe40007f1e0ff */
[----:B------:R-:W-:-:S03]  /*7cb0*/  IADD3 R6, P1, PT, R16, R0, RZ ;  /* 0x0000000010067210 */ /* 0x000fc60007f3e0ff */
[----:B------:R3:W-:Y:S04]  /*7cc0*/  STL [R1+0x1560], R5 ;  /* 0x0015600501007387 */ /* 0x0007e80000100800 */
[----:B------:R-:W-:Y:S01]  /*7cd0*/  STL [R1+0x1564], R6 ;  /* 0x0015640601007387 */ /* 0x000fe20000100800 */
        /* <DEDUP_REMOVED lines=9> */
[----:B---3--:R-:W-:-:S05]  /*7d70*/  LEA.HI.X.SX32 R5, R17, R2, 0x1, P2 ;  /* 0x0000000211057211 */ /* 0x008fca00010f0eff */
[----:B------:R-:W-:Y:S04]  /*7d80*/  STL [R1+0x1544], R5 ;  /* 0x0015440501007387 */ /* 0x000fe80000100800 */
[----:B------:R0:W-:Y:S02]  /*7d90*/  STL [R1+0xbc], R4 ;  /* 0x0000bc0401007387 */ /* 0x0001e40000100800 */
[----:B0-----:R-:W-:Y:S02]  /*7da0*/  IMAD R4, R3, 0x2, R4 ;  /* 0x0000000203047824 */ /* 0x001fe400078e0204 */
[----:B------:R-:W0:Y:S01]  /*7db0*/  LDC R3, c[0x0][0x3d8] ;  /* 0x0000f600ff037b82 */ /* 0x000e220000000800 */
[-C--:B------:R-:W-:Y:S02]  /*7dc0*/  IADD3 R5, P0, PT, R18, R0.reuse, RZ ;  /* 0x0000000012057210 */ /* 0x080fe40007f1e0ff */
[----:B------:R-:W-:-:S03]  /*7dd0*/  IADD3 R6, P1, PT, R19, R0, RZ ;  /* 0x0000000013067210 */ /* 0x000fc60007f3e0ff */
[----:B------:R3:W-:Y:S04]  /*7de0*/  STL [R1+0x1548], R5 ;  /* 0x0015480501007387 */ /* 0x0007e80000100800 */
[----:B------:R5:W-:Y:S01]  /*7df0*/  STL [R1+0x154c], R6 ;  /* 0x00154c0601007387 */ /* 0x000be20000100800 */
[----:B---3--:R-:W-:-:S05]  /*7e00*/  IADD3 R5, P2, PT, R20, R0, RZ ;  /* 0x0000000014057210 */ /* 0x008fca0007f5e0ff */
[----:B------:R3:W-:Y:S01]  /*7e10*/  STL [R1+0x1550], R5 ;  /* 0x0015500501007387 */ /* 0x0007e20000100800 */
[----:B-----5:R-:W-:-:S03]  /*7e20*/  LEA.HI.X.SX32 R6, R19, R2, 0x1, P1 ;  /* 0x0000000213067211 */ /* 0x020fc600008f0eff */
[----:B------:R0:W-:Y:S01]  /*7e30*/  STL [R1+0xcc], R4 ;  /* 0x0000cc0401007387 */ /* 0x0001e20000100800 */
[----:B---3--:R-:W-:-:S05]  /*7e40*/  LEA.HI.X.SX32 R5, R18, R2, 0x1, P0 ;  /* 0x0000000212057211 */ /* 0x008fca00000f0eff */
[----:B------:R3:W-:Y:S01]  /*7e50*/  STL [R1+0x1540], R5 ;  /* 0x0015400501007387 */ /* 0x0007e20000100800 */
[----:B0-----:R-:W-:Y:S02]  /*7e60*/  IMAD R4, R3, 0x2, R4 ;  /* 0x0000000203047824 */ /* 0x001fe400078e0204 */
[----:B------:R-:W0:Y:S01]  /*7e70*/  LDC R3, c[0x0][0x3d8] ;  /* 0x0000f600ff037b82 */ /* 0x000e220000000800 */
[----:B------:R5:W-:Y:S01]  /*7e80*/  STL [R1+0x153c], R6 ;  /* 0x00153c0601007387 */ /* 0x000be20000100800 */
[----:B---3--:R-:W-:Y:S02]  /*7e90*/  LEA.HI.X.SX32 R5, R20, R2, 0x1, P2 ;  /* 0x0000000214057211 */ /* 0x008fe400010f0eff */
[----:B-----5:R-:W-:-:S03]  /*7ea0*/  IADD3 R6, P0, PT, R21, R0, RZ ;  /* 0x0000000015067210 */ /* 0x020fc60007f1e0ff */
[----:B------:R-:W-:Y:S04]  /*7eb0*/  STL [R1+0x152c], R5 ;  /* 0x00152c0501007387 */ /* 0x000fe80000100800 */
[----:B------:R-:W-:Y:S04]  /*7ec0*/  STL [R1+0x1530], R6 ;  /* 0x0015300601007387 */ /* 0x000fe80000100800 */
[----:B------:R0:W-:Y:S04]  /*7ed0*/  STL [R1+0xb8], R4 ;  /* 0x0000b80401007387 */ /* 0x0001e80000100800 */
[----:B------:R-:W3:Y:S01]  /*7ee0*/  LDL.LU R12, [R1+0xc] ;  /* 0x00000c00010c7983 */ /* 0x000ee20000300800 */
[----:B0-----:R-:W-:-:S02]  /*7ef0*/  IMAD R4, R3, 0x2, R4 ;  /* 0x0000000203047824 */ /* 0x001fc400078e0204 */
[----:B------:R-:W0:Y:S01]  /*7f00*/  LDC R3, c[0x0][0x3d8] ;  /* 0x0000f600ff037b82 */ /* 0x000e220000000800 */
[----:B------:R-:W-:-:S05]  /*7f10*/  IADD3 R5, P1, PT, R22, R0, RZ ;  /* 0x0000000016057210 */ /* 0x000fca0007f3e0ff */
[----:B------:R5:W-:Y:S01]  /*7f20*/  STL [R1+0x1534], R5 ;  /* 0x0015340501007387 */ /* 0x000be20000100800 */
[----:B------:R-:W-:Y:S02]  /*7f30*/  LEA.HI.X.SX32 R6, R21, R2, 0x1, P0 ;  /* 0x0000000215067211 */ /* 0x000fe400000f0eff */
[----:B-----5:R-:W-:-:S05]  /*7f40*/  IADD3 R5, P2, PT, R23, R0, RZ ;  /* 0x0000000017057210 */ /* 0x020fca0007f5e0ff */
[----:B------:R5:W-:Y:S04]  /*7f50*/  STL [R1+0x1538], R5 ;  /* 0x0015380501007387 */ /* 0x000be80000100800 */
[----:B------:R0:W-:Y:S01]  /*7f60*/  STL [R1+0xb4], R4 ;  /* 0x0000b40401007387 */ /* 0x0001e20000100800 */
[----:B-----5:R-:W-:-:S03]  /*7f70*/  LEA.HI.X.SX32 R5, R22, R2, 0x1, P1 ;  /* 0x0000000216057211 */ /* 0x020fc600008f0eff */
[----:B------:R5:W-:Y:S04]  /*7f80*/  STL [R1+0x1528], R6 ;  /* 0x0015280601007387 */ /* 0x000be80000100800 */
[----:B------:R0:W-:Y:S02]  /*7f90*/  STL [R1+0x1524], R5 ;  /* 0x0015240501007387 */ /* 0x0001e40000100800 */
[----:B0-----:R-:W-:Y:S01]  /*7fa0*/  IMAD R4, R3, 0x2, R4 ;  /* 0x0000000203047824 */ /* 0x001fe200078e0204 */
[----:B------:R-:W-:Y:S02]  /*7fb0*/  IADD3 R3, P1, PT, R25, R0, RZ ;  /* 0x0000000019037210 */ /* 0x000fe40007f3e0ff */
[----:B-----5:R-:W-:Y:S02]  /*7fc0*/  LEA.HI.X.SX32 R6, R23, R2, 0x1, P2 ;  /* 0x0000000217067211 */ /* 0x020fe400010f0eff */
[----:B------:R-:W-:-:S03]  /*7fd0*/  IADD3 R5, P0, PT, R24, R0, RZ ;  /* 0x0000000018057210 */ /* 0x000fc60007f1e0ff */
[----:B------:R0:W-:Y:S04]  /*7fe0*/  STL [R1+0x1514], R6 ;  /* 0x0015140601007387 */ /* 0x0001e80000100800 */
[----:B------:R-:W5:Y:S04]  /*7ff0*/  LDL.LU R11, [R1+0x20] ;  /* 0x00002000010b7983 */ /* 0x000f680000300800 */
[----:B------:R0:W-:Y:S04]  /*8000*/  STL [R1+0x1518], R5 ;  /* 0x0015180501007387 */ /* 0x0001e80000100800 */
[----:B------:R-:W-:Y:S04]  /*8010*/  STL [R1+0xa4], R4 ;  /* 0x0000a40401007387 */ /* 0x000fe80000100800 */
[----:B------:R1:W-:Y:S04]  /*8020*/  STL [R1+0x151c], R3 ;  /* 0x00151c0301007387 */ /* 0x0003e80000100800 */
[----:B0-----:R-:W4:Y:S04]  /*8030*/  LDL.LU R6, [R1+0x1c] ;  /* 0x00001c0001067983 */ /* 0x001f280000300800 */
[----:B------:R-:W4:Y:S01]  /*8040*/  LDL.LU R5, [R1+0x18] ;  /* 0x0000180001057983 */ /* 0x000f220000300800 */
[----:B-1----:R-:W0:Y:S01]  /*8050*/  LDC R3, c[0x0][0x3d8] ;  /* 0x0000f600ff037b82 */ /* 0x002e220000000800 */
[----:B------:R-:W-:-:S05]  /*8060*/  IADD3 R7, P2, PT, R26, R0, RZ ;  /* 0x000000001a077210 */ /* 0x000fca0007f5e0ff */
[----:B------:R1:W-:Y:S01]  /*8070*/  STL [R1+0x1520], R7 ;  /* 0x0015200701007387 */ /* 0x0003e20000100800 */
[----:B0-----:R-:W-:Y:S02]  /*8080*/  IMAD R4, R3, 0x2, R4 ;  /* 0x0000000203047824 */ /* 0x001fe400078e0204 */
[----:B------:R-:W0:Y:S01]  /*8090*/  LDC R3, c[0x0][0x3d8] ;  /* 0x0000f600ff037b82 */ /* 0x000e220000000800 */
[-C--:B-1----:R-:W-:Y:S02]  /*80a0*/  LEA.HI.X.SX32 R7, R24, R2.reuse, 0x1, P0 ;  /* 0x0000000218077211 */ /* 0x082fe400000f0eff */
[----:B------:R-:W-:Y:S01]  /*80b0*/  STL [R1+0xa0], R4 ;  /* 0x0000a00401007387 */ /* 0x000fe20000100800 */
[----:B------:R-:W-:-:S03]  /*80c0*/  LEA.HI.X.SX32 R8, R25, R2, 0x1, P1 ;  /* 0x0000000219087211 */ /* 0x000fc600008f0eff */
[----:B------:R1:W-:Y:S04]  /*80d0*/  STL [R1+0x1510], R7 ;  /* 0x0015100701007387 */ /* 0x0003e80000100800 */
[----:B------:R0:W-:Y:S01]  /*80e0*/  STL [R1+0x150c], R8 ;  /* 0x00150c0801007387 */ /* 0x0001e20000100800 */
[----:B-1----:R-:W-:-:S05]  /*80f0*/  LEA.HI.X.SX32 R7, R26, R2, 0x1, P2 ;  /* 0x000000021a077211 */ /* 0x002fca00010f0eff */
[----:B------:R1:W-:Y:S01]  /*8100*/  STL [R1+0x14fc], R7 ;  /* 0x0014fc0701007387 */ /* 0x0003e20000100800 */
[----:B0-----:R-:W-:Y:S01]  /*8110*/  IMAD R4, R3, 0x2, R4 ;  /* 0x0000000203047824 */ /* 0x001fe200078e0204 */
[-C--:B------:R-:W-:Y:S01]  /*8120*/  IADD3 R8, P1, PT, R28, R0.reuse, RZ ;  /* 0x000000001c087210 */ /* 0x080fe20007f3e0ff */
[----:B------:R-:W0:Y:S01]  /*8130*/  LDC R3, c[0x0][0x3d8] ;  /* 0x0000f600ff037b82 */ /* 0x000e220000000800 */
[-C--:B-1----:R-:W-:Y:S02]  /*8140*/  IADD3 R7, P0, PT, R27, R0.reuse, RZ ;  /* 0x000000001b077210 */ /* 0x082fe40007f1e0ff */
[----:B------:R-:W-:Y:S04]  /*8150*/  STL [R1+0x8], R4 ;  /* 0x0000080401007387 */ /* 0x000fe80000100800 */
[----:B------:R1:W-:Y:S04]  /*8160*/  STL [R1+0x1500], R7 ;  /* 0x0015000701007387 */ /* 0x0003e80000100800 */
[----:B------:R2:W-:Y:S04]  /*8170*/  STL [R1+0x1504], R8 ;  /* 0x0015040801007387 */ /* 0x0005e80000100800 */
[----:B------:R-:W4:Y:S01]  /*8180*/  LDL.LU R13, [R1+0x2c] ;  /* 0x00002c00010d7983 */ /* 0x000f220000300800 */
[----:B-1----:R-:W-:-:S05]  /*8190*/  IADD3 R7, P2, PT, R29, R0, RZ ;  /* 0x000000001d077210 */ /* 0x002fca0007f5e0ff */
[----:B------:R1:W-:Y:S04]  /*81a0*/  STL [R1+0x1508], R7 ;  /* 0x0015080701007387 */ /* 0x0003e80000100800 */
[----:B--2---:R-:W2:Y:S04]  /*81b0*/  LDL.LU R8, [R1+0x28] ;  /* 0x0000280001087983 */ /* 0x004ea80000300800 */
[----:B-1----:R-:W2:Y:S01]  /*81c0*/  LDL.LU R7, [R1+0x24] ;  /* 0x0000240001077983 */ /* 0x002ea20000300800 */
[----:B0-----:R-:W-:Y:S01]  /*81d0*/  IMAD R10, R3, 0x2, R4 ;  /* 0x00000002030a7824 */ /* 0x001fe200078e0204 */
[----:B------:R-:W-:-:S02]  /*81e0*/  LEA.HI.X.SX32 R3, R27, R2, 0x1, P0 ;  /* 0x000000021b037211 */ /* 0x000fc400000f0eff */
[----:B------:R-:W-:Y:S02]  /*81f0*/  LEA.HI.X.SX32 R4, R28, R2, 0x1, P1 ;  /* 0x000000021c047211 */ /* 0x000fe400008f0eff */
[----:B------:R-:W-:Y:S04]  /*8200*/  STL [R1+0x9c], R10 ;  /* 0x00009c0a01007387 */ /* 0x000fe80000100800 */
[----:B------:R-:W-:Y:S04]  /*8210*/  STL [R1+0x14f8], R3 ;  /* 0x0014f80301007387 */ /* 0x000fe80000100800 */
[----:B------:R0:W-:Y:S02]  /*8220*/  STL [R1+0x14f4], R4 ;  /* 0x0014f40401007387 */ /* 0x0001e40000100800 */
[----:B0-----:R-:W0:Y:S01]  /*8230*/  LDC R4, c[0x0][0x3d8] ;  /* 0x0000f600ff047b82 */ /* 0x001e220000000800 */
[----:B------:R-:W-:-:S02]  /*8240*/  IMAD R3, R9, 0x2, R29 ;  /* 0x0000000209037824 */ /* 0x000fc400078e021d */
[----:B------:R-:W-:Y:S02]  /*8250*/  IMAD R9, R9, 0x2, R29 ;  /* 0x0000000209097824 */ /* 0x000fe400078e021d */
[----:B------:R-:W-:Y:S01]  /*8260*/  IMAD R3, R14, 0x2, R3 ;  /* 0x000000020e037824 */ /* 0x000fe200078e0203 */
[----:B------:R-:W-:Y:S01]  /*8270*/  LEA.HI.X.SX32 R14, R29, R2, 0x1, P2 ;  /* 0x000000021d0e7211 */ /* 0x000fe200010f0eff */
[----:B0-----:R-:W-:Y:S02]  /*8280*/  IMAD R10, R4, 0x2, R10 ;  /* 0x00000002040a7824 */ /* 0x001fe400078e020a */
[----:B------:R-:W0:Y:S02]  /*8290*/  LDC R4, c[0x0][0x3d8] ;  /* 0x0000f600ff047b82 */ /* 0x000e240000000800 */
[----:B------:R1:W-:Y:S01]  /*82a0*/  STL [R1+0x14e4], R14 ;  /* 0x0014e40e01007387 */ /* 0x0003e20000100800 */
[----:B------:R-:W-:-:S03]  /*82b0*/  IADD3 R15, P1, PT, R3, R0, RZ ;  /* 0x00000000030f7210 */ /* 0x000fc60007f3e0ff */
[----:B------:R-:W-:Y:S01]  /*82c0*/  STL [R1+0x4], R10 ;  /* 0x0000040a01007387 */ /* 0x000fe20000100800 */
[----:B-1----:R-:W-:-:S05]  /*82d0*/  IADD3 R14, P0, PT, R9, R0, RZ ;  /* 0x00000000090e7210 */ /* 0x002fca0007f1e0ff */
[----:B------:R3:W-:Y:S01]  /*82e0*/  STL [R1+0x14e8], R14 ;  /* 0x0014e80e01007387 */ /* 0x0007e20000100800 */
[-C--:B------:R-:W-:Y:S02]  /*82f0*/  LEA.HI.X.SX32 R9, R9, R2.reuse, 0x1, P0 ;  /* 0x0000000209097211 */ /* 0x080fe400000f0eff */
[----:B------:R-:W-:Y:S01]  /*8300*/  LEA.HI.X.SX32 R3, R3, R2, 0x1, P1 ;  /* 0x0000000203037211 */ /* 0x000fe200008f0eff */
[----:B------:R1:W-:Y:S01]  /*8310*/  STL [R1+0x14ec], R15 ;  /* 0x0014ec0f01007387 */ /* 0x0003e20000100800 */
[----:B0-----:R-:W-:Y:S01]  /*8320*/  IMAD R4, R4, 0x2, R10 ;  /* 0x0000000204047824 */ /* 0x001fe200078e020a */
[----:B---3--:R-:W-:-:S05]  /*8330*/  IADD3 R14, P2, PT, R12, R0, RZ ;  /* 0x000000000c0e7210 */ /* 0x008fca0007f5e0ff */
[----:B------:R-:W-:Y:S04]  /*8340*/  STL [R1+0x14f0], R14 ;  /* 0x0014f00e01007387 */ /* 0x000fe80000100800 */
[----:B-1----:R-:W3:Y:S04]  /*8350*/  LDL.LU R15, [R1+0x38] ;  /* 0x00003800010f7983 */ /* 0x002ee80000300800 */
[----:B------:R0:W-:Y:S04]  /*8360*/  STL [R1+0x14e0], R9 ;  /* 0x0014e00901007387 */ /* 0x0001e80000100800 */
[----:B------:R-:W-:Y:S04]  /*8370*/  STL [R1], R4 ;  /* 0x0000000401007387 */ /* 0x000fe80000100800 */
[----:B------:R1:W-:Y:S04]  /*8380*/  STL [R1+0x14dc], R3 ;  /* 0x0014dc0301007387 */ /* 0x0003e80000100800 */
[----:B------:R-:W3:Y:S04]  /*8390*/  LDL.LU R10, [R1+0x34] ;  /* 0x00003400010a7983 */ /* 0x000ee80000300800 */
[----:B0-----:R-:W3:Y:S01]  /*83a0*/  LDL.LU R9, [R1+0x30] ;  /* 0x0000300001097983 */ /* 0x001ee20000300800 */
[----:B-1----:R-:W0:Y:S01]  /*83b0*/  LDC R3, c[0x0][0x3d8] ;  /* 0x0000f600ff037b82 */ /* 0x002e220000000800 */
[----:B------:R-:W-:Y:S01]  /*83c0*/  LEA.HI.X.SX32 R12, R12, R2, 0x1, P2 ;  /* 0x000000020c0c7211 */ /* 0x000fe200010f0eff */
[----:B0-----:R-:W-:-:S06]  /*83d0*/  IMAD R3, R3, 0x2, R4 ;  /* 0x0000000203037824 */ /* 0x001fcc00078e0204 */
[----:B------:R-:W0:Y:S01]  /*83e0*/  LDC R4, c[0x0][0x3d8] ;  /* 0x0000f600ff047b82 */ /* 0x000e220000000800 */
[C---:B-----5:R-:W-:Y:S01]  /*83f0*/  IADD3 R16, P0, PT, R11.reuse, R0, RZ ;  /* 0x000000000b107210 */ /* 0x060fe20007f1e0ff */
[----:B------:R1:W-:Y:S03]  /*8400*/  STL [R1+0x14cc], R12 ;  /* 0x0014cc0c01007387 */ /* 0x0003e60000100800 */
[----:B------:R-:W-:Y:S01]  /*8410*/  LEA.HI.X.SX32 R11, R11, R2, 0x1, P0 ;  /* 0x000000020b0b7211 */ /* 0x000fe200000f0eff */
[----:B------:R-:W-:Y:S01]  /*8420*/  STL [R1+0x14d0], R16 ;  /* 0x0014d01001007387 */ /* 0x000fe20000100800 */
[-C--:B----4-:R-:W-:Y:S02]  /*8430*/  IADD3 R14, P1, PT, R6, R0.reuse, RZ ;  /* 0x00000000060e7210 */ /* 0x090fe40007f3e0ff */
[----:B-1----:R-:W-:-:S03]  /*8440*/  IADD3 R12, P2, PT, R5, R0, RZ ;  /* 0x00000000050c7210 */ /* 0x002fc60007f5e0ff */
[----:B------:R-:W-:Y:S01]  /*8450*/  STL [R1+0x14d4], R14 ;  /* 0x0014d40e01007387 */ /* 0x000fe20000100800 */
[-C--:B------:R-:W-:Y:S01]  /*8460*/  LEA.HI.X.SX32 R6, R6, R2.reuse, 0x1, P1 ;  /* 0x0000000206067211 */ /* 0x080fe200008f0eff */
[----:B0-----:R-:W-:Y:S02]  /*8470*/  IMAD R4, R4, 0x2, R3 ;  /* 0x0000000204047824 */ /* 0x001fe400078e0203 */
[----:B------:R0:W-:Y:S04]  /*8480*/  STL [R1+0x1628], R3 ;  /* 0x0016280301007387 */ /* 0x0001e80000100800 */
[----:B------:R-:W-:Y:S04]  /*8490*/  STL [R1+0x14d8], R12 ;  /* 0x0014d80c01007387 */ /* 0x000fe80000100800 */
[----:B------:R-:W-:Y:S01]  /*84a0*/  STL [R1+0x14c8], R11 ;  /* 0x0014c80b01007387 */ /* 0x000fe20000100800 */
[----:B0-----:R-:W-:-:S03]  /*84b0*/  LEA.HI.X.SX32 R3, R5, R2, 0x1, P2 ;  /* 0x0000000205037211 */ /* 0x001fc600010f0eff */
[----:B------:R0:W-:Y:S01]  /*84c0*/  STL [R1+0x14c4], R6 ;  /* 0x0014c40601007387 */ /* 0x0001e20000100800 */
[----:B------:R-:W1:Y:S03]  /*84d0*/  LDC R5, c[0x0][0x3d8] ;  /* 0x0000f600ff057b82 */ /* 0x000e660000000800 */
[----:B------:R-:W4:Y:S04]  /*84e0*/  LDL.LU R17, [R1+0x44] ;  /* 0x0000440001117983 */ /* 0x000f280000300800 */
[----:B------:R-:W-:Y:S01]  /*84f0*/  STL [R1+0x14b4], R3 ;  /* 0x0014b40301007387 */ /* 0x000fe20000100800 */
[----:B0-----:R-:W0:Y:S03]  /*8500*/  LDC R6, c[0x0][0x3d8] ;  /* 0x0000f600ff067b82 */ /* 0x001e260000000800 */
[----:B------:R-:W5:Y:S04]  /*8510*/  LDL.LU R12, [R1+0x40] ;  /* 0x00004000010c7983 */ /* 0x000f680000300800 */
[----:B------:R-:W5:Y:S04]  /*8520*/  LDL.LU R11, [R1+0x3c] ;  /* 0x00003c00010b7983 */ /* 0x000f680000300800 */
[----:B------:R2:W-:Y:S01]  /*8530*/  STL [R1+0x162c], R4 ;  /* 0x00162c0401007387 */ /* 0x0005e20000100800 */
[----:B-1----:R-:W-:-:S04]  /*8540*/  IMAD R5, R5, 0x2, R4 ;  /* 0x0000000205057824 */ /* 0x002fc800078e0204 */
[----:B0-----:R-:W-:Y:S01]  /*8550*/  IMAD R6, R6, 0x2, R5 ;  /* 0x0000000206067824 */ /* 0x001fe200078e0205 */
[----:B------:R-:W-:-:S05]  /*8560*/  IADD3 R14, P0, PT, R13, R0, RZ ;  /* 0x000000000d0e7210 */ /* 0x000fca0007f1e0ff */
[----:B------:R-:W-:Y:S01]  /*8570*/  STL [R1+0x14b8], R14 ;  /* 0x0014b80e01007387 */ /* 0x000fe20000100800 */
[----:B--2---:R-:W-:-:S05]  /*8580*/  IADD3 R4, P1, PT, R8, R0, RZ ;  /* 0x0000000008047210 */ /* 0x004fca0007f3e0ff */
[----:B------:R0:W-:Y:S01]  /*8590*/  STL [R1+0x14bc], R4 ;  /* 0x0014bc0401007387 */ /* 0x0001e20000100800 */
[----:B------:R-:W-:-:S03]  /*85a0*/  IADD3 R3, P2, PT, R7, R0, RZ ;  /* 0x0000000007037210 */ /* 0x000fc60007f5e0ff */
[----:B------:R1:W-:Y:S04]  /*85b0*/  STL [R1+0x1630], R5 ;  /* 0x0016300501007387 */ /* 0x0003e80000100800 */
[----:B------:R2:W-:Y:S01]  /*85c0*/  STL [R1+0x14c0], R3 ;  /* 0x0014c00301007387 */ /* 0x0005e20000100800 */
[-C--:B0-----:R-:W-:Y:S02]  /*85d0*/  LEA.HI.X.SX32 R4, R8, R2.reuse, 0x1, P1 ;  /* 0x0000000208047211 */ /* 0x081fe400008f0eff */
[----:B------:R-:W0:Y:S01]  /*85e0*/  LDC R8, c[0x0][0x3d8] ;  /* 0x0000f600ff087b82 */ /* 0x000e220000000800 */
[-C--:B-1----:R-:W-:Y:S02]  /*85f0*/  LEA.HI.X.SX32 R5, R13, R2.reuse, 0x1, P0 ;  /* 0x000000020d057211 */ /* 0x082fe400000f0eff */
[----:B--2---:R-:W-:-:S03]  /*8600*/  LEA.HI.X.SX32 R3, R7, R2, 0x1, P2 ;  /* 0x0000000207037211 */ /* 0x004fc600010f0eff */
[----:B------:R3:W-:Y:S02]  /*8610*/  STL [R1+0x14b0], R5 ;  /* 0x0014b00501007387 */ /* 0x0007e40000100800 */
[----:B------:R-:W1:Y:S02]  /*8620*/  LDC R7, c[0x0][0x3d8] ;  /* 0x0000f600ff077b82 */ /* 0x000e640000000800 */
[----:B------:R2:W-:Y:S04]  /*8630*/  STL [R1+0x14ac], R4 ;  /* 0x0014ac0401007387 */ /* 0x0005e80000100800 */
[----:B------:R-:W5:Y:S04]  /*8640*/  LDL.LU R19, [R1+0x50] ;  /* 0x0000500001137983 */ /* 0x000f680000300800 */
[----:B------:R0:W-:Y:S04]  /*8650*/  STL [R1+0x149c], R3 ;  /* 0x00149c0301007387 */ /* 0x0001e80000100800 */
[----:B------:R-:W5:Y:S04]  /*8660*/  LDL.LU R14, [R1+0x4c] ;  /* 0x00004c00010e7983 */ /* 0x000f680000300800 */
[----:B------:R-:W5:Y:S01]  /*8670*/  LDL.LU R13, [R1+0x48] ;  /* 0x00004800010d7983 */ /* 0x000f620000300800 */
[----:B-1----:R-:W-:-:S03]  /*8680*/  IMAD R7, R7, 0x2, R6 ;  /* 0x0000000207077824 */ /* 0x002fc600078e0206 */
[----:B------:R-:W-:Y:S01]  /*8690*/  STL [R1+0x1620], R6 ;  /* 0x0016200601007387 */ /* 0x000fe20000100800 */
[----:B---3--:R-:W-:-:S05]  /*86a0*/  IADD3 R5, P0, PT, R15, R0, RZ ;  /* 0x000000000f057210 */ /* 0x008fca0007f1e0ff */
[----:B------:R1:W-:Y:S01]  /*86b0*/  STL [R1+0x14a0], R5 ;  /* 0x0014a00501007387 */ /* 0x0003e20000100800 */
[-C--:B--2---:R-:W-:Y:S02]  /*86c0*/  IADD3 R4, P1, PT, R10, R0.reuse, RZ ;  /* 0x000000000a047210 */ /* 0x084fe40007f3e0ff */
[----:B0-----:R-:W-:-:S03]  /*86d0*/  IADD3 R3, P2, PT, R9, R0, RZ ;  /* 0x0000000009037210 */ /* 0x001fc60007f5e0ff */
[----:B------:R0:W-:Y:S01]  /*86e0*/  STL [R1+0x14a4], R4 ;  /* 0x0014a40401007387 */ /* 0x0001e20000100800 */
[----:B-1----:R-:W-:-:S03]  /*86f0*/  LEA.HI.X.SX32 R5, R15, R2, 0x1, P0 ;  /* 0x000000020f057211 */ /* 0x002fc600000f0eff */
[----:B------:R-:W-:Y:S04]  /*8700*/  STL [R1+0x1624], R7 ;  /* 0x0016240701007387 */ /* 0x000fe80000100800 */
[----:B------:R1:W-:Y:S01]  /*8710*/  STL [R1+0x14a8], R3 ;  /* 0x0014a80301007387 */ /* 0x0003e20000100800 */
[----:B0-----:R-:W-:-:S03]  /*8720*/  LEA.HI.X.SX32 R4, R10, R2, 0x1, P1 ;  /* 0x000000020a047211 */ /* 0x001fc600008f0eff */
[----:B------:R4:W-:Y:S01]  /*8730*/  STL [R1+0x1498], R5 ;  /* 0x0014980501007387 */ /* 0x0009e20000100800 */
[----:B------:R-:W-:Y:S01]  /*8740*/  IMAD R8, R8, 0x2, R7 ;  /* 0x0000000208087824 */ /* 0x000fe200078e0207 */
[----:B------:R-:W0:Y:S01]  /*8750*/  LDC R10, c[0x0][0x3d8] ;  /* 0x0000f600ff0a7b82 */ /* 0x000e220000000800 */
[----:B-1----:R-:W-:Y:S01]  /*8760*/  LEA.HI.X.SX32 R3, R9, R2, 0x1, P2 ;  /* 0x0000000209037211 */ /* 0x002fe200010f0eff */
[----:B------:R5:W-:Y:S06]  /*8770*/  STL [R1+0x1494], R4 ;  /* 0x0014940401007387 */ /* 0x000bec0000100800 */
[----:B------:R-:W1:Y:S01]  /*8780*/  LDC R9, c[0x0][0x3d8] ;  /* 0x0000f600ff097b82 */ /* 0x000e620000000800 */
[----:B------:R-:W2:Y:S04]  /*8790*/  LDL.LU R22, [R1+0x5c] ;  /* 0x00005c0001167983 */ /* 0x000ea80000300800 */
[----:B------:R3:W-:Y:S04]  /*87a0*/  STL [R1+0x1484], R3 ;  /* 0x0014840301007387 */ /* 0x0007e80000100800 */
[----:B------:R-:W2:Y:S04]  /*87b0*/  LDL.LU R16, [R1+0x58] ;  /* 0x0000580001107983 */ /* 0x000ea80000300800 */
[----:B------:R-:W2:Y:S04]  /*87c0*/  LDL.LU R15, [R1+0x54] ;  /* 0x00005400010f7983 */ /* 0x000ea80000300800 */
[----:B------:R-:W-:Y:S01]  /*87d0*/  STL [R1+0x1634], R8 ;  /* 0x0016340801007387 */ /* 0x000fe20000100800 */
[----:B-1----:R-:W-:Y:S01]  /*87e0*/  IMAD R9, R9, 0x2, R8 ;  /* 0x0000000209097824 */ /* 0x002fe200078e0208 */
[----:B----4-:R-:W-:-:S02]  /*87f0*/  IADD3 R5, P0, PT, R17, R0, RZ ;  /* 0x0000000011057210 */ /* 0x010fc40007f1e0ff */
[----:B-----5:R-:W-:-:S03]  /*8800*/  IADD3 R4, P1, PT, R12, R0, RZ ;  /* 0x000000000c047210 */ /* 0x020fc60007f3e0ff */
[----:B------:R1:W-:Y:S01]  /*8810*/  STL [R1+0x1488], R5 ;  /* 0x0014880501007387 */ /* 0x0003e20000100800 */
[----:B---3--:R-:W-:-:S03]  /*8820*/  IADD3 R3, P2, PT, R11, R0, RZ ;  /* 0x000000000b037210 */ /* 0x008fc60007f5e0ff */
[----:B------:R3:W-:Y:S04]  /*8830*/  STL [R1+0x148c], R4 ;  /* 0x00148c0401007387 */ /* 0x0007e80000100800 */
[----:B------:R-:W-:Y:S01]  /*8840*/  STL [R1+0x161c], R9 ;  /* 0x00161c0901007387 */ /* 0x000fe20000100800 */
[----:B-1----:R-:W-:-:S03]  /*8850*/  LEA.HI.X.SX32 R5, R17, R2, 0x1, P0 ;  /* 0x0000000211057211 */ /* 0x002fc600000f0eff */
[----:B------:R1:W-:Y:S01]  /*8860*/  STL [R1+0x1490], R3 ;  /* 0x0014900301007387 */ /* 0x0003e20000100800 */
[----:B---3--:R-:W-:-:S03]  /*8870*/  LEA.HI.X.SX32 R4, R12, R2, 0x1, P1 ;  /* 0x000000020c047211 */ /* 0x008fc600008f0eff */
[----:B------:R3:W-:Y:S01]  /*8880*/  STL [R1+0x1480], R5 ;  /* 0x0014800501007387 */ /* 0x0007e20000100800 */
[----:B0-----:R-:W-:Y:S01]  /*8890*/  IMAD R10, R10, 0x2, R9 ;  /* 0x000000020a0a7824 */ /* 0x001fe200078e0209 */
[----:B------:R-:W0:Y:S01]  /*88a0*/  LDC R12, c[0x0][0x3d8] ;  /* 0x0000f600ff0c7b82 */ /* 0x000e220000000800 */
[----:B-1----:R-:W-:Y:S01]  /*88b0*/  LEA.HI.X.SX32 R3, R11, R2, 0x1, P2 ;  /* 0x000000020b037211 */ /* 0x002fe200010f0eff */
[----:B------:R1:W-:Y:S06]  /*88c0*/  STL [R1+0x147c], R4 ;  /* 0x00147c0401007387 */ /* 0x0003ec0000100800 */
[----:B------:R-:W4:Y:S01]  /*88d0*/  LDC R11, c[0x0][0x3d8] ;  /* 0x0000f600ff0b7b82 */ /* 0x000f220000000800 */
[----:B------:R-:W5:Y:S04]  /*88e0*/  LDL.LU R24, [R1+0x68] ;  /* 0x0000680001187983 */ /* 0x000f680000300800 */
[----:B------:R0:W-:Y:S04]  /*88f0*/  STL [R1+0x146c], R3 ;  /* 0x00146c0301007387 */ /* 0x0001e80000100800 */
[----:B------:R-:W5:Y:S04]  /*8900*/  LDL.LU R17, [R1+0x64] ;  /* 0x0000640001117983 */ /* 0x000f680000300800 */
[----:B------:R-:W5:Y:S04]  /*8910*/  LDL.LU R18, [R1+0x60] ;  /* 0x0000600001127983 */ /* 0x000f680000300800 */
[----:B------:R-:W-:Y:S01]  /*8920*/  STL [R1+0x1638], R10 ;  /* 0x0016380a01007387 */ /* 0x000fe20000100800 */
[----:B----4-:R-:W-:Y:S01]  /*8930*/  IMAD R11, R11, 0x2, R10 ;  /* 0x000000020b0b7824 */ /* 0x010fe200078e020a */
[----:B---3--:R-:W-:-:S02]  /*8940*/  IADD3 R5, P0, PT, R19, R0, RZ ;  /* 0x0000000013057210 */ /* 0x008fc40007f1e0ff */
[----:B-1----:R-:W-:-:S03]  /*8950*/  IADD3 R4, P1, PT, R14, R0, RZ ;  /* 0x000000000e047210 */ /* 0x002fc60007f3e0ff */
[----:B------:R1:W-:Y:S01]  /*8960*/  STL [R1+0x1470], R5 ;  /* 0x0014700501007387 */ /* 0x0003e20000100800 */
[----:B0-----:R-:W-:-:S03]  /*8970*/  IADD3 R3, P2, PT, R13, R0, RZ ;  /* 0x000000000d037210 */ /* 0x001fc60007f5e0ff */
[----:B------:R0:W-:Y:S04]  /*8980*/  STL [R1+0x1474], R4 ;  /* 0x0014740401007387 */ /* 0x0001e80000100800 */
[----:B------:R-:W-:Y:S01]  /*8990*/  STL [R1+0x163c], R11 ;  /* 0x00163c0b01007387 */ /* 0x000fe20000100800 */
[----:B-1----:R-:W-:-:S03]  /*89a0*/  LEA.HI.X.SX32 R5, R19, R2, 0x1, P0 ;  /* 0x0000000213057211 */ /* 0x002fc600000f0eff */
[----:B------:R1:W-:Y:S01]  /*89b0*/  STL [R1+0x1478], R3 ;  /* 0x0014780301007387 */ /* 0x0003e20000100800 */
[----:B0-----:R-:W-:-:S03]  /*89c0*/  LEA.HI.X.SX32 R4, R14, R2, 0x1, P1 ;  /* 0x000000020e047211 */ /* 0x001fc600008f0eff */
[----:B------:R2:W-:Y:S01]  /*89d0*/  STL [R1+0x1468], R5 ;  /* 0x0014680501007387 */ /* 0x0005e20000100800 */
[----:B------:R-:W-:Y:S01]  /*89e0*/  IMAD R12, R12, 0x2, R11 ;  /* 0x000000020c0c7824 */ /* 0x000fe200078e020b */
[----:B------:R-:W0:Y:S01]  /*89f0*/  LDC R14, c[0x0][0x3d8] ;  /* 0x0000f600ff0e7b82 */ /* 0x000e220000000800 */
[----:B-1----:R-:W-:Y:S01]  /*8a00*/  LEA.HI.X.SX32 R3, R13, R2, 0x1, P2 ;  /* 0x000000020d037211 */ /* 0x002fe200010f0eff */
[----:B------:R1:W-:Y:S06]  /*8a10*/  STL [R1+0x1464], R4 ;  /* 0x0014640401007387 */ /* 0x0003ec0000100800 */
[----:B------:R-:W3:Y:S01]  /*8a20*/  LDC R13, c[0x0][0x3d8] ;  /* 0x0000f600ff0d7b82 */ /* 0x000ee20000000800 */
[----:B------:R-:W4:Y:S04]  /*8a30*/  LDL.LU R19, [R1+0x74] ;  /* 0x0000740001137983 */ /* 0x000f280000300800 */
[----:B------:R0:W-:Y:S04]  /*8a40*/  STL [R1+0x1454], R3 ;  /* 0x0014540301007387 */ /* 0x0001e80000100800 */
[----:B------:R-:W4:Y:S04]  /*8a50*/  LDL.LU R21, [R1+0x70] ;  /* 0x0000700001157983 */ /* 0x000f280000300800 */
[----:B------:R-:W4:Y:S04]  /*8a60*/  LDL.LU R20, [R1+0x6c] ;  /* 0x00006c0001147983 */ /* 0x000f280000300800 */
[----:B------:R-:W-:Y:S01]  /*8a70*/  STL [R1+0x1640], R12 ;  /* 0x0016400c01007387 */ /* 0x000fe20000100800 */
[----:B---3--:R-:W-:Y:S01]  /*8a80*/  IMAD R13, R13, 0x2, R12 ;  /* 0x000000020d0d7824 */ /* 0x008fe200078e020c */
[----:B--2---:R-:W-:-:S02]  /*8a90*/  IADD3 R5, P0, PT, R22, R0, RZ ;  /* 0x0000000016057210 */ /* 0x004fc40007f1e0ff */
        /* <DEDUP_REMOVED lines=13> */
[----:B------:R-:W2:Y:S01]  /*8b70*/  LDC R15, c[0x0][0x3d8] ;  /* 0x0000f600ff0f7b82 */ /* 0x000ea20000000800 */
[----:B------:R-:W3:Y:S04]  /*8b80*/  LDL.LU R29, [R1+0x80] ;  /* 0x00008000011d7983 */ /* 0x000ee80000300800 */
[----:B------:R0:W-:Y:S04]  /*8b90*/  STL [R1+0x143c], R3 ;  /* 0x00143c0301007387 */ /* 0x0001e80000100800 */
[----:B------:R-:W3:Y:S04]  /*8ba0*/  LDL.LU R23, [R1+0x7c] ;  /* 0x00007c0001177983 */ /* 0x000ee80000300800 */
[----:B------:R-:W3:Y:S04]  /*8bb0*/  LDL.LU R22, [R1+0x78] ;  /* 0x0000780001167983 */ /* 0x000ee80000300800 */
[----:B------:R-:W-:Y:S01]  /*8bc0*/  STL [R1+0x1648], R14 ;  /* 0x0016480e01007387 */ /* 0x000fe20000100800 */
[----:B--2---:R-:W-:Y:S01]  /*8bd0*/  IMAD R15, R15, 0x2, R14 ;  /* 0x000000020f0f7824 */ /* 0x004fe200078e020e */
[----:B-----5:R-:W-:-:S02]  /*8be0*/  IADD3 R5, P0, PT, R24, R0, RZ ;  /* 0x0000000018057210 */ /* 0x020fc40007f1e0ff */
[----:B-1----:R-:W-:-:S03]  /*8bf0*/  IADD3 R4, P1, PT, R17, R0, RZ ;  /* 0x0000000011047210 */ /* 0x002fc60007f3e0ff */
[----:B------:R-:W-:Y:S01]  /*8c00*/  STL [R1+0x1440], R5 ;  /* 0x0014400501007387 */ /* 0x000fe20000100800 */
[----:B0-----:R-:W-:-:S03]  /*8c10*/  IADD3 R3, P2, PT, R18, R0, RZ ;  /* 0x0000000012037210 */ /* 0x001fc60007f5e0ff */
[----:B------:R0:W-:Y:S04]  /*8c20*/  STL [R1+0x1444], R4 ;  /* 0x0014440401007387 */ /* 0x0001e80000100800 */
[----:B------:R-:W-:Y:S04]  /*8c30*/  STL [R1+0x164c], R15 ;  /* 0x00164c0f01007387 */ /* 0x000fe80000100800 */
[----:B------:R1:W-:Y:S01]  /*8c40*/  STL [R1+0x1448], R3 ;  /* 0x0014480301007387 */ /* 0x0003e20000100800 */
[----:B0-----:R-:W-:-:S05]  /*8c50*/  LEA.HI.X.SX32 R4, R24, R2, 0x1, P0 ;  /* 0x0000000218047211 */ /* 0x001fca00000f0eff */
[----:B------:R-:W-:Y:S01]  /*8c60*/  STL [R1+0x1438], R4 ;  /* 0x0014380401007387 */ /* 0x000fe20000100800 */
[----:B-1----:R-:W-:-:S03]  /*8c70*/  LEA.HI.X.SX32 R3, R17, R2, 0x1, P1 ;  /* 0x0000000211037211 */ /* 0x002fc600008f0eff */
[----:B------:R-:W2:Y:S01]  /*8c80*/  LDL.LU R7, [R1+0x8c] ;  /* 0x00008c0001077983 */ /* 0x000ea20000300800 */
[----:B------:R-:W-:Y:S01]  /*8c90*/  IMAD R16, R16, 0x2, R15 ;  /* 0x0000000210107824 */ /* 0x000fe200078e020f */
[----:B------:R-:W0:Y:S02]  /*8ca0*/  LDC R17, c[0x0][0x3d8] ;  /* 0x0000f600ff117b82 */ /* 0x000e240000000800 */
[----:B------:R1:W-:Y:S04]  /*8cb0*/  STL [R1+0x1434], R3 ;  /* 0x0014340301007387 */ /* 0x0003e80000100800 */
[----:B------:R-:W5:Y:S04]  /*8cc0*/  LDL.LU R25, [R1+0x88] ;  /* 0x0000880001197983 */ /* 0x000f680000300800 */
[----:B------:R-:W5:Y:S01]  /*8cd0*/  LDL.LU R24, [R1+0x84] ;  /* 0x0000840001187983 */ /* 0x000f620000300800 */
[----:B-1----:R-:W-:-:S02]  /*8ce0*/  LEA.HI.X.SX32 R3, R18, R2, 0x1, P2 ;  /* 0x0000000212037211 */ /* 0x002fc400010f0eff */
[----:B------:R-:W1:Y:S03]  /*8cf0*/  LDC R18, c[0x0][0x3d8] ;  /* 0x0000f600ff127b82 */ /* 0x000e660000000800 */
[----:B------:R0:W-:Y:S04]  /*8d00*/  STL [R1+0x1424], R3 ;  /* 0x0014240301007387 */ /* 0x0001e80000100800 */
[----:B------:R-:W-:Y:S01]  /*8d10*/  STL [R1+0x1650], R16 ;  /* 0x0016501001007387 */ /* 0x000fe20000100800 */
[-C--:B----4-:R-:W-:Y:S02]  /*8d20*/  IADD3 R5, P0, PT, R19, R0.reuse, RZ ;  /* 0x0000000013057210 */ /* 0x090fe40007f1e0ff */
[----:B------:R-:W-:-:S03]  /*8d30*/  IADD3 R4, P1, PT, R21, R0, RZ ;  /* 0x0000000015047210 */ /* 0x000fc60007f3e0ff */
[----:B------:R-:W-:Y:S01]  /*8d40*/  STL [R1+0x1428], R5 ;  /* 0x0014280501007387 */ /* 0x000fe20000100800 */
[----:B0-----:R-:W-:-:S03]  /*8d50*/  IADD3 R3, P2, PT, R20, R0, RZ ;  /* 0x0000000014037210 */ /* 0x001fc60007f5e0ff */
[----:B------:R0:W-:Y:S04]  /*8d60*/  STL [R1+0x142c], R4 ;  /* 0x00142c0401007387 */ /* 0x0001e80000100800 */
[----:B------:R-:W4:Y:S04]  /*8d70*/  LDL.LU R8, [R1+0x98] ;  /* 0x0000980001087983 */ /* 0x000f280000300800 */
[----:B------:R1:W-:Y:S04]  /*8d80*/  STL [R1+0x1430], R3 ;  /* 0x0014300301007387 */ /* 0x0003e80000100800 */
[----:B------:R-:W4:Y:S01]  /*8d90*/  LDL.LU R6, [R1+0x94] ;  /* 0x0000940001067983 */ /* 0x000f220000300800 */
[----:B------:R-:W-:Y:S01]  /*8da0*/  IMAD R17, R17, 0x2, R16 ;  /* 0x0000000211117824 */ /* 0x000fe200078e0210 */
[----:B0-----:R-:W-:-:S02]  /*8db0*/  LEA.HI.X.SX32 R4, R21, R2, 0x1, P1 ;  /* 0x0000000215047211 */ /* 0x001fc400008f0eff */
[----:B------:R-:W0:Y:S01]  /*8dc0*/  LDC R21, c[0x0][0x3d8] ;  /* 0x0000f600ff157b82 */ /* 0x000e220000000800 */
[----:B-1----:R-:W-:Y:S01]  /*8dd0*/  LEA.HI.X.SX32 R3, R19, R2, 0x1, P0 ;  /* 0x0000000213037211 */ /* 0x002fe200000f0eff */
[----:B------:R-:W-:Y:S01]  /*8de0*/  STL [R1+0x1654], R17 ;  /* 0x0016541101007387 */ /* 0x000fe20000100800 */
[----:B------:R-:W-:-:S03]  /*8df0*/  IMAD R18, R18, 0x2, R17 ;  /* 0x0000000212127824 */ /* 0x000fc600078e0211 */
[----:B------:R1:W-:Y:S02]  /*8e00*/  STL [R1+0x1420], R3 ;  /* 0x0014200301007387 */ /* 0x0003e40000100800 */
[----:B------:R-:W0:Y:S02]  /*8e10*/  LDC R19, c[0x0][0x3d8] ;  /* 0x0000f600ff137b82 */ /* 0x000e240000000800 */
[----:B------:R-:W4:Y:S01]  /*8e20*/  LDL.LU R26, [R1+0x90] ;  /* 0x00009000011a7983 */ /* 0x000f220000300800 */
[----:B-1----:R-:W-:-:S03]  /*8e30*/  LEA.HI.X.SX32 R3, R20, R2, 0x1, P2 ;  /* 0x0000000214037211 */ /* 0x002fc600010f0eff */
[----:B------:R-:W-:Y:S02]  /*8e40*/  STL [R1+0x141c], R4 ;  /* 0x00141c0401007387 */ /* 0x000fe40000100800 */
[----:B------:R-:W1:Y:S02]  /*8e50*/  LDC R20, c[0x0][0x3d8] ;  /* 0x0000f600ff147b82 */ /* 0x000e640000000800 */
[----:B------:R-:W-:Y:S04]  /*8e60*/  STL [R1+0x1658], R18 ;  /* 0x0016581201007387 */ /* 0x000fe80000100800 */
[----:B------:R3:W-:Y:S02]  /*8e70*/  STL [R1+0x140c], R3 ;  /* 0x00140c0301007387 */ /* 0x0007e40000100800 */
[----:B---3--:R-:W-:-:S02]  /*8e80*/  IADD3 R3, P0, PT, R29, R0, RZ ;  /* 0x000000001d037210 */ /* 0x008fc40007f1e0ff */
[----:B------:R-:W-:-:S03]  /*8e90*/  IADD3 R4, P1, PT, R23, R0, RZ ;  /* 0x0000000017047210 */ /* 0x000fc60007f3e0ff */
[----:B------:R3:W-:Y:S04]  /*8ea0*/  STL [R1+0x1410], R3 ;  /* 0x0014100301007387 */ /* 0x0007e80000100800 */
[----:B------:R0:W-:Y:S04]  /*8eb0*/  STL [R1+0x1414], R4 ;  /* 0x0014140401007387 */ /* 0x0001e80000100800 */
[----:B------:R-:W4:Y:S04]  /*8ec0*/  LDL.LU R27, [R1+0xb0] ;  /* 0x0000b000011b7983 */ /* 0x000f280000300800 */
[----:B------:R-:W4:Y:S01]  /*8ed0*/  LDL.LU R5, [R1+0xac] ;  /* 0x0000ac0001057983 */ /* 0x000f220000300800 */
[----:B---3--:R-:W-:Y:S01]  /*8ee0*/  IADD3 R3, P2, PT, R22, R0, RZ ;  /* 0x0000000016037210 */ /* 0x008fe20007f5e0ff */
[----:B0-----:R-:W-:Y:S01]  /*8ef0*/  IMAD R19, R19, 0x2, R18 ;  /* 0x0000000213137824 */ /* 0x001fe200078e0212 */
[----:B------:R-:W-:-:S03]  /*8f00*/  LEA.HI.X.SX32 R9, R29, R2, 0x1, P0 ;  /* 0x000000021d097211 */ /* 0x000fc600000f0eff */
[----:B------:R0:W-:Y:S01]  /*8f10*/  STL [R1+0x1418], R3 ;  /* 0x0014180301007387 */ /* 0x0001e20000100800 */
[-C--:B------:R-:W-:Y:S02]  /*8f20*/  LEA.HI.X.SX32 R4, R23, R2.reuse, 0x1, P1 ;  /* 0x0000000217047211 */ /* 0x080fe400008f0eff */
[----:B------:R-:W3:Y:S01]  /*8f30*/  LDC R23, c[0x0][0x3d8] ;  /* 0x0000f600ff177b82 */ /* 0x000ee20000000800 */
[----:B------:R-:W3:Y:S04]  /*8f40*/  LDL.LU R28, [R1+0xa8] ;  /* 0x0000a800011c7983 */ /* 0x000ee80000300800 */
[----:B------:R-:W-:Y:S01]  /*8f50*/  STL [R1+0x165c], R19 ;  /* 0x00165c1301007387 */ /* 0x000fe20000100800 */
[----:B0-----:R-:W-:-:S03]  /*8f60*/  LEA.HI.X.SX32 R3, R22, R2, 0x1, P2 ;  /* 0x0000000216037211 */ /* 0x001fc600010f0eff */
[----:B------:R-:W-:Y:S01]  /*8f70*/  STL [R1+0x1408], R9 ;  /* 0x0014080901007387 */ /* 0x000fe20000100800 */
[----:B------:R-:W0:Y:S03]  /*8f80*/  LDC R22, c[0x0][0x3d8] ;  /* 0x0000f600ff167b82 */ /* 0x000e260000000800 */
[----:B------:R2:W-:Y:S04]  /*8f90*/  STL [R1+0x1404], R4 ;  /* 0x0014040401007387 */ /* 0x0005e80000100800 */
[----:B------:R5:W-:Y:S01]  /*8fa0*/  STL [R1+0x13f4], R3 ;  /* 0x0013f40301007387 */ /* 0x000be20000100800 */
[----:B--2---:R-:W-:-:S05]  /*8fb0*/  IADD3 R4, P0, PT, R7, R0, RZ ;  /* 0x0000000007047210 */ /* 0x004fca0007f1e0ff */
[----:B------:R2:W-:Y:S01]  /*8fc0*/  STL [R1+0x13f8], R4 ;  /* 0x0013f80401007387 */ /* 0x0005e20000100800 */
[----:B-----5:R-:W-:-:S03]  /*8fd0*/  IADD3 R3, P1, PT, R25, R0, RZ ;  /* 0x0000000019037210 */ /* 0x020fc60007f3e0ff */
[----:B------:R-:W5:Y:S04]  /*8fe0*/  LDL.LU R29, [R1+0xc8] ;  /* 0x0000c800011d7983 */ /* 0x000f680000300800 */
[----:B------:R0:W-:Y:S04]  /*8ff0*/  STL [R1+0x13fc], R3 ;  /* 0x0013fc0301007387 */ /* 0x0001e80000100800 */
[----:B--2---:R-:W2:Y:S01]  /*9000*/  LDL.LU R4, [R1+0xc4] ;  /* 0x0000c40001047983 */ /* 0x004ea20000300800 */
[C---:B------:R-:W-:Y:S02]  /*9010*/  IADD3 R9, P2, PT, R24.reuse, R0, RZ ;  /* 0x0000000018097210 */ /* 0x040fe40007f5e0ff */
[-C--:B------:R-:W-:Y:S01]  /*9020*/  LEA.HI.X.SX32 R10, R7, R2.reuse, 0x1, P0 ;  /* 0x00000002070a7211 */ /* 0x080fe200000f0eff */
[----:B0-----:R-:W2:Y:S01]  /*9030*/  LDL.LU R3, [R1+0xc0] ;  /* 0x0000c00001037983 */ /* 0x001ea20000300800 */
[----:B------:R-:W-:-:S02]  /*9040*/  LEA.HI.X.SX32 R7, R24, R2, 0x1, P2 ;  /* 0x0000000218077211 */ /* 0x000fc400010f0eff */
[----:B------:R-:W0:Y:S01]  /*9050*/  LDC R24, c[0x0][0x3d8] ;  /* 0x0000f600ff187b82 */ /* 0x000e220000000800 */
[----:B------:R1:W-:Y:S04]  /*9060*/  STL [R1+0x1400], R9 ;  /* 0x0014000901007387 */ /* 0x0003e80000100800 */
[----:B------:R-:W-:Y:S01]  /*9070*/  STL [R1+0x13f0], R10 ;  /* 0x0013f00a01007387 */ /* 0x000fe20000100800 */
[----:B-1----:R-:W-:Y:S02]  /*9080*/  LEA.HI.X.SX32 R9, R25, R2, 0x1, P1 ;  /* 0x0000000219097211 */ /* 0x002fe400008f0eff */
[----:B------:R-:W1:Y:S03]  /*9090*/  LDC R25, c[0x0][0x3d8] ;  /* 0x0000f600ff197b82 */ /* 0x000e660000000800 */
[----:B------:R4:W-:Y:S04]  /*90a0*/  STL [R1+0x13ec], R9 ;  /* 0x0013ec0901007387 */ /* 0x0009e80000100800 */
[----:B------:R0:W-:Y:S01]  /*90b0*/  STL [R1+0x13dc], R7 ;  /* 0x0013dc0701007387 */ /* 0x0001e20000100800 */
[----:B----4-:R-:W-:-:S05]  /*90c0*/  IADD3 R9, P0, PT, R8, R0, RZ ;  /* 0x0000000008097210 */ /* 0x010fca0007f1e0ff */
[----:B------:R4:W-:Y:S01]  /*90d0*/  STL [R1+0x13e0], R9 ;  /* 0x0013e00901007387 */ /* 0x0009e20000100800 */
[----:B0-----:R-:W-:-:S03]  /*90e0*/  IADD3 R7, P1, PT, R6, R0, RZ ;  /* 0x0000000006077210 */ /* 0x001fc60007f3e0ff */
[----:B------:R-:W2:Y:S04]  /*90f0*/  LDL.LU R12, [R1+0xe0] ;  /* 0x0000e000010c7983 */ /* 0x000ea80000300800 */
[----:B------:R0:W-:Y:S04]  /*9100*/  STL [R1+0x13e4], R7 ;  /* 0x0013e40701007387 */ /* 0x0001e80000100800 */
[----:B------:R-:W2:Y:S01]  /*9110*/  LDL.LU R11, [R1+0xdc] ;  /* 0x0000dc00010b7983 */ /* 0x000ea20000300800 */
[----:B----4-:R-:W-:-:S03]  /*9120*/  IADD3 R9, P2, PT, R26, R0, RZ ;  /* 0x000000001a097210 */ /* 0x010fc60007f5e0ff */
[----:B0-----:R-:W4:Y:S04]  /*9130*/  LDL.LU R7, [R1+0xd8] ;  /* 0x0000d80001077983 */ /* 0x001f280000300800 */
[----:B------:R0:W-:Y:S02]  /*9140*/  STL [R1+0x13e8], R9 ;  /* 0x0013e80901007387 */ /* 0x0001e40000100800 */
[-C--:B0-----:R-:W-:Y:S02]  /*9150*/  LEA.HI.X.SX32 R9, R8, R2.reuse, 0x1, P0 ;  /* 0x0000000208097211 */ /* 0x081fe400000f0eff */
[-C--:B------:R-:W-:Y:S02]  /*9160*/  LEA.HI.X.SX32 R8, R6, R2.reuse, 0x1, P1 ;  /* 0x0000000206087211 */ /* 0x080fe400008f0eff */
[----:B------:R-:W-:Y:S01]  /*9170*/  LEA.HI.X.SX32 R6, R26, R2, 0x1, P2 ;  /* 0x000000021a067211 */ /* 0x000fe200010f0eff */
[----:B------:R-:W-:Y:S01]  /*9180*/  STL [R1+0x13d8], R9 ;  /* 0x0013d80901007387 */ /* 0x000fe20000100800 */
[----:B------:R-:W-:Y:S01]  /*9190*/  IMAD R20, R20, 0x2, R19 ;  /* 0x0000000214147824 */ /* 0x000fe200078e0213 */
[----:B------:R-:W0:Y:S02]  /*91a0*/  LDC R26, c[0x0][0x3d8] ;  /* 0x0000f600ff1a7b82 */ /* 0x000e240000000800 */
[----:B------:R0:W-:Y:S04]  /*91b0*/  STL [R1+0x13d4], R8 ;  /* 0x0013d40801007387 */ /* 0x0001e80000100800 */
[----:B------:R0:W-:Y:S02]  /*91c0*/  STL [R1+0x13c4], R6 ;  /* 0x0013c40601007387 */ /* 0x0001e40000100800 */
[----:B0-----:R-:W-:-:S02]  /*91d0*/  IADD3 R8, P0, PT, R27, R0, RZ ;  /* 0x000000001b087210 */ /* 0x001fc40007f1e0ff */
[----:B------:R-:W-:-:S03]  /*91e0*/  IADD3 R6, P1, PT, R5, R0, RZ ;  /* 0x0000000005067210 */ /* 0x000fc60007f3e0ff */
[----:B------:R0:W-:Y:S04]  /*91f0*/  STL [R1+0x13c8], R8 ;  /* 0x0013c80801007387 */ /* 0x0001e80000100800 */
[----:B------:R-:W4:Y:S04]  /*9200*/  LDL.LU R9, [R1+0xf8] ;  /* 0x0000f80001097983 */ /* 0x000f280000300800 */
[----:B------:R3:W-:Y:S04]  /*9210*/  STL [R1+0x13cc], R6 ;  /* 0x0013cc0601007387 */ /* 0x0007e80000100800 */
[----:B0-----:R-:W4:Y:S01]  /*9220*/  LDL.LU R8, [R1+0xf4] ;  /* 0x0000f40001087983 */ /* 0x001f220000300800 */
[----:B------:R-:W-:Y:S01]  /*9230*/  LEA.HI.X.SX32 R10, R27, R2, 0x1, P0 ;  /* 0x000000021b0a7211 */ /* 0x000fe200000f0eff */
[----:B------:R-:W-:Y:S01]  /*9240*/  IMAD R21, R21, 0x2, R20 ;  /* 0x0000000215157824 */ /* 0x000fe200078e0214 */
[----:B------:R-:W0:Y:S01]  /*9250*/  LDC R27, c[0x0][0x3d8] ;  /* 0x0000f600ff1b7b82 */ /* 0x000e220000000800 */
[----:B---3--:R-:W-:-:S05]  /*9260*/  IADD3 R6, P2, PT, R28, R0, RZ ;  /* 0x000000001c067210 */ /* 0x008fca0007f5e0ff */
[----:B------:R3:W-:Y:S04]  /*9270*/  STL [R1+0x13d0], R6 ;  /* 0x0013d00601007387 */ /* 0x0007e80000100800 */
[----:B---3--:R-:W3:Y:S04]  /*9280*/  LDL.LU R6, [R1+0xf0] ;  /* 0x0000f00001067983 */ /* 0x008ee80000300800 */
[----:B------:R1:W-:Y:S02]  /*9290*/  STL [R1+0x13c0], R10 ;  /* 0x0013c00a01007387 */ /* 0x0003e40000100800 */
[----:B-1----:R-:W-:-:S02]  /*92a0*/  LEA.HI.X.SX32 R10, R5, R2, 0x1, P1 ;  /* 0x00000002050a7211 */ /* 0x002fc400008f0eff */
[----:B------:R-:W-:Y:S01]  /*92b0*/  LEA.HI.X.SX32 R5, R28, R2, 0x1, P2 ;  /* 0x000000021c057211 */ /* 0x000fe200010f0eff */
[----:B------:R-:W-:Y:S01]  /*92c0*/  IMAD R22, R22, 0x2, R21 ;  /* 0x0000000216167824 */ /* 0x000fe200078e0215 */
[----:B------:R-:W1:Y:S01]  /*92d0*/  LDC R28, c[0x0][0x3d8] ;  /* 0x0000f600ff1c7b82 */ /* 0x000e620000000800 */
[----:B------:R5:W-:Y:S04]  /*92e0*/  STL [R1+0x13bc], R10 ;  /* 0x0013bc0a01007387 */ /* 0x000be80000100800 */
[----:B------:R2:W-:Y:S01]  /*92f0*/  STL [R1+0x13ac], R5 ;  /* 0x0013ac0501007387 */ /* 0x0005e20000100800 */
[----:B-----5:R-:W-:-:S05]  /*9300*/  IADD3 R10, P0, PT, R29, R0, RZ ;  /* 0x000000001d0a7210 */ /* 0x020fca0007f1e0ff */
[----:B------:R5:W-:Y:S01]  /*9310*/  STL [R1+0x13b0], R10 ;  /* 0x0013b00a01007387 */ /* 0x000be20000100800 */
[----:B--2---:R-:W-:-:S03]  /*9320*/  IADD3 R5, P1, PT, R4, R0, RZ ;  /* 0x0000000004057210 */ /* 0x004fc60007f3e0ff */
[----:B------:R-:W2:Y:S04]  /*9330*/  LDL.LU R16, [R1+0x108] ;  /* 0x0001080001107983 */ /* 0x000ea80000300800 */
[----:B------:R0:W-:Y:S04]  /*9340*/  STL [R1+0x13b4], R5 ;  /* 0x0013b40501007387 */ /* 0x0001e80000100800 */
[----:B------:R-:W2:Y:S01]  /*9350*/  LDL.LU R13, [R1+0x104] ;  /* 0x00010400010d7983 */ /* 0x000ea20000300800 */
[----:B-----5:R-:W-:Y:S02]  /*9360*/  IADD3 R10, P2, PT, R3, R0, RZ ;  /* 0x00000000030a7210 */ /* 0x020fe40007f5e0ff */
[----:B0-----:R-:W-:-:S03]  /*9370*/  LEA.HI.X.SX32 R5, R29, R2, 0x1, P0 ;  /* 0x000000021d057211 */ /* 0x001fc600000f0eff */
[----:B------:R0:W-:Y:S01]  /*9380*/  STL [R1+0x13b8], R10 ;  /* 0x0013b80a01007387 */ /* 0x0001e20000100800 */
[----:B------:R-:W-:Y:S01]  /*9390*/  IMAD R23, R23, 0x2, R22 ;  /* 0x0000000217177824 */ /* 0x000fe200078e0216 */
[----:B------:R-:W5:Y:S02]  /*93a0*/  LDC R29, c[0x0][0x3d8] ;  /* 0x0000f600ff1d7b82 */ /* 0x000f640000000800 */
[----:B0-----:R-:W2:Y:S04]  /*93b0*/  LDL.LU R10, [R1+0x100] ;  /* 0x00010000010a7983 */ /* 0x001ea80000300800 */
[----:B------:R0:W-:Y:S02]  /*93c0*/  STL [R1+0x13a8], R5 ;  /* 0x0013a80501007387 */ /* 0x0001e40000100800 */
[----:B0-----:R-:W-:-:S02]  /*93d0*/  LEA.HI.X.SX32 R5, R4, R2, 0x1, P1 ;  /* 0x0000000204057211 */ /* 0x001fc400008f0eff */
[----:B------:R-:W-:-:S03]  /*93e0*/  LEA.HI.X.SX32 R4, R3, R2, 0x1, P2 ;  /* 0x0000000203047211 */ /* 0x000fc600010f0eff */
[----:B------:R-:W-:Y:S04]  /*93f0*/  STL [R1+0x13a4], R5 ;  /* 0x0013a40501007387 */ /* 0x000fe80000100800 */
[----:B------:R0:W-:Y:S01]  /*9400*/  STL [R1+0x1394], R4 ;  /* 0x0013940401007387 */ /* 0x0001e20000100800 */
[----:B------:R-:W-:Y:S01]  /*9410*/  IMAD R24, R24, 0x2, R23 ;  /* 0x0000000218187824 */ /* 0x000fe200078e0217 */
[-C--:B------:R-:W-:Y:S01]  /*9420*/  IADD3 R3, P0, PT, R12, R0.reuse, RZ ;  /* 0x000000000c037210 */ /* 0x080fe20007f1e0ff */
[----:B0-----:R-:W0:Y:S04]  /*9430*/  LDC R4, c[0x0][0x3d8] ;  /* 0x0000f600ff047b82 */ /* 0x001e280000000800 */
[----:B------:R1:W-:Y:S01]  /*9440*/  STL [R1+0x1398], R3 ;  /* 0x0013980301007387 */ /* 0x0003e20000100800 */
[----:B------:R-:W-:-:S03]  /*9450*/  IADD3 R5, P1, PT, R11, R0, RZ ;  /* 0x000000000b057210 */ /* 0x000fc60007f3e0ff */
[----:B-1----:R-:W2:Y:S04]  /*9460*/  LDL.LU R3, [R1+0x128] ;  /* 0x0001280001037983 */ /* 0x002ea80000300800 */
[----:B------:R0:W-:Y:S04]  /*9470*/  STL [R1+0x139c], R5 ;  /* 0x00139c0501007387 */ /* 0x0001e80000100800 */
[----:B------:R-:W2:Y:S01]  /*9480*/  LDL.LU R15, [R1+0x124] ;  /* 0x00012400010f7983 */ /* 0x000ea20000300800 */
[----:B------:R-:W-:-:S03]  /*9490*/  IMAD R25, R25, 0x2, R24 ;  /* 0x0000000219197824 */ /* 0x000fc600078e0218 */
[----:B------:R-:W2:Y:S01]  /*94a0*/  LDL.LU R14, [R1+0x120] ;  /* 0x00012000010e7983 */ /* 0x000ea20000300800 */
[----:B------:R-:W-:-:S04]  /*94b0*/  IMAD R26, R26, 0x2, R25 ;  /* 0x000000021a1a7824 */ /* 0x000fc800078e0219 */
[----:B------:R-:W-:-:S04]  /*94c0*/  IMAD R27, R27, 0x2, R26 ;  /* 0x000000021b1b7824 */ /* 0x000fc800078e021a */
[----:B------:R-:W-:-:S04]  /*94d0*/  IMAD R28, R28, 0x2, R27 ;  /* 0x000000021c1c7824 */ /* 0x000fc800078e021b */
[----:B-----5:R-:W-:-:S04]  /*94e0*/  IMAD R29, R29, 0x2, R28 ;  /* 0x000000021d1d7824 */ /* 0x020fc800078e021c */
[----:B0-----:R-:W-:Y:S02]  /*94f0*/  IMAD R5, R4, 0x2, R29 ;  /* 0x0000000204057824 */ /* 0x001fe400078e021d */
[----:B------:R-:W0:Y:S01]  /*9500*/  LDC R4, c[0x0][0x3d8] ;  /* 0x0000f600ff047b82 */ /* 0x000e220000000800 */
[----:B----4-:R-:W-:Y:S02]  /*9510*/  IADD3 R17, P2, PT, R7, R0, RZ ;  /* 0x0000000007117210 */ /* 0x010fe40007f5e0ff */
[-C--:B------:R-:W-:Y:S02]  /*9520*/  LEA.HI.X.SX32 R12, R12, R2.reuse, 0x1, P0 ;  /* 0x000000020c0c7211 */ /* 0x080fe400000f0eff */
[-C--:B------:R-:W-:Y:S02]  /*9530*/  LEA.HI.X.SX32 R11, R11, R2.reuse, 0x1, P1 ;  /* 0x000000020b0b7211 */ /* 0x080fe400008f0eff */
[----:B------:R-:W-:Y:S01]  /*9540*/  LEA.HI.X.SX32 R7, R7, R2, 0x1, P2 ;  /* 0x0000000207077211 */ /* 0x000fe200010f0eff */
[----:B------:R-:W-:Y:S04]  /*9550*/  STL [R1+0x13a0], R17 ;  /* 0x0013a01101007387 */ /* 0x000fe80000100800 */
[----:B------:R-:W-:Y:S04]  /*9560*/  STL [R1+0x1390], R12 ;  /* 0x0013900c01007387 */ /* 0x000fe80000100800 */
[----:B------:R-:W-:Y:S04]  /*9570*/  STL [R1+0x138c], R11 ;  /* 0x00138c0b01007387 */ /* 0x000fe80000100800 */
[----:B------:R1:W-:Y:S01]  /*9580*/  STL [R1+0x137c], R7 ;  /* 0x00137c0701007387 */ /* 0x0003e20000100800 */
[----:B0-----:R-:W-:-:S03]  /*9590*/  IMAD R5, R4, 0x2, R5 ;  /* 0x0000000204057824 */ /* 0x001fc600078e0205 */
[----:B-1----:R-:W4:Y:S01]  /*95a0*/  LDL.LU R7, [R1+0x134] ;  /* 0x0001340001077983 */ /* 0x002f220000300800 */
[-C--:B------:R-:W-:Y:S02]  /*95b0*/  IADD3 R4, P0, PT, R9, R0.reuse, RZ ;  /* 0x0000000009047210 */ /* 0x080fe40007f1e0ff */
[----:B------:R-:W-:-:S03]  /*95c0*/  IADD3 R11, P1, PT, R8, R0, RZ ;  /* 0x00000000080b7210 */ /* 0x000fc60007f3e0ff */
[----:B------:R0:W-:Y:S04]  /*95d0*/  STL [R1+0x1380], R4 ;  /* 0x0013800401007387 */ /* 0x0001e80000100800 */
[----:B------:R1:W-:Y:S04]  /*95e0*/  STL [R1+0x1384], R11 ;  /* 0x0013840b01007387 */ /* 0x0003e80000100800 */
[----:B------:R-:W5:Y:S01]  /*95f0*/  LDL.LU R12, [R1+0x130] ;  /* 0x00013000010c7983 */ /* 0x000f620000300800 */
[----:B0-----:R-:W0:Y:S03]  /*9600*/  LDC R4, c[0x0][0x3d8] ;  /* 0x0000f600ff047b82 */ /* 0x001e260000000800 */
[----:B-1----:R-:W4:Y:S01]  /*9610*/  LDL.LU R11, [R1+0x11c] ;  /* 0x00011c00010b7983 */ /* 0x002f220000300800 */
[----:B------:R-:W-:-:S02]  /*9620*/  LEA.HI.X.SX32 R9, R9, R2, 0x1, P0 ;  /* 0x0000000209097211 */ /* 0x000fc400000f0eff */
[----:B---3--:R-:W-:Y:S01]  /*9630*/  IADD3 R17, P2, PT, R6, R0, RZ ;  /* 0x0000000006117210 */ /* 0x008fe20007f5e0ff */
[----:B0-----:R-:W-:Y:S02]  /*9640*/  IMAD R5, R4, 0x2, R5 ;  /* 0x0000000204057824 */ /* 0x001fe400078e0205 */
[----:B------:R-:W0:Y:S01]  /*9650*/  LDC R4, c[0x0][0x3d8] ;  /* 0x0000f600ff047b82 */ /* 0x000e220000000800 */
[-C--:B------:R-:W-:Y:S01]  /*9660*/  LEA.HI.X.SX32 R8, R8, R2.reuse, 0x1, P1 ;  /* 0x0000000208087211 */ /* 0x080fe200008f0eff */
[----:B------:R-:W-:Y:S04]  /*9670*/  STL [R1+0x1388], R17 ;  /* 0x0013881101007387 */ /* 0x000fe80000100800 */
[----:B------:R-:W-:Y:S04]  /*9680*/  STL [R1+0xc], R5 ;  /* 0x00000c0501007387 */ /* 0x000fe80000100800 */
[----:B------:R1:W-:Y:S04]  /*9690*/  STL [R1+0x1378], R9 ;  /* 0x0013780901007387 */ /* 0x0003e80000100800 */
[----:B------:R2:W-:Y:S01]  /*96a0*/  STL [R1+0x1374], R8 ;  /* 0x0013740801007387 */ /* 0x0005e20000100800 */
[----:B-1----:R-:W-:Y:S01]  /*96b0*/  LEA.HI.X.SX32 R9, R6, R2, 0x1, P2 ;  /* 0x0000000206097211 */ /* 0x002fe200010f0eff */
[----:B0-----:R-:W-:Y:S01]  /*96c0*/  IMAD R6, R4, 0x2, R5 ;  /* 0x0000000204067824 */ /* 0x001fe200078e0205 */
[----:B--2---:R-:W-:-:S03]  /*96d0*/  IADD3 R8, P0, PT, R16, R0, RZ ;  /* 0x0000000010087210 */ /* 0x004fc60007f1e0ff */
[----:B------:R0:W-:Y:S04]  /*96e0*/  STL [R1+0x1364], R9 ;  /* 0x0013640901007387 */ /* 0x0001e80000100800 */
[----:B------:R-:W2:Y:S01]  /*96f0*/  LDL.LU R4, [R1+0x12c] ;  /* 0x00012c0001047983 */ /* 0x000ea20000300800 */
[----:B------:R-:W-:-:S03]  /*9700*/  IADD3 R5, P1, PT, R13, R0, RZ ;  /* 0x000000000d057210 */ /* 0x000fc60007f3e0ff */
[----:B------:R1:W-:Y:S04]  /*9710*/  STL [R1+0x1368], R8 ;  /* 0x0013680801007387 */ /* 0x0003e80000100800 */
[----:B------:R-:W-:Y:S04]  /*9720*/  STL [R1+0x2c], R6 ;  /* 0x00002c0601007387 */ /* 0x000fe80000100800 */
[----:B------:R3:W-:Y:S04]  /*9730*/  STL [R1+0x136c], R5 ;  /* 0x00136c0501007387 */ /* 0x0007e80000100800 */
[----:B0-----:R-:W2:Y:S04]  /*9740*/  LDL.LU R9, [R1+0x118] ;  /* 0x0001180001097983 */ /* 0x001ea80000300800 */
[----:B-1----:R-:W2:Y:S01]  /*9750*/  LDL.LU R8, [R1+0x114] ;  /* 0x0001140001087983 */ /* 0x002ea20000300800 */
[----:B---3--:R-:W0:Y:S01]  /*9760*/  LDC R5, c[0x0][0x3d8] ;  /* 0x0000f600ff057b82 */ /* 0x008e220000000800 */
[----:B------:R-:W-:-:S02]  /*9770*/  IADD3 R17, P2, PT, R10, R0, RZ ;  /* 0x000000000a117210 */ /* 0x000fc40007f5e0ff */
[-C--:B------:R-:W-:Y:S02]  /*9780*/  LEA.HI.X.SX32 R16, R16, R2.reuse, 0x1, P0 ;  /* 0x0000000210107211 */ /* 0x080fe400000f0eff */
[-C--:B------:R-:W-:Y:S01]  /*9790*/  LEA.HI.X.SX32 R13, R13, R2.reuse, 0x1, P1 ;  /* 0x000000020d0d7211 */ /* 0x080fe200008f0eff */
[----:B0-----:R-:W-:Y:S02]  /*97a0*/  IMAD R6, R5, 0x2, R6 ;  /* 0x0000000205067824 */ /* 0x001fe400078e0206 */
[----:B------:R-:W0:Y:S01]  /*97b0*/  LDC R5, c[0x0][0x3d8] ;  /* 0x0000f600ff057b82 */ /* 0x000e220000000800 */
[----:B------:R-:W-:Y:S01]  /*97c0*/  STL [R1+0x1370], R17 ;  /* 0x0013701101007387 */ /* 0x000fe20000100800 */
[----:B------:R-:W-:-:S03]  /*97d0*/  LEA.HI.X.SX32 R10, R10, R2, 0x1, P2 ;  /* 0x000000020a0a7211 */ /* 0x000fc600010f0eff */
[----:B------:R-:W-:Y:S04]  /*97e0*/  STL [R1+0x28], R6 ;  /* 0x0000280601007387 */ /* 0x000fe80000100800 */
[----:B------:R-:W-:Y:S04]  /*97f0*/  STL [R1+0x1360], R16 ;  /* 0x0013601001007387 */ /* 0x000fe80000100800 */
[----:B------:R0:W-:Y:S04]  /*9800*/  STL [R1+0x135c], R13 ;  /* 0x00135c0d01007387 */ /* 0x0001e80000100800 */
[----:B------:R1:W-:Y:S01]  /*9810*/  STL [R1+0x134c], R10 ;  /* 0x00134c0a01007387 */ /* 0x0003e20000100800 */
[----:B0-----:R-:W-:Y:S01]  /*9820*/  IMAD R13, R5, 0x2, R6 ;  /* 0x00000002050d7824 */ /* 0x001fe200078e0206 */
[----:B-1----:R-:W0:Y:S01]  /*9830*/  LDC R10, c[0x0][0x3d8] ;  /* 0x0000f600ff0a7b82 */ /* 0x002e220000000800 */
[----:B------:R-:W-:-:S05]  /*9840*/  IADD3 R6, P0, PT, R3, R0, RZ ;  /* 0x0000000003067210 */ /* 0x000fca0007f1e0ff */
[----:B------:R1:W-:Y:S01]  /*9850*/  STL [R1+0x1350], R6 ;  /* 0x0013500601007387 */ /* 0x0003e20000100800 */
[----:B------:R-:W-:-:S03]  /*9860*/  IADD3 R5, P1, PT, R15, R0, RZ ;  /* 0x000000000f057210 */ /* 0x000fc60007f3e0ff */
[----:B------:R-:W-:Y:S04]  /*9870*/  STL [R1+0x24], R13 ;  /* 0x0000240d01007387 */ /* 0x000fe80000100800 */
[----:B------:R3:W-:Y:S04]  /*9880*/  STL [R1+0x1354], R5 ;  /* 0x0013540501007387 */ /* 0x0007e80000100800 */
[----:B-1----:R-:W2:Y:S04]  /*9890*/  LDL.LU R6, [R1+0x110] ;  /* 0x0001100001067983 */ /* 0x002ea80000300800 */
[----:B---3--:R-:W3:Y:S01]  /*98a0*/  LDL.LU R5, [R1+0x10c] ;  /* 0x00010c0001057983 */ /* 0x008ee20000300800 */
[----:B------:R-:W-:Y:S01]  /*98b0*/  IADD3 R17, P2, PT, R14, R0, RZ ;  /* 0x000000000e117210 */ /* 0x000fe20007f5e0ff */
[----:B0-----:R-:W-:Y:S01]  /*98c0*/  IMAD R13, R10, 0x2, R13 ;  /* 0x000000020a0d7824 */ /* 0x001fe200078e020d */
[-C--:B------:R-:W-:Y:S01]  /*98d0*/  LEA.HI.X.SX32 R16, R3, R2.reuse, 0x1, P0 ;  /* 0x0000000203107211 */ /* 0x080fe200000f0eff */
[----:B------:R-:W0:Y:S02]  /*98e0*/  LDC R10, c[0x0][0x3d8] ;  /* 0x0000f600ff0a7b82 */ /* 0x000e240000000800 */
[----:B------:R-:W-:Y:S04]  /*98f0*/  STL [R1+0x1358], R17 ;  /* 0x0013581101007387 */ /* 0x000fe80000100800 */
[----:B------:R-:W3:Y:S04]  /*9900*/  LDL.LU R3, [R1+0xec] ;  /* 0x0000ec0001037983 */ /* 0x000ee80000300800 */
[----:B------:R-:W-:Y:S04]  /*9910*/  STL [R1+0x1348], R16 ;  /* 0x0013481001007387 */ /* 0x000fe80000100800 */
[----:B------:R0:W-:Y:S01]  /*9920*/  STL [R1+0x3c], R13 ;  /* 0x00003c0d01007387 */ /* 0x0001e20000100800 */
[----:B------:R-:W-:-:S02]  /*9930*/  LEA.HI.X.SX32 R15, R15, R2, 0x1, P1 ;  /* 0x000000020f0f7211 */ /* 0x000fc400008f0eff */
[----:B------:R-:W-:Y:S01]  /*9940*/  LEA.HI.X.SX32 R14, R14, R2, 0x1, P2 ;  /* 0x000000020e0e7211 */ /* 0x000fe200010f0eff */
[----:B0-----:R-:W-:Y:S02]  /*9950*/  IMAD R13, R10, 0x2, R13 ;  /* 0x000000020a0d7824 */ /* 0x001fe400078e020d */
[----:B------:R-:W0:Y:S01]  /*9960*/  LDC R10, c[0x0][0x3d8] ;  /* 0x0000f600ff0a7b82 */ /* 0x000e220000000800 */
[----:B------:R-:W-:Y:S04]  /*9970*/  STL [R1+0x1344], R15 ;  /* 0x0013440f01007387 */ /* 0x000fe80000100800 */
[----:B------:R4:W-:Y:S04]  /*9980*/  STL [R1+0x1334], R14 ;  /* 0x0013340e01007387 */ /* 0x0009e80000100800 */
[----:B------:R-:W-:Y:S01]  /*9990*/  STL [R1+0x38], R13 ;  /* 0x0000380d01007387 */ /* 0x000fe20000100800 */
[----:B----4-:R-:W-:-:S05]  /*99a0*/  IADD3 R14, P0, PT, R7, R0, RZ ;  /* 0x00000000070e7210 */ /* 0x010fca0007f1e0ff */
[----:B------:R1:W-:Y:S01]  /*99b0*/  STL [R1+0x1338], R14 ;  /* 0x0013380e01007387 */ /* 0x0003e20000100800 */
[----:B------:R-:W-:Y:S01]  /*99c0*/  LEA.HI.X.SX32 R7, R7, R2, 0x1, P0 ;  /* 0x0000000207077211 */ /* 0x000fe200000f0eff */
[----:B0-----:R-:W-:Y:S01]  /*99d0*/  IMAD R10, R10, 0x2, R13 ;  /* 0x000000020a0a7824 */ /* 0x001fe200078e020d */
[-C--:B-----5:R-:W-:Y:S02]  /*99e0*/  IADD3 R15, P1, PT, R12, R0.reuse, RZ ;  /* 0x000000000c0f7210 */ /* 0x0a0fe40007f3e0ff */
[----:B-1----:R-:W-:-:S03]  /*99f0*/  IADD3 R14, P2, PT, R11, R0, RZ ;  /* 0x000000000b0e7210 */ /* 0x002fc60007f5e0ff */
[----:B------:R-:W-:Y:S04]  /*9a00*/  STL [R1+0x133c], R15 ;  /* 0x00133c0f01007387 */ /* 0x000fe80000100800 */
[----:B------:R-:W-:Y:S04]  /*9a10*/  STL [R1+0x1340], R14 ;  /* 0x0013400e01007387 */ /* 0x000fe80000100800 */
[----:B------:R-:W4:Y:S04]  /*9a20*/  LDL.LU R19, [R1+0xfc] ;  /* 0x0000fc0001137983 */ /* 0x000f280000300800 */
[----:B------:R-:W5:Y:S04]  /*9a30*/  LDL.LU R18, [R1+0xe8] ;  /* 0x0000e80001127983 */ /* 0x000f680000300800 */
[----:B------:R0:W-:Y:S04]  /*9a40*/  STL [R1+0x1330], R7 ;  /* 0x0013300701007387 */ /* 0x0001e80000100800 */
[----:B------:R1:W-:Y:S04]  /*9a50*/  STL [R1+0x34], R10 ;  /* 0x0000340a01007387 */ /* 0x0003e80000100800 */
[----:B------:R-:W5:Y:S01]  /*9a60*/  LDL.LU R17, [R1+0xe4] ;  /* 0x0000e40001117983 */ /* 0x000f620000300800 */
[----:B0-----:R-:W1:Y:S01]  /*9a70*/  LDC R7, c[0x0][0x3d8] ;  /* 0x0000f600ff077b82 */ /* 0x001e620000000800 */
[----:B------:R-:W-:-:S02]  /*9a80*/  LEA.HI.X.SX32 R12, R12, R2, 0x1, P1 ;  /* 0x000000020c0c7211 */ /* 0x000fc400008f0eff */
[----:B------:R-:W-:-:S03]  /*9a90*/  LEA.HI.X.SX32 R11, R11, R2, 0x1, P2 ;  /* 0x000000020b0b7211 */ /* 0x000fc600010f0eff */
[----:B------:R-:W-:Y:S04]  /*9aa0*/  STL [R1+0x132c], R12 ;  /* 0x00132c0c01007387 */ /* 0x000fe80000100800 */
[----:B------:R2:W-:Y:S01]  /*9ab0*/  STL [R1+0x131c], R11 ;  /* 0x00131c0b01007387 */ /* 0x0005e20000100800 */
[----:B-1----:R-:W-:Y:S01]  /*9ac0*/  IMAD R10, R7, 0x2, R10 ;  /* 0x00000002070a7824 */ /* 0x002fe200078e020a */
[-C--:B--2---:R-:W-:Y:S01]  /*9ad0*/  IADD3 R11, P0, PT, R4, R0.reuse, RZ ;  /* 0x00000000040b7210 */ /* 0x084fe20007f1e0ff */
[----:B------:R-:W0:Y:S03]  /*9ae0*/  LDC R7, c[0x0][0x3d8] ;  /* 0x0000f600ff077b82 */ /* 0x000e260000000800 */
[----:B------:R-:W-:Y:S04]  /*9af0*/  STL [R1+0x58], R10 ;  /* 0x0000580a01007387 */ /* 0x000fe80000100800 */
[----:B------:R1:W-:Y:S01]  /*9b00*/  STL [R1+0x1320], R11 ;  /* 0x0013200b01007387 */ /* 0x0003e20000100800 */
[----:B------:R-:W-:-:S02]  /*9b10*/  IADD3 R12, P1, PT, R9, R0, RZ ;  /* 0x00000000090c7210 */ /* 0x000fc40007f3e0ff */
[----:B-1----:R-:W-:-:S03]  /*9b20*/  IADD3 R11, P2, PT, R8, R0, RZ ;  /* 0x00000000080b7210 */ /* 0x002fc60007f5e0ff */
[----:B------:R-:W-:Y:S04]  /*9b30*/  STL [R1+0x1324], R12 ;  /* 0x0013240c01007387 */ /* 0x000fe80000100800 */
[----:B------:R-:W-:Y:S04]  /*9b40*/  STL [R1+0x1328], R11 ;  /* 0x0013280b01007387 */ /* 0x000fe80000100800 */
[----:B------:R-:W2:Y:S01]  /*9b50*/  LDL.LU R16, [R1+0xd4] ;  /* 0x0000d40001107983 */ /* 0x000ea20000300800 */
[----:B------:R-:W-:Y:S01]  /*9b60*/  LEA.HI.X.SX32 R4, R4, R2, 0x1, P0 ;  /* 0x0000000204047211 */ /* 0x000fe200000f0eff */
[----:B0-----:R-:W-:-:S02]  /*9b70*/  IMAD R7, R7, 0x2, R10 ;  /* 0x0000000207077824 */ /* 0x001fc400078e020a */
[----:B------:R-:W2:Y:S04]  /*9b80*/  LDL.LU R15, [R1+0xd0] ;  /* 0x0000d000010f7983 */ /* 0x000ea80000300800 */
[----:B------:R0:W-:Y:S04]  /*9b90*/  STL [R1+0x1318], R4 ;  /* 0x0013180401007387 */ /* 0x0001e80000100800 */
[----:B------:R1:W-:Y:S04]  /*9ba0*/  STL [R1+0x54], R7 ;  /* 0x0000540701007387 */ /* 0x0003e80000100800 */
[----:B------:R-:W2:Y:S01]  /*9bb0*/  LDL.LU R14, [R1+0xbc] ;  /* 0x0000bc00010e7983 */ /* 0x000ea20000300800 */
[----:B0-----:R-:W1:Y:S01]  /*9bc0*/  LDC R4, c[0x0][0x3d8] ;  /* 0x0000f600ff047b82 */ /* 0x001e620000000800 */
[----:B------:R-:W-:-:S02]  /*9bd0*/  LEA.HI.X.SX32 R10, R9, R2, 0x1, P1 ;  /* 0x00000002090a7211 */ /* 0x000fc400008f0eff */
[----:B------:R-:W-:-:S03]  /*9be0*/  LEA.HI.X.SX32 R9, R8, R2, 0x1, P2 ;  /* 0x0000000208097211 */ /* 0x000fc600010f0eff */
[----:B------:R-:W-:Y:S04]  /*9bf0*/  STL [R1+0x1314], R10 ;  /* 0x0013140a01007387 */ /* 0x000fe80000100800 */
[----:B------:R-:W-:Y:S04]  /*9c00*/  STL [R1+0x1304], R9 ;  /* 0x0013040901007387 */ /* 0x000fe80000100800 */
[----:B------:R-:W2:Y:S01]  /*9c10*/  LDL.LU R13, [R1+0xcc] ;  /* 0x0000cc00010d7983 */ /* 0x000ea20000300800 */
[----:B-1----:R-:W-:Y:S01]  /*9c20*/  IMAD R7, R4, 0x2, R7 ;  /* 0x0000000204077824 */ /* 0x002fe200078e0207 */
[----:B------:R-:W-:-:S02]  /*9c30*/  IADD3 R8, P0, PT, R6, R0, RZ ;  /* 0x0000000006087210 */ /* 0x000fc40007f1e0ff */
[----:B---3--:R-:W-:-:S03]  /*9c40*/  IADD3 R4, P1, PT, R5, R0, RZ ;  /* 0x0000000005047210 */ /* 0x008fc60007f3e0ff */
[----:B------:R-:W-:Y:S04]  /*9c50*/  STL [R1+0x1308], R8 ;  /* 0x0013080801007387 */ /* 0x000fe80000100800 */
[----:B------:R-:W-:Y:S04]  /*9c60*/  STL [R1+0x50], R7 ;  /* 0x0000500701007387 */ /* 0x000fe80000100800 */
[----:B------:R0:W-:Y:S04]  /*9c70*/  STL [R1+0x130c], R4 ;  /* 0x00130c0401007387 */ /* 0x0001e80000100800 */
[----:B------:R-:W3:Y:S04]  /*9c80*/  LDL.LU R12, [R1+0xb8] ;  /* 0x0000b800010c7983 */ /* 0x000ee80000300800 */
[----:B------:R-:W3:Y:S01]  /*9c90*/  LDL.LU R11, [R1+0xb4] ;  /* 0x0000b400010b7983 */ /* 0x000ee20000300800 */
[----:B0-----:R-:W0:Y:S01]  /*9ca0*/  LDC R4, c[0x0][0x3d8] ;  /* 0x0000f600ff047b82 */ /* 0x001e220000000800 */
[----:B------:R-:W-:-:S05]  /*9cb0*/  IADD3 R8, P2, PT, R3, R0, RZ ;  /* 0x0000000003087210 */ /* 0x000fca0007f5e0ff */
[----:B------:R1:W-:Y:S01]  /*9cc0*/  STL [R1+0x1310], R8 ;  /* 0x0013100801007387 */ /* 0x0003e20000100800 */
[----:B0-----:R-:W-:Y:S01]  /*9cd0*/  IMAD R4, R4, 0x2, R7 ;  /* 0x0000000204047824 */ /* 0x001fe200078e0207 */
[-C--:B------:R-:W-:Y:S02]  /*9ce0*/  LEA.HI.X.SX32 R7, R6, R2.reuse, 0x1, P0 ;  /* 0x0000000206077211 */ /* 0x080fe400000f0eff */
[-C--:B------:R-:W-:Y:S02]  /*9cf0*/  LEA.HI.X.SX32 R6, R5, R2.reuse, 0x1, P1 ;  /* 0x0000000205067211 */ /* 0x080fe400008f0eff */
[----:B------:R-:W-:Y:S02]  /*9d00*/  LEA.HI.X.SX32 R5, R3, R2, 0x1, P2 ;  /* 0x0000000203057211 */ /* 0x000fe400010f0eff */
[----:B------:R-:W0:Y:S01]  /*9d10*/  LDC R3, c[0x0][0x3d8] ;  /* 0x0000f600ff037b82 */ /* 0x000e220000000800 */
[----:B------:R-:W-:Y:S04]  /*9d20*/  STL [R1+0x1300], R7 ;  /* 0x0013000701007387 */ /* 0x000fe80000100800 */
[----:B------:R0:W-:Y:S04]  /*9d30*/  STL [R1+0x68], R4 ;  /* 0x0000680401007387 */ /* 0x0001e80000100800 */
[----:B------:R-:W-:Y:S04]  /*9d40*/  STL [R1+0x12fc], R6 ;  /* 0x0012fc0601007387 */ /* 0x000fe80000100800 */
[----:B------:R4:W-:Y:S04]  /*9d50*/  STL [R1+0x12ec], R5 ;  /* 0x0012ec0501007387 */ /* 0x0009e80000100800 */
[----:B------:R-:W3:Y:S04]  /*9d60*/  LDL.LU R10, [R1+0xa4] ;  /* 0x0000a400010a7983 */ /* 0x000ee80000300800 */
[----:B-1----:R-:W3:Y:S01]  /*9d70*/  LDL.LU R8, [R1+0xa0] ;  /* 0x0000a00001087983 */ /* 0x002ee20000300800 */
[----:B0-----:R-:W-:-:S03]  /*9d80*/  IMAD R4, R3, 0x2, R4 ;  /* 0x0000000203047824 */ /* 0x001fc600078e0204 */
[----:B------:R-:W3:Y:S01]  /*9d90*/  LDL.LU R7, [R1+0x8] ;  /* 0x0000080001077983 */ /* 0x000ee20000300800 */
[----:B------:R-:W0:Y:S03]  /*9da0*/  LDC R3, c[0x0][0x3d8] ;  /* 0x0000f600ff037b82 */ /* 0x000e260000000800 */
[----:B------:R-:W-:Y:S01]  /*9db0*/  STL [R1+0x64], R4 ;  /* 0x0000640401007387 */ /* 0x000fe20000100800 */
[-C--:B----4-:R-:W-:Y:S02]  /*9dc0*/  IADD3 R5, P0, PT, R19, R0.reuse, RZ ;  /* 0x0000000013057210 */ /* 0x090fe40007f1e0ff */
[----:B-----5:R-:W-:-:S03]  /*9dd0*/  IADD3 R6, P1, PT, R18, R0, RZ ;  /* 0x0000000012067210 */ /* 0x020fc60007f3e0ff */
[----:B------:R1:W-:Y:S04]  /*9de0*/  STL [R1+0x12f0], R5 ;  /* 0x0012f00501007387 */ /* 0x0003e80000100800 */
[----:B------:R0:W-:Y:S01]  /*9df0*/  STL [R1+0x12f4], R6 ;  /* 0x0012f40601007387 */ /* 0x0001e20000100800 */
[----:B-1----:R-:W-:Y:S01]  /*9e00*/  IADD3 R5, P2, PT, R17, R0, RZ ;  /* 0x0000000011057210 */ /* 0x002fe20007f5e0ff */
[----:B0-----:R-:W-:Y:S02]  /*9e10*/  IMAD R6, R3, 0x2, R4 ;  /* 0x0000000203067824 */ /* 0x001fe400078e0204 */
[----:B------:R-:W4:Y:S04]  /*9e20*/  LDL.LU R4, [R1+0x9c] ;  /* 0x00009c0001047983 */ /* 0x000f280000300800 */
[----:B------:R0:W-:Y:S04]  /*9e30*/  STL [R1+0x12f8], R5 ;  /* 0x0012f80501007387 */ /* 0x0001e80000100800 */
[----:B------:R-:W5:Y:S04]  /*9e40*/  LDL.LU R3, [R1+0x4] ;  /* 0x0000040001037983 */ /* 0x000f680000300800 */
[----:B------:R-:W4:Y:S01]  /*9e50*/  LDL.LU R9, [R1] ;  /* 0x0000000001097983 */ /* 0x000f220000300800 */
[----:B0-----:R-:W0:Y:S03]  /*9e60*/  LDC R5, c[0x0][0x3d8] ;  /* 0x0000f600ff057b82 */ /* 0x001e260000000800 */
[----:B------:R-:W-:Y:S01]  /*9e70*/  STL [R1+0x60], R6 ;  /* 0x0000600601007387 */ /* 0x000fe20000100800 */
[----:B------:R-:W-:-:S02]  /*9e80*/  LEA.HI.X.SX32 R19, R19, R2, 0x1, P0 ;  /* 0x0000000213137211 */ /* 0x000fc400000f0eff */
[-C--:B------:R-:W-:Y:S02]  /*9e90*/  LEA.HI.X.SX32 R18, R18, R2.reuse, 0x1, P1 ;  /* 0x0000000212127211 */ /* 0x080fe400008f0eff */
[----:B------:R-:W-:Y:S01]  /*9ea0*/  LEA.HI.X.SX32 R17, R17, R2, 0x1, P2 ;  /* 0x0000000211117211 */ /* 0x000fe200010f0eff */
[----:B------:R1:W-:Y:S04]  /*9eb0*/  STL [R1+0x12e8], R19 ;  /* 0x0012e81301007387 */ /* 0x0003e80000100800 */
[----:B-1----:R-:W4:Y:S01]  /*9ec0*/  LDL.LU R19, [R1+0x165c] ;  /* 0x00165c0001137983 */ /* 0x002f220000300800 */
[----:B0-----:R-:W-:Y:S02]  /*9ed0*/  IMAD R6, R5, 0x2, R6 ;  /* 0x0000000205067824 */ /* 0x001fe400078e0206 */
[----:B------:R-:W0:Y:S01]  /*9ee0*/  LDC R5, c[0x0][0x3d8] ;  /* 0x0000f600ff057b82 */ /* 0x000e220000000800 */
[----:B------:R1:W-:Y:S04]  /*9ef0*/  STL [R1+0x12e4], R18 ;  /* 0x0012e41201007387 */ /* 0x0003e80000100800 */
[----:B-1----:R-:W4:Y:S04]  /*9f00*/  LDL.LU R18, [R1+0x1658] ;  /* 0x0016580001127983 */ /* 0x002f280000300800 */
[----:B------:R2:W-:Y:S02]  /*9f10*/  STL [R1+0x12d4], R17 ;  /* 0x0012d41101007387 */ /* 0x0005e40000100800 */
[----:B--2---:R-:W-:-:S05]  /*9f20*/  IADD3 R17, P0, PT, R16, R0, RZ ;  /* 0x0000000010117210 */ /* 0x004fca0007f1e0ff */
[----:B------:R-:W-:Y:S04]  /*9f30*/  STL [R1+0x12d8], R17 ;  /* 0x0012d81101007387 */ /* 0x000fe80000100800 */
[----:B------:R0:W-:Y:S02]  /*9f40*/  STL [R1+0x80], R6 ;  /* 0x0000800601007387 */ /* 0x0001e40000100800 */
[----:B0-----:R-:W-:Y:S02]  /*9f50*/  IMAD R6, R5, 0x2, R6 ;  /* 0x0000000205067824 */ /* 0x001fe400078e0206 */
[----:B------:R-:W0:Y:S01]  /*9f60*/  LDC R5, c[0x0][0x3d8] ;  /* 0x0000f600ff057b82 */ /* 0x000e220000000800 */
[----:B------:R-:W-:Y:S02]  /*9f70*/  IADD3 R17, P1, PT, R15, R0, RZ ;  /* 0x000000000f117210 */ /* 0x000fe40007f3e0ff */
[----:B------:R-:W-:-:S03]  /*9f80*/  LEA.HI.X.SX32 R16, R16, R2, 0x1, P0 ;  /* 0x0000000210107211 */ /* 0x000fc600000f0eff */
[----:B------:R1:W-:Y:S01]  /*9f90*/  STL [R1+0x12dc], R17 ;  /* 0x0012dc1101007387 */ /* 0x0003e20000100800 */
[----:B------:R-:W-:Y:S02]  /*9fa0*/  LEA.HI.X.SX32 R15, R15, R2, 0x1, P1 ;  /* 0x000000020f0f7211 */ /* 0x000fe400008f0eff */
[----:B-1----:R-:W-:-:S05]  /*9fb0*/  IADD3 R17, P2, PT, R14, R0, RZ ;  /* 0x000000000e117210 */ /* 0x002fca0007f5e0ff */
[----:B------:R1:W-:Y:S04]  /*9fc0*/  STL [R1+0x12e0], R17 ;  /* 0x0012e01101007387 */ /* 0x0003e80000100800 */
[----:B-1----:R-:W2:Y:S04]  /*9fd0*/  LDL.LU R17, [R1+0x1654] ;  /* 0x0016540001117983 */ /* 0x002ea80000300800 */
[----:B------:R1:W-:Y:S04]  /*9fe0*/  STL [R1+0x12d0], R16 ;  /* 0x0012d01001007387 */ /* 0x0003e80000100800 */
[----:B-1----:R-:W2:Y:S04]  /*9ff0*/  LDL.LU R16, [R1+0x1650] ;  /* 0x0016500001107983 */ /* 0x002ea80000300800 */
[----:B------:R1:W-:Y:S04]  /*a000*/  STL [R1+0x12cc], R15 ;  /* 0x0012cc0f01007387 */ /* 0x0003e80000100800 */
[----:B-1----:R-:W2:Y:S04]  /*a010*/  LDL.LU R15, [R1+0x164c] ;  /* 0x00164c00010f7983 */ /* 0x002ea80000300800 */
[----:B------:R0:W-:Y:S02]  /*a020*/  STL [R1+0x7c], R6 ;  /* 0x00007c0601007387 */ /* 0x0001e40000100800 */
[----:B0-----:R-:W-:-:S02]  /*a030*/  IMAD R6, R5, 0x2, R6 ;  /* 0x0000000205067824 */ /* 0x001fc400078e0206 */
[----:B------:R-:W0:Y:S01]  /*a040*/  LDC R5, c[0x0][0x3d8] ;  /* 0x0000f600ff057b82 */ /* 0x000e220000000800 */
[----:B------:R-:W-:-:S05]  /*a050*/  LEA.HI.X.SX32 R14, R14, R2, 0x1, P2 ;  /* 0x000000020e0e7211 */ /* 0x000fca00010f0eff */
[----:B------:R1:W-:Y:S02]  /*a060*/  STL [R1+0x12bc], R14 ;  /* 0x0012bc0e01007387 */ /* 0x0003e40000100800 */
[----:B-1----:R-:W-:-:S05]  /*a070*/  IADD3 R14, P0, PT, R13, R0, RZ ;  /* 0x000000000d0e7210 */ /* 0x002fca0007f1e0ff */
[----:B------:R-:W-:Y:S04]  /*a080*/  STL [R1+0x12c0], R14 ;  /* 0x0012c00e01007387 */ /* 0x000fe80000100800 */
[----:B------:R0:W-:Y:S02]  /*a090*/  STL [R1+0x78], R6 ;  /* 0x0000780601007387 */ /* 0x0001e40000100800 */
[----:B0-----:R-:W-:Y:S02]  /*a0a0*/  IMAD R6, R5, 0x2, R6 ;  /* 0x0000000205067824 */ /* 0x001fe400078e0206 */
[----:B------:R-:W0:Y:S01]  /*a0b0*/  LDC R5, c[0x0][0x3d8] ;  /* 0x0000f600ff057b82 */ /* 0x000e220000000800 */
[----:B---3--:R-:W-:Y:S02]  /*a0c0*/  IADD3 R14, P1, PT, R12, R0, RZ ;  /* 0x000000000c0e7210 */ /* 0x008fe40007f3e0ff */
[----:B------:R-:W-:-:S03]  /*a0d0*/  LEA.HI.X.SX32 R13, R13, R2, 0x1, P0 ;  /* 0x000000020d0d7211 */ /* 0x000fc600000f0eff */
[----:B------:R1:W-:Y:S01]  /*a0e0*/  STL [R1+0x12c4], R14 ;  /* 0x0012c40e01007387 */ /* 0x0003e20000100800 */
[----:B------:R-:W-:Y:S02]  /*a0f0*/  LEA.HI.X.SX32 R12, R12, R2, 0x1, P1 ;  /* 0x000000020c0c7211 */ /* 0x000fe400008f0eff */
[----:B-1----:R-:W-:-:S05]  /*a100*/  IADD3 R14, P2, PT, R11, R0, RZ ;  /* 0x000000000b0e7210 */ /* 0x002fca0007f5e0ff */
[----:B------:R1:W-:Y:S04]  /*a110*/  STL [R1+0x12c8], R14 ;  /* 0x0012c80e01007387 */ /* 0x0003e80000100800 */
[----:B-1----:R-:W3:Y:S04]  /*a120*/  LDL.LU R14, [R1+0x1648] ;  /* 0x00164800010e7983 */ /* 0x002ee80000300800 */
        /* <DEDUP_REMOVED lines=19> */
[----:B------:R1:W-:Y:S01]  /*a260*/  STL [R1+0x12b0], R11 ;  /* 0x0012b00b01007387 */ /* 0x0003e20000100800 */
[----:B------:R-:W-:-:S03]  /*a270*/  LEA.HI.X.SX32 R7, R7, R2, 0x1, P2 ;  /* 0x0000000207077211 */ /* 0x000fc600010f0eff */
[----:B-1----:R-:W2:Y:S04]  /*a280*/  LDL.LU R11, [R1+0x163c] ;  /* 0x00163c00010b7983 */ /* 0x002ea80000300800 */
[----:B------:R1:W-:Y:S04]  /*a290*/  STL [R1+0x12a0], R10 ;  /* 0x0012a00a01007387 */ /* 0x0003e80000100800 */
[----:B-1----:R-:W2:Y:S04]  /*a2a0*/  LDL.LU R10, [R1+0x1638] ;  /* 0x00163800010a7983 */ /* 0x002ea80000300800 */
[----:B------:R1:W-:Y:S04]  /*a2b0*/  STL [R1+0x129c], R8 ;  /* 0x00129c0801007387 */ /* 0x0003e80000100800 */
[----:B-1----:R-:W2:Y:S04]  /*a2c0*/  LDL.LU R8, [R1+0x1634] ;  /* 0x0016340001087983 */ /* 0x002ea80000300800 */
[----:B------:R-:W-:Y:S04]  /*a2d0*/  STL [R1+0x90], R6 ;  /* 0x0000900601007387 */ /* 0x000fe80000100800 */
[----:B------:R0:W-:Y:S02]  /*a2e0*/  STL [R1+0x128c], R7 ;  /* 0x00128c0701007387 */ /* 0x0001e40000100800 */
[----:B0-----:R-:W-:Y:S01]  /*a2f0*/  IMAD R7, R5, 0x2, R6 ;  /* 0x0000000205077824 */ /* 0x001fe200078e0206 */
[-C--:B----4-:R-:W-:Y:S01]  /*a300*/  IADD3 R5, P0, PT, R4, R0.reuse, RZ ;  /* 0x0000000004057210 */ /* 0x090fe20007f1e0ff */
[----:B------:R-:W0:Y:S04]  /*a310*/  LDC R6, c[0x0][0x3d8] ;  /* 0x0000f600ff067b82 */ /* 0x000e280000000800 */
[----:B------:R5:W-:Y:S04]  /*a320*/  STL [R1+0x1290], R5 ;  /* 0x0012900501007387 */ /* 0x000be80000100800 */
[----:B------:R-:W-:Y:S01]  /*a330*/  STL [R1+0xa4], R7 ;  /* 0x0000a40701007387 */ /* 0x000fe20000100800 */
[----:B-----5:R-:W-:-:S02]  /*a340*/  IADD3 R5, P1, PT, R3, R0, RZ ;  /* 0x0000000003057210 */ /* 0x020fc40007f3e0ff */
[----:B------:R-:W-:-:S03]  /*a350*/  LEA.HI.X.SX32 R4, R4, R2, 0x1, P0 ;  /* 0x0000000204047211 */ /* 0x000fc600000f0eff */
[----:B------:R1:W-:Y:S01]  /*a360*/  STL [R1+0x1294], R5 ;  /* 0x0012940501007387 */ /* 0x0003e20000100800 */
[----:B------:R-:W-:Y:S02]  /*a370*/  LEA.HI.X.SX32 R3, R3, R2, 0x1, P1 ;  /* 0x0000000203037211 */ /* 0x000fe400008f0eff */
[----:B-1----:R-:W-:-:S05]  /*a380*/  IADD3 R5, P2, PT, R9, R0, RZ ;  /* 0x0000000009057210 */ /* 0x002fca0007f5e0ff */
[----:B------:R1:W-:Y:S04]  /*a390*/  STL [R1+0x1298], R5 ;  /* 0x0012980501007387 */ /* 0x0003e80000100800 */
[----:B-1----:R-:W4:Y:S04]  /*a3a0*/  LDL.LU R5, [R1+0x1630] ;  /* 0x0016300001057983 */ /* 0x002f280000300800 */
        /* <DEDUP_REMOVED lines=10> */
[----:B0-----:R-:W-:-:S04]  /*a450*/  IMAD R6, R6, 0x2, R7 ;  /* 0x0000000206067824 */ /* 0x001fc800078e0207 */
[----:B-1----:R-:W-:Y:S01]  /*a460*/  IMAD R9, R9, 0x2, R6 ;  /* 0x0000000209097824 */ /* 0x002fe200078e0206 */
[----:B--2---:R-:W-:-:S05]  /*a470*/  IADD3 R7, P0, PT, R3, R0, RZ ;  /* 0x0000000003077210 */ /* 0x004fca0007f1e0ff */
[----:B------:R5:W-:Y:S04]  /*a480*/  STL [R1+0x1278], R7 ;  /* 0x0012780701007387 */ /* 0x000be80000100800 */
[----:B------:R-:W-:Y:S01]  /*a490*/  STL [R1+0x8c], R6 ;  /* 0x00008c0601007387 */ /* 0x000fe20000100800 */
[----:B-----5:R-:W-:-:S05]  /*a4a0*/  IADD3 R7, P1, PT, R4, R0, RZ ;  /* 0x0000000004077210 */ /* 0x020fca0007f3e0ff */
[----:B------:R4:W-:Y:S02]  /*a4b0*/  STL [R1+0x127c], R7 ;  /* 0x00127c0701007387 */ /* 0x0009e40000100800 */
[----:B----4-:R-:W-:-:S05]  /*a4c0*/  IADD3 R7, P2, PT, R5, R0, RZ ;  /* 0x0000000005077210 */ /* 0x010fca0007f5e0ff */
[----:B------:R0:W-:Y:S04]  /*a4d0*/  STL [R1+0x1280], R7 ;  /* 0x0012800701007387 */ /* 0x0001e80000100800 */
[----:B0-----:R-:W2:Y:S04]  /*a4e0*/  LDL.LU R7, [R1+0x1624] ;  /* 0x0016240001077983 */ /* 0x001ea80000300800 */
[----:B------:R-:W4:Y:S01]  /*a4f0*/  LDL.LU R6, [R1+0x1620] ;  /* 0x0016200001067983 */ /* 0x000f220000300800 */
[----:B------:R-:W-:-:S05]  /*a500*/  LEA.HI.X.SX32 R3, R3, R2, 0x1, P0 ;  /* 0x0000000203037211 */ /* 0x000fca00000f0eff */
[----:B------:R0:W-:Y:S02]  /*a510*/  STL [R1+0x1270], R3 ;  /* 0x0012700301007387 */ /* 0x0001e40000100800 */
[----:B0-----:R-:W0:Y:S01]  /*a520*/  LDC R3, c[0x0][0x3d8] ;  /* 0x0000f600ff037b82 */ /* 0x001e220000000800 */
[----:B------:R-:W-:Y:S01]  /*a530*/  LEA.HI.X.SX32 R4, R4, R2, 0x1, P1 ;  /* 0x0000000204047211 */ /* 0x000fe200008f0eff */
[----:B------:R-:W-:Y:S04]  /*a540*/  STL [R1+0x9c], R9 ;  /* 0x00009c0901007387 */ /* 0x000fe80000100800 */
[----:B------:R0:W-:Y:S02]  /*a550*/  STL [R1+0x126c], R4 ;  /* 0x00126c0401007387 */ /* 0x0001e40000100800 */
[----:B0-----:R-:W-:-:S02]  /*a560*/  IMAD R4, R3, 0x2, R9 ;  /* 0x0000000203047824 */ /* 0x001fc400078e0209 */
[----:B------:R-:W5:Y:S01]  /*a570*/  LDL.LU R9, [R1+0x161c] ;  /* 0x00161c0001097983 */ /* 0x000f620000300800 */
[----:B------:R-:W0:Y:S01]  /*a580*/  LDC R3, c[0x0][0x3d8] ;  /* 0x0000f600ff037b82 */ /* 0x000e220000000800 */
[----:B------:R-:W-:-:S05]  /*a590*/  LEA.HI.X.SX32 R5, R5, R2, 0x1, P2 ;  /* 0x0000000205057211 */ /* 0x000fca00010f0eff */
[----:B------:R4:W-:Y:S02]  /*a5a0*/  STL [R1+0x125c], R5 ;  /* 0x00125c0501007387 */ /* 0x0009e40000100800 */
[----:B----4-:R-:W-:-:S05]  /*a5b0*/  IADD3 R5, P0, PT, R6, R0, RZ ;  /* 0x0000000006057210 */ /* 0x010fca0007f1e0ff */
[----:B------:R-:W-:Y:S04]  /*a5c0*/  STL [R1+0x1260], R5 ;  /* 0x0012600501007387 */ /* 0x000fe80000100800 */
[----:B------:R0:W-:Y:S02]  /*a5d0*/  STL [R1+0x88], R4 ;  /* 0x0000880401007387 */ /* 0x0001e40000100800 */
[----:B0-----:R-:W-:Y:S02]  /*a5e0*/  IMAD R4, R3, 0x2, R4 ;  /* 0x0000000203047824 */ /* 0x001fe400078e0204 */
[----:B------:R-:W0:Y:S01]  /*a5f0*/  LDC R3, c[0x0][0x3d8] ;  /* 0x0000f600ff037b82 */ /* 0x000e220000000800 */
[----:B--2---:R-:W-:-:S05]  /*a600*/  IADD3 R5, P1, PT, R7, R0, RZ ;  /* 0x0000000007057210 */ /* 0x004fca0007f3e0ff */
[----:B------:R1:W-:Y:S02]  /*a610*/  STL [R1+0x1264], R5 ;  /* 0x0012640501007387 */ /* 0x0003e40000100800 */
        /* <DEDUP_REMOVED lines=14> */
[-C--:B-----5:R-:W-:Y:S02]  /*a700*/  IADD3 R5, P0, PT, R9, R0.reuse, RZ ;  /* 0x0000000009057210 */ /* 0x0a0fe40007f1e0ff */
        /* <DEDUP_REMOVED lines=66> */
[----:B------:R3:W-:Y:S01]  /*ab30*/  STL [R1+0x11f4], R6 ;  /* 0x0011f40601007387 */ /* 0x0007e20000100800 */
[----:B-1----:R-:W-:Y:S02]  /*ab40*/  LEA.HI.X.SX32 R5, R20, R2, 0x1, P2 ;  /* 0x0000000214057211 */ /* 0x002fe400010f0eff */
[----:B---3--:R-:W-:-:S03]  /*ab50*/  IADD3 R6, P0, PT, R21, R0, RZ ;  /* 0x0000000015067210 */ /* 0x008fc60007f1e0ff */
[----:B------:R1:W-:Y:S04]  /*ab60*/  STL [R1+0x11e4], R5 ;  /* 0x0011e40501007387 */ /* 0x0003e80000100800 */
[----:B------:R-:W-:Y:S04]  /*ab70*/  STL [R1+0x11e8], R6 ;  /* 0x0011e80601007387 */ /* 0x000fe80000100800 */
[----:B------:R0:W-:Y:S01]  /*ab80*/  STL [R1+0x20], R4 ;  /* 0x0000200401007387 */ /* 0x0001e20000100800 */
[----:B-1----:R-:W-:-:S03]  /*ab90*/  IADD3 R5, P1, PT, R22, R0, RZ ;  /* 0x0000000016057210 */ /* 0x002fc60007f3e0ff */
[----:B------:R-:W3:Y:S01]  /*aba0*/  LDL.LU R11, [R1+0xc] ;  /* 0x00000c00010b7983 */ /* 0x000ee20000300800 */
[----:B0-----:R-:W-:Y:S02]  /*abb0*/  IMAD R4, R3, 0x2, R4 ;  /* 0x0000000203047824 */ /* 0x001fe400078e0204 */
[----:B------:R-:W0:Y:S01]  /*abc0*/  LDC R3, c[0x0][0x3d8] ;  /* 0x0000f600ff037b82 */ /* 0x000e220000000800 */
[----:B------:R1:W-:Y:S01]  /*abd0*/  STL [R1+0x11ec], R5 ;  /* 0x0011ec0501007387 */ /* 0x0003e20000100800 */
[----:B------:R-:W-:Y:S02]  /*abe0*/  LEA.HI.X.SX32 R6, R22, R2, 0x1, P1 ;  /* 0x0000000216067211 */ /* 0x000fe400008f0eff */
[----:B-1----:R-:W-:-:S05]  /*abf0*/  IADD3 R5, P2, PT, R23, R0, RZ ;  /* 0x0000000017057210 */ /* 0x002fca0007f5e0ff */
[----:B------:R1:W-:Y:S04]  /*ac00*/  STL [R1+0x11f0], R5 ;  /* 0x0011f00501007387 */ /* 0x0003e80000100800 */
[----:B------:R0:W-:Y:S01]  /*ac10*/  STL [R1+0x30], R4 ;  /* 0x0000300401007387 */ /* 0x0001e20000100800 */
[----:B-1----:R-:W-:-:S05]  /*ac20*/  LEA.HI.X.SX32 R5, R21, R2, 0x1, P0 ;  /* 0x0000000215057211 */ /* 0x002fca00000f0eff */
[----:B------:R1:W-:Y:S01]  /*ac30*/  STL [R1+0x11e0], R5 ;  /* 0x0011e00501007387 */ /* 0x0003e20000100800 */
[----:B0-----:R-:W-:-:S03]  /*ac40*/  IMAD R4, R3, 0x2, R4 ;  /* 0x0000000203047824 */ /* 0x001fc600078e0204 */
[----:B------:R0:W-:Y:S01]  /*ac50*/  STL [R1+0x11dc], R6 ;  /* 0x0011dc0601007387 */ /* 0x0001e20000100800 */
[----:B------:R-:W-:Y:S02]  /*ac60*/  IADD3 R3, P1, PT, R25, R0, RZ ;  /* 0x0000000019037210 */ /* 0x000fe40007f3e0ff */
[----:B-1----:R-:W-:Y:S02]  /*ac70*/  LEA.HI.X.SX32 R5, R23, R2, 0x1, P2 ;  /* 0x0000000217057211 */ /* 0x002fe400010f0eff */
[----:B0-----:R-:W-:-:S03]  /*ac80*/  IADD3 R6, P0, PT, R24, R0, RZ ;  /* 0x0000000018067210 */ /* 0x001fc60007f1e0ff */
[----:B------:R-:W-:Y:S04]  /*ac90*/  STL [R1+0x11cc], R5 ;  /* 0x0011cc0501007387 */ /* 0x000fe80000100800 */
[----:B------:R-:W-:Y:S04]  /*aca0*/  STL [R1+0x11d0], R6 ;  /* 0x0011d00601007387 */ /* 0x000fe80000100800 */
[----:B------:R-:W-:Y:S04]  /*acb0*/  STL [R1+0x1c], R4 ;  /* 0x00001c0401007387 */ /* 0x000fe80000100800 */
[----:B------:R0:W-:Y:S02]  /*acc0*/  STL [R1+0x11d4], R3 ;  /* 0x0011d40301007387 */ /* 0x0001e40000100800 */
[----:B0-----:R-:W0:Y:S01]  /*acd0*/  LDC R3, c[0x0][0x3d8] ;  /* 0x0000f600ff037b82 */ /* 0x001e220000000800 */
[----:B------:R-:W-:-:S05]  /*ace0*/  IADD3 R5, P2, PT, R26, R0, RZ ;  /* 0x000000001a057210 */ /* 0x000fca0007f5e0ff */
[----:B------:R1:W-:Y:S04]  /*acf0*/  STL [R1+0x11d8], R5 ;  /* 0x0011d80501007387 */ /* 0x0003e80000100800 */
[----:B-1----:R-:W4:Y:S04]  /*ad00*/  LDL.LU R5, [R1+0x2c] ;  /* 0x00002c0001057983 */ /* 0x002f280000300800 */
[----:B------:R-:W5:Y:S01]  /*ad10*/  LDL.LU R12, [R1+0x28] ;  /* 0x00002800010c7983 */ /* 0x000f620000300800 */
[----:B0-----:R-:W-:-:S03]  /*ad20*/  IMAD R4, R3, 0x2, R4 ;  /* 0x0000000203047824 */ /* 0x001fc600078e0204 */
[----:B------:R-:W4:Y:S01]  /*ad30*/  LDL.LU R6, [R1+0x24] ;  /* 0x0000240001067983 */ /* 0x000f220000300800 */
[----:B------:R-:W0:Y:S01]  /*ad40*/  LDC R3, c[0x0][0x3d8] ;  /* 0x0000f600ff037b82 */ /* 0x000e220000000800 */
[-C--:B------:R-:W-:Y:S02]  /*ad50*/  LEA.HI.X.SX32 R7, R24, R2.reuse, 0x1, P0 ;  /* 0x0000000218077211 */ /* 0x080fe400000f0eff */
[----:B------:R-:W-:Y:S01]  /*ad60*/  STL [R1+0x18], R4 ;  /* 0x0000180401007387 */ /* 0x000fe20000100800 */
[----:B------:R-:W-:-:S03]  /*ad70*/  LEA.HI.X.SX32 R8, R25, R2, 0x1, P1 ;  /* 0x0000000219087211 */ /* 0x000fc600008f0eff */
[----:B------:R1:W-:Y:S04]  /*ad80*/  STL [R1+0x11c8], R7 ;  /* 0x0011c80701007387 */ /* 0x0003e80000100800 */
[----:B------:R0:W-:Y:S01]  /*ad90*/  STL [R1+0x11c4], R8 ;  /* 0x0011c40801007387 */ /* 0x0001e20000100800 */
[----:B-1----:R-:W-:Y:S01]  /*ada0*/  LEA.HI.X.SX32 R7, R26, R2, 0x1, P2 ;  /* 0x000000021a077211 */ /* 0x002fe200010f0eff */
[----:B0-----:R-:W-:Y:S02]  /*adb0*/  IMAD R4, R3, 0x2, R4 ;  /* 0x0000000203047824 */ /* 0x001fe400078e0204 */
[----:B------:R-:W0:Y:S02]  /*adc0*/  LDC R3, c[0x0][0x3d8] ;  /* 0x0000f600ff037b82 */ /* 0x000e240000000800 */
[----:B------:R1:W-:Y:S01]  /*add0*/  STL [R1+0x11b4], R7 ;  /* 0x0011b40701007387 */ /* 0x0003e20000100800 */
[----:B------:R-:W-:-:S03]  /*ade0*/  IADD3 R8, P1, PT, R28, R0, RZ ;  /* 0x000000001c087210 */ /* 0x000fc60007f3e0ff */
[----:B------:R-:W-:Y:S01]  /*adf0*/  STL [R1+0x8], R4 ;  /* 0x0000080401007387 */ /* 0x000fe20000100800 */
[----:B-1----:R-:W-:-:S05]  /*ae00*/  IADD3 R7, P0, PT, R27, R0, RZ ;  /* 0x000000001b077210 */ /* 0x002fca0007f1e0ff */
[----:B------:R1:W-:Y:S04]  /*ae10*/  STL [R1+0x11b8], R7 ;  /* 0x0011b80701007387 */ /* 0x0003e80000100800 */
[----:B------:R0:W-:Y:S01]  /*ae20*/  STL [R1+0x11bc], R8 ;  /* 0x0011bc0801007387 */ /* 0x0001e20000100800 */
[----:B-1----:R-:W-:Y:S01]  /*ae30*/  IADD3 R7, P2, PT, R29, R0, RZ ;  /* 0x000000001d077210 */ /* 0x002fe20007f5e0ff */
[----:B0-----:R-:W-:Y:S01]  /*ae40*/  IMAD R9, R3, 0x2, R4 ;  /* 0x0000000203097824 */ /* 0x001fe200078e0204 */
[----:B------:R-:W-:-:S03]  /*ae50*/  LEA.HI.X.SX32 R3, R27, R2, 0x1, P0 ;  /* 0x000000021b037211 */ /* 0x000fc600000f0eff */
[----:B------:R0:W-:Y:S04]  /*ae60*/  STL [R1+0x11c0], R7 ;  /* 0x0011c00701007387 */ /* 0x0001e80000100800 */
[----:B------:R-:W5:Y:S04]  /*ae70*/  LDL.LU R14, [R1+0x3c] ;  /* 0x00003c00010e7983 */ /* 0x000f680000300800 */
[----:B------:R-:W5:Y:S04]  /*ae80*/  LDL.LU R8, [R1+0x38] ;  /* 0x0000380001087983 */ /* 0x000f680000300800 */
[----:B------:R1:W-:Y:S04]  /*ae90*/  STL [R1+0x11b0], R3 ;  /* 0x0011b00301007387 */ /* 0x0003e80000100800 */
[----:B------:R-:W-:Y:S04]  /*aea0*/  STL [R1+0x4], R9 ;  /* 0x0000040901007387 */ /* 0x000fe80000100800 */
[----:B0-----:R-:W5:Y:S01]  /*aeb0*/  LDL.LU R7, [R1+0x34] ;  /* 0x0000340001077983 */ /* 0x001f620000300800 */
[----:B-1----:R-:W0:Y:S01]  /*aec0*/  LDC R3, c[0x0][0x3d8] ;  /* 0x0000f600ff037b82 */ /* 0x002e220000000800 */
[----:B------:R-:W-:-:S05]  /*aed0*/  LEA.HI.X.SX32 R4, R28, R2, 0x1, P1 ;  /* 0x000000021c047211 */ /* 0x000fca00008f0eff */
[----:B------:R1:W-:Y:S02]  /*aee0*/  STL [R1+0x11ac], R4 ;  /* 0x0011ac0401007387 */ /* 0x0003e40000100800 */
[----:B-1----:R-:W1:Y:S01]  /*aef0*/  LDC R4, c[0x0][0x3d8] ;  /* 0x0000f600ff047b82 */ /* 0x002e620000000800 */
[C-C-:B0-----:R-:W-:Y:S02]  /*af00*/  IMAD R13, R3.reuse, 0x2, R29.reuse ;  /* 0x00000002030d7824 */ /* 0x141fe400078e021d */
[----:B------:R-:W-:Y:S02]  /*af10*/  IMAD R3, R3, 0x2, R29 ;  /* 0x0000000203037824 */ /* 0x000fe400078e021d */
[----:B--2---:R-:W-:Y:S01]  /*af20*/  IMAD R13, R10, 0x2, R13 ;  /* 0x000000020a0d7824 */ /* 0x004fe200078e020d */
[----:B------:R-:W-:Y:S02]  /*af30*/  LEA.HI.X.SX32 R10, R29, R2, 0x1, P2 ;  /* 0x000000021d0a7211 */ /* 0x000fe400010f0eff */
[----:B------:R-:W-:-:S03]  /*af40*/  IADD3 R15, P0, PT, R3, R0, RZ ;  /* 0x00000000030f7210 */ /* 0x000fc60007f1e0ff */
[----:B------:R0:W-:Y:S01]  /*af50*/  STL [R1+0x119c], R10 ;  /* 0x00119c0a01007387 */ /* 0x0001e20000100800 */
[----:B------:R-:W-:Y:S01]  /*af60*/  LEA.HI.X.SX32 R3, R3, R2, 0x1, P0 ;  /* 0x0000000203037211 */ /* 0x000fe200000f0eff */
[----:B-1----:R-:W-:Y:S01]  /*af70*/  IMAD R28, R4, 0x2, R9 ;  /* 0x00000002041c7824 */ /* 0x002fe200078e0209 */
[C---:B0-----:R-:W-:Y:S01]  /*af80*/  IADD3 R10, P1, PT, R13.reuse, R0, RZ ;  /* 0x000000000d0a7210 */ /* 0x041fe20007f3e0ff */
[----:B------:R-:W-:Y:S01]  /*af90*/  STL [R1+0x11a0], R15 ;  /* 0x0011a00f01007387 */ /* 0x000fe20000100800 */
[----:B------:R-:W0:Y:S03]  /*afa0*/  LDC R4, c[0x0][0x3d8] ;  /* 0x0000f600ff047b82 */ /* 0x000e260000000800 */
[----:B------:R1:W-:Y:S04]  /*afb0*/  STL [R1+0x11a4], R10 ;  /* 0x0011a40a01007387 */ /* 0x0003e80000100800 */
[----:B------:R-:W-:Y:S01]  /*afc0*/  STL [R1+0x160c], R28 ;  /* 0x00160c1c01007387 */ /* 0x000fe20000100800 */
[----:B0-----:R-:W-:Y:S01]  /*afd0*/  IMAD R4, R4, 0x2, R28 ;  /* 0x0000000204047824 */ /* 0x001fe200078e021c */
[----:B------:R-:W-:-:S02]  /*afe0*/  LEA.HI.X.SX32 R13, R13, R2, 0x1, P1 ;  /* 0x000000020d0d7211 */ /* 0x000fc400008f0eff */
[----:B---3--:R-:W-:-:S05]  /*aff0*/  IADD3 R9, P2, PT, R11, R0, RZ ;  /* 0x000000000b097210 */ /* 0x008fca0007f5e0ff */
[----:B------:R0:W-:Y:S04]  /*b000*/  STL [R1+0x11a8], R9 ;  /* 0x0011a80901007387 */ /* 0x0001e80000100800 */
[----:B------:R-:W2:Y:S04]  /*b010*/  LDL.LU R17, [R1+0x58] ;  /* 0x0000580001117983 */ /* 0x000ea80000300800 */
[----:B-1----:R-:W3:Y:S04]  /*b020*/  LDL.LU R10, [R1+0x54] ;  /* 0x00005400010a7983 */ /* 0x002ee80000300800 */
[----:B------:R1:W-:Y:S04]  /*b030*/  STL [R1+0x1198], R3 ;  /* 0x0011980301007387 */ /* 0x0003e80000100800 */
[----:B0-----:R-:W2:Y:S01]  /*b040*/  LDL.LU R9, [R1+0x50] ;  /* 0x0000500001097983 */ /* 0x001ea20000300800 */
[----:B-1----:R-:W0:Y:S01]  /*b050*/  LDC R3, c[0x0][0x3d8] ;  /* 0x0000f600ff037b82 */ /* 0x002e220000000800 */
[----:B------:R-:W-:-:S02]  /*b060*/  LEA.HI.X.SX32 R11, R11, R2, 0x1, P2 ;  /* 0x000000020b0b7211 */ /* 0x000fc400010f0eff */
[----:B------:R5:W-:Y:S01]  /*b070*/  STL [R1+0x1194], R13 ;  /* 0x0011940d01007387 */ /* 0x000be20000100800 */
[----:B0-----:R-:W-:-:S04]  /*b080*/  IMAD R3, R3, 0x2, R4 ;  /* 0x0000000203037824 */ /* 0x001fc800078e0204 */
[----:B------:R-:W0:Y:S01]  /*b090*/  LDC R4, c[0x0][0x3d8] ;  /* 0x0000f600ff047b82 */ /* 0x000e220000000800 */
[----:B------:R1:W-:Y:S01]  /*b0a0*/  STL [R1+0x1184], R11 ;  /* 0x0011840b01007387 */ /* 0x0003e20000100800 */
[----:B0-----:R-:W-:Y:S01]  /*b0b0*/  IMAD R4, R4, 0x2, R3 ;  /* 0x0000000204047824 */ /* 0x001fe200078e0203 */
[-C--:B----4-:R-:W-:Y:S02]  /*b0c0*/  IADD3 R15, P0, PT, R5, R0.reuse, RZ ;  /* 0x00000000050f7210 */ /* 0x090fe40007f1e0ff */
[----:B-----5:R-:W-:-:S03]  /*b0d0*/  IADD3 R13, P1, PT, R12, R0, RZ ;  /* 0x000000000c0d7210 */ /* 0x020fc60007f3e0ff */
[----:B------:R-:W-:Y:S01]  /*b0e0*/  STL [R1+0x1188], R15 ;  /* 0x0011880f01007387 */ /* 0x000fe20000100800 */
[----:B-1----:R-:W-:-:S03]  /*b0f0*/  IADD3 R11, P2, PT, R6, R0, RZ ;  /* 0x00000000060b7210 */ /* 0x002fc60007f5e0ff */
[----:B------:R-:W-:Y:S04]  /*b100*/  STL [R1+0x118c], R13 ;  /* 0x00118c0d01007387 */ /* 0x000fe80000100800 */
[----:B------:R0:W-:Y:S04]  /*b110*/  STL [R1+0x1610], R3 ;  /* 0x0016100301007387 */ /* 0x0001e80000100800 */
[----:B------:R1:W-:Y:S04]  /*b120*/  STL [R1+0x1190], R11 ;  /* 0x0011900b01007387 */ /* 0x0003e80000100800 */
[----:B------:R-:W4:Y:S01]  /*b130*/  LDL.LU R19, [R1+0x68] ;  /* 0x0000680001137983 */ /* 0x000f220000300800 */
[----:B0-----:R-:W-:-:S03]  /*b140*/  LEA.HI.X.SX32 R3, R5, R2, 0x1, P0 ;  /* 0x0000000205037211 */ /* 0x001fc600000f0eff */
[----:B------:R-:W5:Y:S01]  /*b150*/  LDL.LU R18, [R1+0x64] ;  /* 0x0000640001127983 */ /* 0x000f620000300800 */
[----:B------:R-:W0:Y:S03]  /*b160*/  LDC R5, c[0x0][0x3d8] ;  /* 0x0000f600ff057b82 */ /* 0x000e260000000800 */
[----:B------:R0:W-:Y:S04]  /*b170*/  STL [R1+0x1180], R3 ;  /* 0x0011800301007387 */ /* 0x0001e80000100800 */
[----:B-1----:R-:W5:Y:S01]  /*b180*/  LDL.LU R11, [R1+0x60] ;  /* 0x00006000010b7983 */ /* 0x002f620000300800 */
[-C--:B------:R-:W-:Y:S02]  /*b190*/  LEA.HI.X.SX32 R12, R12, R2.reuse, 0x1, P1 ;  /* 0x000000020c0c7211 */ /* 0x080fe400008f0eff */
[----:B------:R-:W-:-:S03]  /*b1a0*/  LEA.HI.X.SX32 R6, R6, R2, 0x1, P2 ;  /* 0x0000000206067211 */ /* 0x000fc600010f0eff */
[----:B------:R1:W-:Y:S04]  /*b1b0*/  STL [R1+0x117c], R12 ;  /* 0x00117c0c01007387 */ /* 0x0003e80000100800 */
[----:B------:R-:W-:Y:S04]  /*b1c0*/  STL [R1+0x1614], R4 ;  /* 0x0016140401007387 */ /* 0x000fe80000100800 */
[----:B------:R0:W-:Y:S02]  /*b1d0*/  STL [R1+0x116c], R6 ;  /* 0x00116c0601007387 */ /* 0x0001e40000100800 */
[----:B0-----:R-:W-:-:S02]  /*b1e0*/  IMAD R3, R5, 0x2, R4 ;  /* 0x0000000205037824 */ /* 0x001fc400078e0204 */
[----:B------:R-:W0:Y:S01]  /*b1f0*/  LDC R5, c[0x0][0x3d8] ;  /* 0x0000f600ff057b82 */ /* 0x000e220000000800 */
[-C--:B-1----:R-:W-:Y:S02]  /*b200*/  IADD3 R12, P0, PT, R14, R0.reuse, RZ ;  /* 0x000000000e0c7210 */ /* 0x082fe40007f1e0ff */
[----:B------:R-:W-:-:S03]  /*b210*/  IADD3 R6, P1, PT, R8, R0, RZ ;  /* 0x0000000008067210 */ /* 0x000fc60007f3e0ff */
[----:B------:R1:W-:Y:S04]  /*b220*/  STL [R1+0x1170], R12 ;  /* 0x0011700c01007387 */ /* 0x0003e80000100800 */
[----:B------:R1:W-:Y:S04]  /*b230*/  STL [R1+0x1174], R6 ;  /* 0x0011740601007387 */ /* 0x0003e80000100800 */
[----:B-1----:R-:W5:Y:S01]  /*b240*/  LDL.LU R12, [R1+0x80] ;  /* 0x00008000010c7983 */ /* 0x002f620000300800 */
[----:B------:R-:W-:Y:S01]  /*b250*/  IADD3 R4, P2, PT, R7, R0, RZ ;  /* 0x0000000007047210 */ /* 0x000fe20007f5e0ff */
[----:B------:R-:W1:Y:S04]  /*b260*/  LDC R6, c[0x0][0x3d8] ;  /* 0x0000f600ff067b82 */ /* 0x000e680000000800 */
[----:B------:R0:W-:Y:S04]  /*b270*/  STL [R1+0x1178], R4 ;  /* 0x0011780401007387 */ /* 0x0001e80000100800 */
[----:B------:R-:W5:Y:S04]  /*b280*/  LDL.LU R21, [R1+0x7c] ;  /* 0x00007c0001157983 */ /* 0x000f680000300800 */
[----:B------:R-:W5:Y:S01]  /*b290*/  LDL.LU R13, [R1+0x78] ;  /* 0x00007800010d7983 */ /* 0x000f620000300800 */
[----:B0-----:R-:W-:Y:S01]  /*b2a0*/  IMAD R5, R5, 0x2, R3 ;  /* 0x0000000205057824 */ /* 0x001fe200078e0203 */
[----:B------:R-:W-:-:S02]  /*b2b0*/  LEA.HI.X.SX32 R14, R14, R2, 0x1, P0 ;  /* 0x000000020e0e7211 */ /* 0x000fc400000f0eff */
[-C--:B------:R-:W-:Y:S02]  /*b2c0*/  LEA.HI.X.SX32 R4, R8, R2.reuse, 0x1, P1 ;  /* 0x0000000208047211 */ /* 0x080fe400008f0eff */
[----:B------:R-:W-:Y:S01]  /*b2d0*/  LEA.HI.X.SX32 R3, R7, R2, 0x1, P2 ;  /* 0x0000000207037211 */ /* 0x000fe200010f0eff */
[----:B------:R-:W-:Y:S01]  /*b2e0*/  STL [R1+0x1168], R14 ;  /* 0x0011680e01007387 */ /* 0x000fe20000100800 */
[----:B------:R-:W0:Y:S03]  /*b2f0*/  LDC R7, c[0x0][0x3d8] ;  /* 0x0000f600ff077b82 */ /* 0x000e260000000800 */
[----:B------:R-:W-:Y:S01]  /*b300*/  STL [R1+0x1164], R4 ;  /* 0x0011640401007387 */ /* 0x000fe20000100800 */
[----:B-1----:R-:W-:-:S03]  /*b310*/  IMAD R6, R6, 0x2, R5 ;  /* 0x0000000206067824 */ /* 0x002fc600078e0205 */
[----:B------:R2:W-:Y:S01]  /*b320*/  STL [R1+0x1618], R5 ;  /* 0x0016180501007387 */ /* 0x0005e20000100800 */
[----:B------:R-:W1:Y:S03]  /*b330*/  LDC R8, c[0x0][0x3d8] ;  /* 0x0000f600ff087b82 */ /* 0x000e660000000800 */
[----:B------:R0:W-:Y:S02]  /*b340*/  STL [R1+0x1154], R3 ;  /* 0x0011540301007387 */ /* 0x0001e40000100800 */
[----:B0-----:R-:W-:-:S04]  /*b350*/  IMAD R7, R7, 0x2, R6 ;  /* 0x0000000207077824 */ /* 0x001fc800078e0206 */
[----:B-1----:R-:W-:Y:S01]  /*b360*/  IMAD R8, R8, 0x2, R7 ;  /* 0x0000000208087824 */ /* 0x002fe200078e0207 */
[-C--:B--2---:R-:W-:Y:S02]  /*b370*/  IADD3 R5, P0, PT, R17, R0.reuse, RZ ;  /* 0x0000000011057210 */ /* 0x084fe40007f1e0ff */
[----:B---3--:R-:W-:-:S03]  /*b380*/  IADD3 R4, P1, PT, R10, R0, RZ ;  /* 0x000000000a047210 */ /* 0x008fc60007f3e0ff */
[----:B------:R0:W-:Y:S04]  /*b390*/  STL [R1+0x1158], R5 ;  /* 0x0011580501007387 */ /* 0x0001e80000100800 */
[----:B------:R1:W-:Y:S01]  /*b3a0*/  STL [R1+0x115c], R4 ;  /* 0x00115c0401007387 */ /* 0x0003e20000100800 */
[----:B------:R-:W-:-:S03]  /*b3b0*/  IADD3 R3, P2, PT, R9, R0, RZ ;  /* 0x0000000009037210 */ /* 0x000fc60007f5e0ff */
[----:B------:R-:W2:Y:S04]  /*b3c0*/  LDL.LU R14, [R1+0x98] ;  /* 0x00009800010e7983 */ /* 0x000ea80000300800 */
[----:B------:R3:W-:Y:S04]  /*b3d0*/  STL [R1+0x1160], R3 ;  /* 0x0011600301007387 */ /* 0x0007e80000100800 */
[----:B------:R-:W2:Y:S04]  /*b3e0*/  LDL.LU R16, [R1+0x94] ;  /* 0x0000940001107983 */ /* 0x000ea80000300800 */
[----:B------:R-:W2:Y:S01]  /*b3f0*/  LDL.LU R15, [R1+0x90] ;  /* 0x00009000010f7983 */ /* 0x000ea20000300800 */
[----:B0-----:R-:W-:-:S02]  /*b400*/  LEA.HI.X.SX32 R5, R17, R2, 0x1, P0 ;  /* 0x0000000211057211 */ /* 0x001fc400000f0eff */
[-C--:B-1----:R-:W-:Y:S02]  /*b410*/  LEA.HI.X.SX32 R4, R10, R2.reuse, 0x1, P1 ;  /* 0x000000020a047211 */ /* 0x082fe400008f0eff */
[----:B---3--:R-:W-:Y:S01]  /*b420*/  LEA.HI.X.SX32 R3, R9, R2, 0x1, P2 ;  /* 0x0000000209037211 */ /* 0x008fe200010f0eff */
[----:B------:R4:W-:Y:S01]  /*b430*/  STL [R1+0x1150], R5 ;  /* 0x0011500501007387 */ /* 0x0009e20000100800 */
[----:B------:R-:W0:Y:S03]  /*b440*/  LDC R9, c[0x0][0x3d8] ;  /* 0x0000f600ff097b82 */ /* 0x000e260000000800 */
[----:B------:R5:W-:Y:S04]  /*b450*/  STL [R1+0x114c], R4 ;  /* 0x00114c0401007387 */ /* 0x000be80000100800 */
[----:B------:R-:W-:Y:S01]  /*b460*/  STL [R1+0x1608], R7 ;  /* 0x0016080701007387 */ /* 0x000fe20000100800 */
[----:B------:R-:W1:Y:S03]  /*b470*/  LDC R10, c[0x0][0x3d8] ;  /* 0x0000f600ff0a7b82 */ /* 0x000e660000000800 */
[----:B------:R3:W-:Y:S01]  /*b480*/  STL [R1+0x113c], R3 ;  /* 0x00113c0301007387 */ /* 0x0007e20000100800 */
[----:B----4-:R-:W-:-:S02]  /*b490*/  IADD3 R5, P0, PT, R19, R0, RZ ;  /* 0x0000000013057210 */ /* 0x010fc40007f1e0ff */
[----:B-----5:R-:W-:-:S03]  /*b4a0*/  IADD3 R4, P1, PT, R18, R0, RZ ;  /* 0x0000000012047210 */ /* 0x020fc60007f3e0ff */
[----:B------:R4:W-:Y:S04]  /*b4b0*/  STL [R1+0x1140], R5 ;  /* 0x0011400501007387 */ /* 0x0009e80000100800 */
[----:B------:R-:W-:Y:S01]  /*b4c0*/  STL [R1+0x1144], R4 ;  /* 0x0011440401007387 */ /* 0x000fe20000100800 */
[----:B---3--:R-:W-:-:S03]  /*b4d0*/  IADD3 R3, P2, PT, R11, R0, RZ ;  /* 0x000000000b037210 */ /* 0x008fc60007f5e0ff */
[----:B------:R-:W3:Y:S04]  /*b4e0*/  LDL.LU R26, [R1+0xa4] ;  /* 0x0000a400011a7983 */ /* 0x000ee80000300800 */
[----:B------:R5:W-:Y:S04]  /*b4f0*/  STL [R1+0x1148], R3 ;  /* 0x0011480301007387 */ /* 0x000be80000100800 */
[----:B------:R-:W3:Y:S04]  /*b500*/  LDL.LU R25, [R1+0xa0] ;  /* 0x0000a00001197983 */ /* 0x000ee80000300800 */
[----:B------:R-:W3:Y:S01]  /*b510*/  LDL.LU R17, [R1+0x8c] ;  /* 0x00008c0001117983 */ /* 0x000ee20000300800 */
[----:B----4-:R-:W-:-:S02]  /*b520*/  LEA.HI.X.SX32 R5, R19, R2, 0x1, P0 ;  /* 0x0000000213057211 */ /* 0x010fc400000f0eff */
[-C--:B-----5:R-:W-:Y:S02]  /*b530*/  LEA.HI.X.SX32 R3, R18, R2.reuse, 0x1, P1 ;  /* 0x0000000212037211 */ /* 0x0a0fe400008f0eff */
[----:B------:R-:W-:Y:S01]  /*b540*/  LEA.HI.X.SX32 R4, R11, R2, 0x1, P2 ;  /* 0x000000020b047211 */ /* 0x000fe200010f0eff */
[----:B------:R-:W-:Y:S01]  /*b550*/  STL [R1+0x1138], R5 ;  /* 0x0011380501007387 */ /* 0x000fe20000100800 */
[----:B0-----:R-:W-:Y:S01]  /*b560*/  IMAD R9, R9, 0x2, R8 ;  /* 0x0000000209097824 */ /* 0x001fe200078e0208 */
[----:B------:R-:W0:Y:S02]  /*b570*/  LDC R11, c[0x0][0x3d8] ;  /* 0x0000f600ff0b7b82 */ /* 0x000e240000000800 */
[----:B------:R4:W-:Y:S04]  /*b580*/  STL [R1+0x1134], R3 ;  /* 0x0011340301007387 */ /* 0x0009e80000100800 */
[----:B------:R5:W-:Y:S01]  /*b590*/  STL [R1+0x1124], R4 ;  /* 0x0011240401007387 */ /* 0x000be20000100800 */
[----:B-1----:R-:W-:Y:S01]  /*b5a0*/  IMAD R10, R10, 0x2, R9 ;  /* 0x000000020a0a7824 */ /* 0x002fe200078e0209 */
[----:B----4-:R-:W-:-:S05]  /*b5b0*/  IADD3 R3, P0, PT, R12, R0, RZ ;  /* 0x000000000c037210 */ /* 0x010fca0007f1e0ff */
[----:B------:R1:W-:Y:S04]  /*b5c0*/  STL [R1+0x1128], R3 ;  /* 0x0011280301007387 */ /* 0x0003e80000100800 */
[----:B------:R-:W4:Y:S01]  /*b5d0*/  LDL.LU R20, [R1+0x9c] ;  /* 0x00009c0001147983 */ /* 0x000f220000300800 */
[-C--:B-----5:R-:W-:Y:S02]  /*b5e0*/  IADD3 R4, P1, PT, R21, R0.reuse, RZ ;  /* 0x0000000015047210 */ /* 0x0a0fe40007f3e0ff */
[----:B-1----:R-:W-:-:S03]  /*b5f0*/  IADD3 R3, P2, PT, R13, R0, RZ ;  /* 0x000000000d037210 */ /* 0x002fc60007f5e0ff */
[----:B------:R-:W-:Y:S04]  /*b600*/  STL [R1+0x112c], R4 ;  /* 0x00112c0401007387 */ /* 0x000fe80000100800 */
[----:B------:R1:W-:Y:S04]  /*b610*/  STL [R1+0x1130], R3 ;  /* 0x0011300301007387 */ /* 0x0003e80000100800 */
[----:B------:R-:W-:Y:S04]  /*b620*/  STL [R1+0x1604], R10 ;  /* 0x0016040a01007387 */ /* 0x000fe80000100800 */
[----:B------:R-:W5:Y:S01]  /*b630*/  LDL.LU R18, [R1+0x88] ;  /* 0x0000880001127983 */ /* 0x000f620000300800 */
[----:B-1----:R-:W-:-:S02]  /*b640*/  LEA.HI.X.SX32 R3, R12, R2, 0x1, P0 ;  /* 0x000000020c037211 */ /* 0x002fc400000f0eff */
[-C--:B------:R-:W-:Y:S01]  /*b650*/  LEA.HI.X.SX32 R4, R21, R2.reuse, 0x1, P1 ;  /* 0x0000000215047211 */ /* 0x080fe200008f0eff */
[----:B0-----:R-:W-:Y:S01]  /*b660*/  IMAD R11, R11, 0x2, R10 ;  /* 0x000000020b0b7824 */ /* 0x001fe200078e020a */
[----:B------:R-:W0:Y:S01]  /*b670*/  LDC R12, c[0x0][0x3d8] ;  /* 0x0000f600ff0c7b82 */ /* 0x000e220000000800 */
[----:B------:R1:W-:Y:S04]  /*b680*/  STL [R1+0x1120], R3 ;  /* 0x0011200301007387 */ /* 0x0003e80000100800 */
[----:B------:R-:W5:Y:S01]  /*b690*/  LDL.LU R19, [R1+0x84] ;  /* 0x0000840001137983 */ /* 0x000f620000300800 */
[----:B-1----:R-:W-:-:S03]  /*b6a0*/  LEA.HI.X.SX32 R3, R13, R2, 0x1, P2 ;  /* 0x000000020d037211 */ /* 0x002fc600010f0eff */
[----:B------:R-:W-:Y:S01]  /*b6b0*/  STL [R1+0x111c], R4 ;  /* 0x00111c0401007387 */ /* 0x000fe20000100800 */
[----:B------:R-:W1:Y:S03]  /*b6c0*/  LDC R13, c[0x0][0x3d8] ;  /* 0x0000f600ff0d7b82 */ /* 0x000e660000000800 */
[----:B------:R0:W-:Y:S01]  /*b6d0*/  STL [R1+0x110c], R3 ;  /* 0x00110c0301007387 */ /* 0x0001e20000100800 */
[-C--:B--2---:R-:W-:Y:S02]  /*b6e0*/  IADD3 R5, P0, PT, R14, R0.reuse, RZ ;  /* 0x000000000e057210 */ /* 0x084fe40007f1e0ff */
[----:B0-----:R-:W-:-:S03]  /*b6f0*/  IADD3 R3, P1, PT, R16, R0, RZ ;  /* 0x0000000010037210 */ /* 0x001fc60007f3e0ff */
[----:B------:R0:W-:Y:S01]  /*b700*/  STL [R1+0x1110], R5 ;  /* 0x0011100501007387 */ /* 0x0001e20000100800 */
[----:B------:R-:W-:-:S03]  /*b710*/  IADD3 R4, P2, PT, R15, R0, RZ ;  /* 0x000000000f047210 */ /* 0x000fc60007f5e0ff */
[----:B------:R2:W-:Y:S04]  /*b720*/  STL [R1+0x1114], R3 ;  /* 0x0011140301007387 */ /* 0x0005e80000100800 */
[----:B------:R1:W-:Y:S04]  /*b730*/  STL [R1+0x1118], R4 ;  /* 0x0011180401007387 */ /* 0x0003e80000100800 */
[----:B0-----:R-:W5:Y:S01]  /*b740*/  LDL.LU R5, [R1+0x74] ;  /* 0x0000740001057983 */ /* 0x001f620000300800 */
[----:B--2---:R-:W-:-:S03]  /*b750*/  LEA.HI.X.SX32 R3, R14, R2, 0x1, P0 ;  /* 0x000000020e037211 */ /* 0x004fc600000f0eff */
[----:B------:R-:W2:Y:S01]  /*b760*/  LDL.LU R22, [R1+0x70] ;  /* 0x0000700001167983 */ /* 0x000ea20000300800 */
[----:B------:R-:W0:Y:S03]  /*b770*/  LDC R14, c[0x0][0x3d8] ;  /* 0x0000f600ff0e7b82 */ /* 0x000e260000000800 */
[----:B------:R1:W-:Y:S02]  /*b780*/  STL [R1+0x1108], R3 ;  /* 0x0011080301007387 */ /* 0x0003e40000100800 */
[-C--:B-1----:R-:W-:Y:S02]  /*b790*/  LEA.HI.X.SX32 R4, R16, R2.reuse, 0x1, P1 ;  /* 0x0000000210047211 */ /* 0x082fe400008f0eff */
[----:B------:R-:W2:Y:S01]  /*b7a0*/  LDL.LU R21, [R1+0x5c] ;  /* 0x00005c0001157983 */ /* 0x000ea20000300800 */
[----:B------:R-:W1:Y:S03]  /*b7b0*/  LDC R16, c[0x0][0x3d8] ;  /* 0x0000f600ff107b82 */ /* 0x000e660000000800 */
[----:B------:R0:W-:Y:S01]  /*b7c0*/  STL [R1+0x1104], R4 ;  /* 0x0011040401007387 */ /* 0x0001e20000100800 */
[----:B------:R-:W-:-:S04]  /*b7d0*/  LEA.HI.X.SX32 R3, R15, R2, 0x1, P2 ;  /* 0x000000020f037211 */ /* 0x000fc800010f0eff */
[----:B------:R-:W0:Y:S01]  /*b7e0*/  LDC R15, c[0x0][0x3d8] ;  /* 0x0000f600ff0f7b82 */ /* 0x000e220000000800 */
[----:B------:R0:W-:Y:S01]  /*b7f0*/  STL [R1+0x10f4], R3 ;  /* 0x0010f40301007387 */ /* 0x0001e20000100800 */
[-C--:B---3--:R-:W-:Y:S02]  /*b800*/  IADD3 R7, P0, PT, R26, R0.reuse, RZ ;  /* 0x000000001a077210 */ /* 0x088fe40007f1e0ff */
[----:B0-----:R-:W-:-:S03]  /*b810*/  IADD3 R4, P1, PT, R25, R0, RZ ;  /* 0x0000000019047210 */ /* 0x001fc60007f3e0ff */
[----:B------:R-:W-:Y:S01]  /*b820*/  STL [R1+0x10f8], R7 ;  /* 0x0010f80701007387 */ /* 0x000fe20000100800 */
[----:B------:R-:W-:-:S03]  /*b830*/  IADD3 R3, P2, PT, R17, R0, RZ ;  /* 0x0000000011037210 */ /* 0x000fc60007f5e0ff */
[----:B------:R0:W-:Y:S04]  /*b840*/  STL [R1+0x10fc], R4 ;  /* 0x0010fc0401007387 */ /* 0x0001e80000100800 */
[----:B0-----:R-:W3:Y:S04]  /*b850*/  LDL.LU R4, [R1+0x6c] ;  /* 0x00006c0001047983 */ /* 0x001ee80000300800 */
[----:B------:R0:W-:Y:S04]  /*b860*/  STL [R1+0x1100], R3 ;  /* 0x0011000301007387 */ /* 0x0001e80000100800 */
[----:B------:R-:W3:Y:S04]  /*b870*/  LDL.LU R24, [R1+0x4c] ;  /* 0x00004c0001187983 */ /* 0x000ee80000300800 */
[----:B------:R-:W3:Y:S01]  /*b880*/  LDL.LU R23, [R1+0x48] ;  /* 0x0000480001177983 */ /* 0x000ee20000300800 */
[----:B------:R-:W-:-:S02]  /*b890*/  LEA.HI.X.SX32 R10, R26, R2, 0x1, P0 ;  /* 0x000000021a0a7211 */ /* 0x000fc400000f0eff */
[-C--:B------:R-:W-:Y:S02]  /*b8a0*/  LEA.HI.X.SX32 R7, R25, R2.reuse, 0x1, P1 ;  /* 0x0000000219077211 */ /* 0x080fe400008f0eff */
[----:B0-----:R-:W-:Y:S01]  /*b8b0*/  LEA.HI.X.SX32 R3, R17, R2, 0x1, P2 ;  /* 0x0000000211037211 */ /* 0x001fe200010f0eff */
[----:B------:R-:W-:Y:S01]  /*b8c0*/  STL [R1+0x10f0], R10 ;  /* 0x0010f00a01007387 */ /* 0x000fe20000100800 */
[----:B------:R-:W0:Y:S03]  /*b8d0*/  LDC R17, c[0x0][0x3d8] ;  /* 0x0000f600ff117b82 */ /* 0x000e260000000800 */
[----:B------:R-:W-:Y:S04]  /*b8e0*/  STL [R1+0x10ec], R7 ;  /* 0x0010ec0701007387 */ /* 0x000fe80000100800 */
[----:B------:R1:W-:Y:S04]  /*b8f0*/  STL [R1+0x10dc], R3 ;  /* 0x0010dc0301007387 */ /* 0x0003e80000100800 */
[----:B-1----:R-:W3:Y:S01]  /*b900*/  LDL.LU R3, [R1+0x44] ;  /* 0x0000440001037983 */ /* 0x002ee20000300800 */
[----:B----4-:R-:W-:-:S03]  /*b910*/  IADD3 R7, P0, PT, R20, R0, RZ ;  /* 0x0000000014077210 */ /* 0x010fc60007f1e0ff */
[----:B------:R-:W4:Y:S04]  /*b920*/  LDL.LU R26, [R1+0x40] ;  /* 0x00004000011a7983 */ /* 0x000f280000300800 */
[----:B------:R1:W-:Y:S04]  /*b930*/  STL [R1+0x10e0], R7 ;  /* 0x0010e00701007387 */ /* 0x0003e80000100800 */
[----:B------:R-:W4:Y:S01]  /*b940*/  LDL.LU R25, [R1+0x20] ;  /* 0x0000200001197983 */ /* 0x000f220000300800 */
[----:B-----5:R-:W-:-:S05]  /*b950*/  IADD3 R10, P1, PT, R18, R0, RZ ;  /* 0x00000000120a7210 */ /* 0x020fca0007f3e0ff */
[----:B------:R5:W-:Y:S01]  /*b960*/  STL [R1+0x10e4], R10 ;  /* 0x0010e40a01007387 */ /* 0x000be20000100800 */
[----:B-1----:R-:W-:Y:S02]  /*b970*/  IADD3 R7, P2, PT, R19, R0, RZ ;  /* 0x0000000013077210 */ /* 0x002fe40007f5e0ff */
[----:B-----5:R-:W-:-:S03]  /*b980*/  LEA.HI.X.SX32 R10, R20, R2, 0x1, P0 ;  /* 0x00000002140a7211 */ /* 0x020fc600000f0eff */
[----:B------:R1:W-:Y:S04]  /*b990*/  STL [R1+0x10e8], R7 ;  /* 0x0010e80701007387 */ /* 0x0003e80000100800 */
[----:B------:R-:W5:Y:S01]  /*b9a0*/  LDL.LU R28, [R1+0x30] ;  /* 0x00003000011c7983 */ /* 0x000f620000300800 */
[----:B-1----:R-:W-:-:S03]  /*b9b0*/  LEA.HI.X.SX32 R7, R18, R2, 0x1, P1 ;  /* 0x0000000212077211 */ /* 0x002fc600008f0eff */
[----:B------:R1:W-:Y:S01]  /*b9c0*/  STL [R1+0x10d8], R10 ;  /* 0x0010d80a01007387 */ /* 0x0003e20000100800 */
[----:B------:R-:W-:Y:S01]  /*b9d0*/  IMAD R12, R12, 0x2, R11 ;  /* 0x000000020c0c7824 */ /* 0x000fe200078e020b */
[----:B------:R-:W0:Y:S02]  /*b9e0*/  LDC R18, c[0x0][0x3d8] ;  /* 0x0000f600ff127b82 */ /* 0x000e240000000800 */
[----:B------:R1:W-:Y:S04]  /*b9f0*/  STL [R1+0x10d4], R7 ;  /* 0x0010d40701007387 */ /* 0x0003e80000100800 */
[----:B-1----:R-:W5:Y:S04]  /*ba00*/  LDL.LU R10, [R1+0x1c] ;  /* 0x00001c00010a7983 */ /* 0x002f680000300800 */
[----:B------:R-:W5:Y:S01]  /*ba10*/  LDL.LU R27, [R1+0x18] ;  /* 0x00001800011b7983 */ /* 0x000f620000300800 */
[----:B------:R-:W-:-:S02]  /*ba20*/  LEA.HI.X.SX32 R7, R19, R2, 0x1, P2 ;  /* 0x0000000213077211 */ /* 0x000fc400010f0eff */
[----:B------:R-:W-:-:S03]  /*ba30*/  IADD3 R20, P0, PT, R5, R0, RZ ;  /* 0x0000000005147210 */ /* 0x000fc60007f1e0ff */
[----:B------:R2:W-:Y:S01]  /*ba40*/  STL [R1+0x10c4], R7 ;  /* 0x0010c40701007387 */ /* 0x0005e20000100800 */
[----:B------:R-:W-:Y:S01]  /*ba50*/  IMAD R13, R13, 0x2, R12 ;  /* 0x000000020d0d7824 */ /* 0x000fe200078e020c */
[----:B------:R-:W1:Y:S02]  /*ba60*/  LDC R19, c[0x0][0x3d8] ;  /* 0x0000f600ff137b82 */ /* 0x000e640000000800 */
[----:B------:R0:W-:Y:S01]  /*ba70*/  STL [R1+0x10c8], R20 ;  /* 0x0010c81401007387 */ /* 0x0001e20000100800 */
[----:B------:R-:W-:Y:S02]  /*ba80*/  LEA.HI.X.SX32 R5, R5, R2, 0x1, P0 ;  /* 0x0000000205057211 */ /* 0x000fe400000f0eff */
[-C--:B--2---:R-:W-:Y:S02]  /*ba90*/  IADD3 R7, P1, PT, R22, R0.reuse, RZ ;  /* 0x0000000016077210 */ /* 0x084fe40007f3e0ff */
[----:B0-----:R-:W-:-:S03]  /*baa0*/  IADD3 R20, P2, PT, R21, R0, RZ ;  /* 0x0000000015147210 */ /* 0x001fc60007f5e0ff */
[----:B------:R0:W-:Y:S01]  /*bab0*/  STL [R1+0x10cc], R7 ;  /* 0x0010cc0701007387 */ /* 0x0001e20000100800 */
[----:B------:R-:W-:-:S03]  /*bac0*/  LEA.HI.X.SX32 R22, R22, R2, 0x1, P1 ;  /* 0x0000000216167211 */ /* 0x000fc600008f0eff */
[----:B------:R-:W2:Y:S04]  /*bad0*/  LDL.LU R29, [R1+0x8] ;  /* 0x00000800011d7983 */ /* 0x000ea80000300800 */
[----:B0-----:R-:W2:Y:S04]  /*bae0*/  LDL.LU R7, [R1+0x4] ;  /* 0x0000040001077983 */ /* 0x001ea80000300800 */
[----:B------:R0:W-:Y:S04]  /*baf0*/  STL [R1+0x10d0], R20 ;  /* 0x0010d01401007387 */ /* 0x0001e80000100800 */
[----:B------:R0:W-:Y:S01]  /*bb00*/  STL [R1+0x10c0], R5 ;  /* 0x0010c00501007387 */ /* 0x0001e20000100800 */
[----:B------:R-:W-:Y:S01]  /*bb10*/  IMAD R14, R14, 0x2, R13 ;  /* 0x000000020e0e7824 */ /* 0x000fe200078e020d */
[----:B0-----:R-:W0:Y:S02]  /*bb20*/  LDC R20, c[0x0][0x3d8] ;  /* 0x0000f600ff147b82 */ /* 0x001e240000000800 */
[----:B------:R-:W2:Y:S04]  /*bb30*/  LDL.LU R5, [R1+0x1618] ;  /* 0x0016180001057983 */ /* 0x000ea80000300800 */
[----:B------:R1:W-:Y:S02]  /*bb40*/  STL [R1+0x10bc], R22 ;  /* 0x0010bc1601007387 */ /* 0x0003e40000100800 */
[----:B-1----:R-:W-:Y:S01]  /*bb50*/  LEA.HI.X.SX32 R22, R21, R2, 0x1, P2 ;  /* 0x0000000215167211 */ /* 0x002fe200010f0eff */
[----:B------:R-:W-:Y:S01]  /*bb60*/  IMAD R15, R15, 0x2, R14 ;  /* 0x000000020f0f7824 */ /* 0x000fe200078e020e */
[----:B------:R-:W1:Y:S03]  /*bb70*/  LDC R21, c[0x0][0x3d8] ;  /* 0x0000f600ff157b82 */ /* 0x000e660000000800 */
[----:B------:R3:W-:Y:S02]  /*bb80*/  STL [R1+0x10ac], R22 ;  /* 0x0010ac1601007387 */ /* 0x0007e40000100800 */
[----:B---3--:R-:W-:-:S05]  /*bb90*/  IADD3 R22, P0, PT, R4, R0, RZ ;  /* 0x0000000004167210 */ /* 0x008fca0007f1e0ff */
[----:B------:R3:W-:Y:S01]  /*bba0*/  STL [R1+0x10b0], R22 ;  /* 0x0010b01601007387 */ /* 0x0007e20000100800 */
[----:B------:R-:W-:Y:S02]  /*bbb0*/  LEA.HI.X.SX32 R4, R4, R2, 0x1, P0 ;  /* 0x0000000204047211 */ /* 0x000fe400000f0eff */
[----:B---3--:R-:W-:-:S05]  /*bbc0*/  IADD3 R22, P1, PT, R24, R0, RZ ;  /* 0x0000000018167210 */ /* 0x008fca0007f3e0ff */
[----:B------:R3:W-:Y:S01]  /*bbd0*/  STL [R1+0x10b4], R22 ;  /* 0x0010b41601007387 */ /* 0x0007e20000100800 */
[----:B------:R-:W-:Y:S02]  /*bbe0*/  LEA.HI.X.SX32 R24, R24, R2, 0x1, P1 ;  /* 0x0000000218187211 */ /* 0x000fe400008f0eff */
[----:B---3--:R-:W-:-:S05]  /*bbf0*/  IADD3 R22, P2, PT, R23, R0, RZ ;  /* 0x0000000017167210 */ /* 0x008fca0007f5e0ff */
[----:B------:R3:W-:Y:S04]  /*bc00*/  STL [R1+0x10b8], R22 ;  /* 0x0010b81601007387 */ /* 0x0007e80000100800 */
[----:B------:R0:W-:Y:S01]  /*bc10*/  STL [R1+0x10a8], R4 ;  /* 0x0010a80401007387 */ /* 0x0001e20000100800 */
[----:B------:R-:W-:Y:S01]  /*bc20*/  IMAD R16, R16, 0x2, R15 ;  /* 0x0000000210107824 */ /* 0x000fe200078e020f */
[----:B---3--:R-:W3:Y:S02]  /*bc30*/  LDC R22, c[0x0][0x3d8] ;  /* 0x0000f600ff167b82 */ /* 0x008ee40000000800 */
[----:B0-----:R-:W3:Y:S04]  /*bc40*/  LDL.LU R4, [R1+0x1614] ;  /* 0x0016140001047983 */ /* 0x001ee80000300800 */
[----:B------:R0:W-:Y:S02]  /*bc50*/  STL [R1+0x10a4], R24 ;  /* 0x0010a41801007387 */ /* 0x0001e40000100800 */
[----:B0-----:R-:W-:Y:S01]  /*bc60*/  LEA.HI.X.SX32 R24, R23, R2, 0x1, P2 ;  /* 0x0000000217187211 */ /* 0x001fe200010f0eff */
[----:B------:R-:W-:Y:S01]  /*bc70*/  IMAD R17, R17, 0x2, R16 ;  /* 0x0000000211117824 */ /* 0x000fe200078e0210 */
[----:B------:R-:W0:Y:S03]  /*bc80*/  LDC R23, c[0x0][0x3d8] ;  /* 0x0000f600ff177b82 */ /* 0x000e260000000800 */
[----:B------:R1:W-:Y:S02]  /*bc90*/  STL [R1+0x1094], R24 ;  /* 0x0010941801007387 */ /* 0x0003e40000100800 */
[----:B-1----:R-:W-:-:S05]  /*bca0*/  IADD3 R24, P0, PT, R3, R0, RZ ;  /* 0x0000000003187210 */ /* 0x002fca0007f1e0ff */
[----:B------:R4:W-:Y:S01]  /*bcb0*/  STL [R1+0x1098], R24 ;  /* 0x0010981801007387 */ /* 0x0009e20000100800 */
[----:B------:R-:W-:Y:S02]  /*bcc0*/  LEA.HI.X.SX32 R3, R3, R2, 0x1, P0 ;  /* 0x0000000203037211 */ /* 0x000fe400000f0eff */
[----:B----4-:R-:W-:-:S05]  /*bcd0*/  IADD3 R24, P1, PT, R26, R0, RZ ;  /* 0x000000001a187210 */ /* 0x010fca0007f3e0ff */
[----:B------:R1:W-:Y:S01]  /*bce0*/  STL [R1+0x109c], R24 ;  /* 0x00109c1801007387 */ /* 0x0003e20000100800 */
[----:B------:R-:W-:Y:S02]  /*bcf0*/  LEA.HI.X.SX32 R26, R26, R2, 0x1, P1 ;  /* 0x000000021a1a7211 */ /* 0x000fe400008f0eff */
[----:B-1----:R-:W-:-:S05]  /*bd00*/  IADD3 R24, P2, PT, R25, R0, RZ ;  /* 0x0000000019187210 */ /* 0x002fca0007f5e0ff */
[----:B------:R1:W-:Y:S04]  /*bd10*/  STL [R1+0x10a0], R24 ;  /* 0x0010a01801007387 */ /* 0x0003e80000100800 */
[----:B------:R4:W-:Y:S01]  /*bd20*/  STL [R1+0x1090], R3 ;  /* 0x0010900301007387 */ /* 0x0009e20000100800 */
[----:B------:R-:W-:Y:S01]  /*bd30*/  IMAD R18, R18, 0x2, R17 ;  /* 0x0000000212127824 */ /* 0x000fe200078e0211 */
[----:B-1----:R-:W1:Y:S02]  /*bd40*/  LDC R24, c[0x0][0x3d8] ;  /* 0x0000f600ff187b82 */ /* 0x002e640000000800 */
[----:B----4-:R-:W4:Y:S04]  /*bd50*/  LDL.LU R3, [R1+0x1610] ;  /* 0x0016100001037983 */ /* 0x010f280000300800 */
[----:B------:R0:W-:Y:S02]  /*bd60*/  STL [R1+0x108c], R26 ;  /* 0x00108c1a01007387 */ /* 0x0001e40000100800 */
[----:B0-----:R-:W-:Y:S01]  /*bd70*/  LEA.HI.X.SX32 R26, R25, R2, 0x1, P2 ;  /* 0x00000002191a7211 */ /* 0x001fe200010f0eff */
[----:B------:R-:W-:Y:S01]  /*bd80*/  IMAD R19, R19, 0x2, R18 ;  /* 0x0000000213137824 */ /* 0x000fe200078e0212 */
[----:B------:R-:W0:Y:S03]  /*bd90*/  LDC R25, c[0x0][0x3d8] ;  /* 0x0000f600ff197b82 */ /* 0x000e260000000800 */
[----:B------:R5:W-:Y:S02]  /*bda0*/  STL [R1+0x107c], R26 ;  /* 0x00107c1a01007387 */ /* 0x000be40000100800 */
[----:B-----5:R-:W-:-:S05]  /*bdb0*/  IADD3 R26, P0, PT, R28, R0, RZ ;  /* 0x000000001c1a7210 */ /* 0x020fca0007f1e0ff */
[----:B------:R5:W-:Y:S01]  /*bdc0*/  STL [R1+0x1080], R26 ;  /* 0x0010801a01007387 */ /* 0x000be20000100800 */
[----:B------:R-:W-:Y:S02]  /*bdd0*/  LEA.HI.X.SX32 R28, R28, R2, 0x1, P0 ;  /* 0x000000021c1c7211 */ /* 0x000fe400000f0eff */
[----:B-----5:R-:W-:-:S05]  /*bde0*/  IADD3 R26, P1, PT, R10, R0, RZ ;  /* 0x000000000a1a7210 */ /* 0x020fca0007f3e0ff */
[----:B------:R5:W-:Y:S02]  /*bdf0*/  STL [R1+0x1084], R26 ;  /* 0x0010841a01007387 */ /* 0x000be40000100800 */
[----:B-----5:R-:W-:-:S05]  /*be00*/  IADD3 R26, P2, PT, R27, R0, RZ ;  /* 0x000000001b1a7210 */ /* 0x020fca0007f5e0ff */
[----:B------:R5:W-:Y:S04]  /*be10*/  STL [R1+0x1088], R26 ;  /* 0x0010881a01007387 */ /* 0x000be80000100800 */
[----:B------:R0:W-:Y:S01]  /*be20*/  STL [R1+0x1078], R28 ;  /* 0x0010781c01007387 */ /* 0x0001e20000100800 */
[-C--:B------:R-:W-:Y:S02]  /*be30*/  LEA.HI.X.SX32 R10, R10, R2.reuse, 0x1, P1 ;  /* 0x000000020a0a7211 */ /* 0x080fe400008f0eff */
[----:B------:R-:W-:Y:S01]  /*be40*/  LEA.HI.X.SX32 R27, R27, R2, 0x1, P2 ;  /* 0x000000021b1b7211 */ /* 0x000fe200010f0eff */
[----:B------:R-:W-:Y:S01]  /*be50*/  IMAD R20, R20, 0x2, R19 ;  /* 0x0000000214147824 */ /* 0x000fe200078e0213 */
[----:B-----5:R-:W5:Y:S01]  /*be60*/  LDC R26, c[0x0][0x3d8] ;  /* 0x0000f600ff1a7b82 */ /* 0x020f620000000800 */
[----:B0-----:R-:W3:Y:S04]  /*be70*/  LDL.LU R28, [R1+0x160c] ;  /* 0x00160c00011c7983 */ /* 0x001ee80000300800 */
[----:B------:R2:W-:Y:S04]  /*be80*/  STL [R1+0x1074], R10 ;  /* 0x0010740a01007387 */ /* 0x0005e80000100800 */
[----:B------:R0:W-:Y:S01]  /*be90*/  STL [R1+0x1064], R27 ;  /* 0x0010641b01007387 */ /* 0x0001e20000100800 */
[-C--:B--2---:R-:W-:Y:S01]  /*bea0*/  IADD3 R10, P0, PT, R29, R0.reuse, RZ ;  /* 0x000000001d0a7210 */ /* 0x084fe20007f1e0ff */
[----:B------:R-:W-:Y:S01]  /*beb0*/  IMAD R21, R21, 0x2, R20 ;  /* 0x0000000215157824 */ /* 0x000fe200078e0214 */
[----:B0-----:R-:W0:Y:S03]  /*bec0*/  LDC R27, c[0x0][0x3d8] ;  /* 0x0000f600ff1b7b82 */ /* 0x001e260000000800 */
[----:B------:R2:W-:Y:S02]  /*bed0*/  STL [R1+0x1068], R10 ;  /* 0x0010680a01007387 */ /* 0x0005e40000100800 */
[----:B--2---:R-:W-:-:S05]  /*bee0*/  IADD3 R10, P1, PT, R7, R0, RZ ;  /* 0x00000000070a7210 */ /* 0x004fca0007f3e0ff */
[----:B------:R3:W-:Y:S01]  /*bef0*/  STL [R1+0x106c], R10 ;  /* 0x00106c0a01007387 */ /* 0x0007e20000100800 */
[-C--:B------:R-:W-:Y:S02]  /*bf00*/  LEA.HI.X.SX32 R29, R29, R2.reuse, 0x1, P0 ;  /* 0x000000021d1d7211 */ /* 0x080fe400000f0eff */
[----:B------:R-:W-:Y:S02]  /*bf10*/  LEA.HI.X.SX32 R7, R7, R2, 0x1, P1 ;  /* 0x0000000207077211 */ /* 0x000fe400008f0eff */
[----:B---3--:R-:W-:-:S05]  /*bf20*/  IADD3 R10, P2, PT, R28, R0, RZ ;  /* 0x000000001c0a7210 */ /* 0x008fca0007f5e0ff */
[----:B------:R2:W-:Y:S02]  /*bf30*/  STL [R1+0x1070], R10 ;  /* 0x0010700a01007387 */ /* 0x0005e40000100800 */
[----:B--2---:R-:W2:Y:S02]  /*bf40*/  LDC R10, c[0x0][0x3d8] ;  /* 0x0000f600ff0a7b82 */ /* 0x004ea40000000800 */
[----:B------:R3:W-:Y:S04]  /*bf50*/  STL [R1+0x1060], R29 ;  /* 0x0010601d01007387 */ /* 0x0007e80000100800 */
[----:B------:R0:W-:Y:S01]  /*bf60*/  STL [R1+0x105c], R7 ;  /* 0x00105c0701007387 */ /* 0x0001e20000100800 */
[----:B------:R-:W-:Y:S01]  /*bf70*/  IMAD R22, R22, 0x2, R21 ;  /* 0x0000000216167824 */ /* 0x000fe200078e0215 */
[----:B---3--:R-:W3:Y:S01]  /*bf80*/  LDC R29, c[0x0][0x3d8] ;  /* 0x0000f600ff1d7b82 */ /* 0x008ee20000000800 */
[----:B0-----:R-:W-:-:S05]  /*bf90*/  LEA.HI.X.SX32 R7, R28, R2, 0x1, P2 ;  /* 0x000000021c077211 */ /* 0x001fca00010f0eff */
[----:B------:R0:W-:Y:S01]  /*bfa0*/  STL [R1+0x104c], R7 ;  /* 0x00104c0701007387 */ /* 0x0001e20000100800 */
[----:B--2---:R-:W-:-:S05]  /*bfb0*/  IMAD R10, R10, 0x2, R28 ;  /* 0x000000020a0a7824 */ /* 0x004fca00078e021c */
[----:B0-----:R-:W-:-:S05]  /*bfc0*/  IADD3 R7, P0, PT, R10, R0, RZ ;  /* 0x000000000a077210 */ /* 0x001fca0007f1e0ff */
[----:B------:R4:W-:Y:S02]  /*bfd0*/  STL [R1+0x1050], R7 ;  /* 0x0010500701007387 */ /* 0x0009e40000100800 */
[----:B----4-:R-:W-:-:S05]  /*bfe0*/  IADD3 R7, P1, PT, R3, R0, RZ ;  /* 0x0000000003077210 */ /* 0x010fca0007f3e0ff */
[----:B------:R0:W-:Y:S02]  /*bff0*/  STL [R1+0x1054], R7 ;  /* 0x0010540701007387 */ /* 0x0001e40000100800 */
[----:B0-----:R-:W-:-:S05]  /*c000*/  IADD3 R7, P2, PT, R4, R0, RZ ;  /* 0x0000000004077210 */ /* 0x001fca0007f5e0ff */
[----:B------:R0:W-:Y:S02]  /*c010*/  STL [R1+0x1058], R7 ;  /* 0x0010580701007387 */ /* 0x0001e40000100800 */
[----:B0-----:R-:W0:Y:S01]  /*c020*/  LDC R7, c[0x0][0x3d8] ;  /* 0x0000f600ff077b82 */ /* 0x001e220000000800 */
[-C--:B------:R-:W-:Y:S02]  /*c030*/  LEA.HI.X.SX32 R10, R10, R2.reuse, 0x1, P0 ;  /* 0x000000020a0a7211 */ /* 0x080fe400000f0eff */
[----:B------:R-:W-:-:S03]  /*c040*/  LEA.HI.X.SX32 R3, R3, R2, 0x1, P1 ;  /* 0x0000000203037211 */ /* 0x000fc600008f0eff */
[----:B------:R2:W-:Y:S04]  /*c050*/  STL [R1+0x1048], R10 ;  /* 0x0010480a01007387 */ /* 0x0005e80000100800 */
[----:B------:R-:W-:Y:S01]  /*c060*/  STL [R1+0x1044], R3 ;  /* 0x0010440301007387 */ /* 0x000fe20000100800 */
[----:B------:R-:W-:Y:S02]  /*c070*/  IMAD R23, R23, 0x2, R22 ;  /* 0x0000000217177824 */ /* 0x000fe400078e0216 */
[----:B0-----:R-:W-:Y:S01]  /*c080*/  IMAD R7, R7, 0x2, R4 ;  /* 0x0000000207077824 */ /* 0x001fe200078e0204 */
[----:B------:R-:W-:Y:S01]  /*c090*/  LEA.HI.X.SX32 R4, R4, R2, 0x1, P2 ;  /* 0x0000000204047211 */ /* 0x000fe200010f0eff */
[----:B--2---:R-:W0:Y:S04]  /*c0a0*/  LDC R10, c[0x0][0x3d8] ;  /* 0x0000f600ff0a7b82 */ /* 0x004e280000000800 */
[----:B------:R2:W-:Y:S02]  /*c0b0*/  STL [R1+0x1034], R4 ;  /* 0x0010340401007387 */ /* 0x0005e40000100800 */
[----:B--2---:R-:W-:-:S05]  /*c0c0*/  IADD3 R4, P0, PT, R7, R0, RZ ;  /* 0x0000000007047210 */ /* 0x004fca0007f1e0ff */
[----:B------:R2:W-:Y:S01]  /*c0d0*/  STL [R1+0x1038], R4 ;  /* 0x0010380401007387 */ /* 0x0005e20000100800 */
[----:B------:R-:W-:Y:S02]  /*c0e0*/  LEA.HI.X.SX32 R7, R7, R2, 0x1, P0 ;  /* 0x0000000207077211 */ /* 0x000fe400000f0eff */
[----:B--2---:R-:W-:-:S05]  /*c0f0*/  IADD3 R4, P1, PT, R5, R0, RZ ;  /* 0x0000000005047210 */ /* 0x004fca0007f3e0ff */
[----:B------:R2:W-:Y:S02]  /*c100*/  STL [R1+0x103c], R4 ;  /* 0x00103c0401007387 */ /* 0x0005e40000100800 */
[----:B--2---:R-:W-:-:S05]  /*c110*/  IADD3 R4, P2, PT, R6, R0, RZ ;  /* 0x0000000006047210 */ /* 0x004fca0007f5e0ff */
[----:B------:R-:W-:Y:S04]  /*c120*/  STL [R1+0x1040], R4 ;  /* 0x0010400401007387 */ /* 0x000fe80000100800 */
[----:B------:R2:W-:Y:S04]  /*c130*/  STL [R1+0x1030], R7 ;  /* 0x0010300701007387 */ /* 0x0005e80000100800 */
[----:B--2---:R-:W2:Y:S01]  /*c140*/  LDL.LU R7, [R1+0x1608] ;  /* 0x0016080001077983 */ /* 0x004ea20000300800 */
[----:B-1----:R-:W-:-:S04]  /*c150*/  IMAD R24, R24, 0x2, R23 ;  /* 0x0000000218187824 */ /* 0x002fc800078e0217 */
[----:B------:R-:W-:-:S04]  /*c160*/  IMAD R25, R25, 0x2, R24 ;  /* 0x0000000219197824 */ /* 0x000fc800078e0218 */
[----:B-----5:R-:W-:-:S04]  /*c170*/  IMAD R26, R26, 0x2, R25 ;  /* 0x000000021a1a7824 */ /* 0x020fc800078e0219 */
[----:B------:R-:W-:-:S04]  /*c180*/  IMAD R27, R27, 0x2, R26 ;  /* 0x000000021b1b7824 */ /* 0x000fc800078e021a */
[----:B---3--:R-:W-:Y:S02]  /*c190*/  IMAD R28, R29, 0x2, R27 ;  /* 0x000000021d1c7824 */ /* 0x008fe400078e021b */
[----:B------:R-:W1:Y:S02]  /*c1a0*/  LDC R29, c[0x0][0x3d8] ;  /* 0x0000f600ff1d7b82 */ /* 0x000e640000000800 */
[----:B-1----:R-:W-:-:S04]  /*c1b0*/  IMAD R29, R29, 0x2, R28 ;  /* 0x000000021d1d7824 */ /* 0x002fc800078e021c */
[----:B0-----:R-:W-:Y:S02]  /*c1c0*/  IMAD R3, R10, 0x2, R29 ;  /* 0x000000020a037824 */ /* 0x001fe400078e021d */
[----:B------:R-:W0:Y:S01]  /*c1d0*/  LDC R10, c[0x0][0x3d8] ;  /* 0x0000f600ff0a7b82 */ /* 0x000e220000000800 */
[----:B------:R-:W-:Y:S01]  /*c1e0*/  LEA.HI.X.SX32 R5, R5, R2, 0x1, P1 ;  /* 0x0000000205057211 */ /* 0x000fe200008f0eff */
[----:B0-----:R-:W-:-:S06]  /*c1f0*/  IMAD R4, R10, 0x2, R3 ;  /* 0x000000020a047824 */ /* 0x001fcc00078e0203 */
[----:B------:R-:W0:Y:S01]  /*c200*/  LDC R10, c[0x0][0x3d8] ;  /* 0x0000f600ff0a7b82 */ /* 0x000e220000000800 */
[----:B------:R-:W-:Y:S01]  /*c210*/  STL [R1+0x102c], R5 ;  /* 0x00102c0501007387 */ /* 0x000fe20000100800 */
[----:B------:R-:W-:-:S05]  /*c220*/  LEA.HI.X.SX32 R6, R6, R2, 0x1, P2 ;  /* 0x0000000206067211 */ /* 0x000fca00010f0eff */
[----:B------:R1:W-:Y:S02]  /*c230*/  STL [R1+0x101c], R6 ;  /* 0x00101c0601007387 */ /* 0x0003e40000100800 */
[----:B-1----:R-:W1:Y:S01]  /*c240*/  LDC R6, c[0x0][0x3d8] ;  /* 0x0000f600ff067b82 */ /* 0x002e620000000800 */
[----:B0-----:R-:W-:Y:S01]  /*c250*/  IMAD R5, R10, 0x2, R4 ;  /* 0x000000020a057824 */ /* 0x001fe200078e0204 */
[----:B--2---:R-:W-:-:S05]  /*c260*/  IADD3 R10, P0, PT, R7, R0, RZ ;  /* 0x00000000070a7210 */ /* 0x004fca0007f1e0ff */
[----:B------:R0:W-:Y:S02]  /*c270*/  STL [R1+0x1020], R10 ;  /* 0x0010200a01007387 */ /* 0x0001e40000100800 */
[----:B0-----:R-:W-:-:S05]  /*c280*/  IADD3 R10, P1, PT, R8, R0, RZ ;  /* 0x00000000080a7210 */ /* 0x001fca0007f3e0ff */
[----:B------:R0:W-:Y:S02]  /*c290*/  STL [R1+0x1024], R10 ;  /* 0x0010240a01007387 */ /* 0x0001e40000100800 */
[----:B0-----:R-:W-:-:S05]  /*c2a0*/  IADD3 R10, P2, PT, R9, R0, RZ ;  /* 0x00000000090a7210 */ /* 0x001fca0007f5e0ff */
[----:B------:R0:W-:Y:S04]  /*c2b0*/  STL [R1+0x1028], R10 ;  /* 0x0010280a01007387 */ /* 0x0001e80000100800 */
[----:B0-----:R-:W2:Y:S01]  /*c2c0*/  LDL.LU R10, [R1+0x1604] ;  /* 0x00160400010a7983 */ /* 0x001ea20000300800 */
[-C--:B------:R-:W-:Y:S02]  /*c2d0*/  LEA.HI.X.SX32 R7, R7, R2.reuse, 0x1, P0 ;  /* 0x0000000207077211 */ /* 0x080fe400000f0eff */
[-C--:B------:R-:W-:Y:S02]  /*c2e0*/  LEA.HI.X.SX32 R8, R8, R2.reuse, 0x1, P1 ;  /* 0x0000000208087211 */ /* 0x080fe400008f0eff */
[----:B------:R-:W-:Y:S01]  /*c2f0*/  LEA.HI.X.SX32 R9, R9, R2, 0x1, P2 ;  /* 0x0000000209097211 */ /* 0x000fe200010f0eff */
[----:B------:R0:W-:Y:S04]  /*c300*/  STL [R1+0x1018], R7 ;  /* 0x0010180701007387 */ /* 0x0001e80000100800 */
[----:B------:R3:W-:Y:S04]  /*c310*/  STL [R1+0x1014], R8 ;  /* 0x0010140801007387 */ /* 0x0007e80000100800 */
[----:B------:R2:W-:Y:S01]  /*c320*/  STL [R1+0x1004], R9 ;  /* 0x0010040901007387 */ /* 0x0005e20000100800 */
[----:B0-----:R-:W0:Y:S08]  /*c330*/  LDC R7, c[0x0][0x3d8] ;  /* 0x0000f600ff077b82 */ /* 0x001e300000000800 */
[----:B---3--:R-:W3:Y:S01]  /*c340*/  LDC R8, c[0x0][0x3d8] ;  /* 0x0000f600ff087b82 */ /* 0x008ee20000000800 */
[----:B-1----:R-:W-:-:S04]  /*c350*/  IMAD R6, R6, 0x2, R5 ;  /* 0x0000000206067824 */ /* 0x002fc800078e0205 */
[----:B0-----:R-:W-:-:S04]  /*c360*/  IMAD R7, R7, 0x2, R6 ;  /* 0x0000000207077824 */ /* 0x001fc800078e0206 */
[----:B---3--:R-:W-:Y:S01]  /*c370*/  IMAD R8, R8, 0x2, R7 ;  /* 0x0000000208087824 */ /* 0x008fe200078e0207 */
[----:B--2---:R-:W-:-:S05]  /*c380*/  IADD3 R9, P0, PT, R10, R0, RZ ;  /* 0x000000000a097210 */ /* 0x004fca0007f1e0ff */
[----:B------:R0:W-:Y:S01]  /*c390*/  STL [R1+0x1008], R9 ;  /* 0x0010080901007387 */ /* 0x0001e20000100800 */
[----:B------:R-:W-:Y:S02]  /*c3a0*/  LEA.HI.X.SX32 R10, R10, R2, 0x1, P0 ;  /* 0x000000020a0a7211 */ /* 0x000fe400000f0eff */
[----:B0-----:R-:W-:-:S05]  /*c3b0*/  IADD3 R9, P1, PT, R11, R0, RZ ;  /* 0x000000000b097210 */ /* 0x001fca0007f3e0ff */
[----:B------:R0:W-:Y:S02]  /*c3c0*/  STL [R1+0x100c], R9 ;  /* 0x00100c0901007387 */ /* 0x0001e40000100800 */
[----:B0-----:R-:W-:-:S05]  /*c3d0*/  IADD3 R9, P2, PT, R12, R0, RZ ;  /* 0x000000000c097210 */ /* 0x001fca0007f5e0ff */
[----:B------:R0:W-:Y:S04]  /*c3e0*/  STL [R1+0x1010], R9 ;  /* 0x0010100901007387 */ /* 0x0001e80000100800 */
[----:B------:R1:W-:Y:S01]  /*c3f0*/  STL [R1+0x1000], R10 ;  /* 0x0010000a01007387 */ /* 0x0003e20000100800 */
[----:B0-----:R-:W0:Y:S01]  /*c400*/  LDC R9, c[0x0][0x3d8] ;  /* 0x0000f600ff097b82 */ /* 0x001e220000000800 */
[-C--:B-1----:R-:W-:Y:S02]  /*c410*/  LEA.HI.X.SX32 R10, R11, R2.reuse, 0x1, P1 ;  /* 0x000000020b0a7211 */ /* 0x082fe400008f0eff */
[----:B------:R-:W-:Y:S02]  /*c420*/  LEA.HI.X.SX32 R11, R12, R2, 0x1, P2 ;  /* 0x000000020c0b7211 */ /* 0x000fe400010f0eff */
[C---:B------:R-:W-:Y:S01]  /*c430*/  IADD3 R12, P0, PT, R13.reuse, R0, RZ ;  /* 0x000000000d0c7210 */ /* 0x040fe20007f1e0ff */
[----:B------:R1:W-:Y:S04]  /*c440*/  STL [R1+0xffc], R10 ;  /* 0x000ffc0a01007387 */ /* 0x0003e80000100800 */
[----:B------:R2:W-:Y:S01]  /*c450*/  STL [R1+0xfec], R11 ;  /* 0x000fec0b01007387 */ /* 0x0005e20000100800 */
[----:B------:R-:W-:-:S03]  /*c460*/  LEA.HI.X.SX32 R13, R13, R2, 0x1, P0 ;  /* 0x000000020d0d7211 */ /* 0x000fc600000f0eff */
[----:B------:R3:W-:Y:S01]  /*c470*/  STL [R1+0xff0], R12 ;  /* 0x000ff00c01007387 */ /* 0x0007e20000100800 */
[----:B-1----:R-:W1:Y:S01]  /*c480*/  LDC R10, c[0x0][0x3d8] ;  /* 0x0000f600ff0a7b82 */ /* 0x002e620000000800 */
[-C--:B--2---:R-:W-:Y:S02]  /*c490*/  IADD3 R11, P1, PT, R14, R0.reuse, RZ ;  /* 0x000000000e0b7210 */ /* 0x084fe40007f3e0ff */
[----:B---3--:R-:W-:-:S03]  /*c4a0*/  IADD3 R12, P2, PT, R15, R0, RZ ;  /* 0x000000000f0c7210 */ /* 0x008fc60007f5e0ff */
[----:B------:R2:W-:Y:S04]  /*c4b0*/  STL [R1+0xff4], R11 ;  /* 0x000ff40b01007387 */ /* 0x0005e80000100800 */
[----:B------:R3:W-:Y:S04]  /*c4c0*/  STL [R1+0xff8], R12 ;  /* 0x000ff80c01007387 */ /* 0x0007e80000100800 */
[----:B------:R4:W-:Y:S01]  /*c4d0*/  STL [R1+0xfe8], R13 ;  /* 0x000fe80d01007387 */ /* 0x0009e20000100800 */
[----:B--2---:R-:W2:Y:S01]  /*c4e0*/  LDC R11, c[0x0][0x3d8] ;  /* 0x0000f600ff0b7b82 */ /* 0x004ea20000000800 */
[----:B---3--:R-:W-:-:S02]  /*c4f0*/  LEA.HI.X.SX32 R12, R14, R2, 0x1, P1 ;  /* 0x000000020e0c7211 */ /* 0x008fc400008f0eff */
[----:B----4-:R-:W-:-:S03]  /*c500*/  LEA.HI.X.SX32 R13, R15, R2, 0x1, P2 ;  /* 0x000000020f0d7211 */ /* 0x010fc600010f0eff */
[----:B------:R3:W-:Y:S01]  /*c510*/  STL [R1+0xfe4], R12 ;  /* 0x000fe40c01007387 */ /* 0x0007e20000100800 */
[----:B------:R-:W-:-:S03]  /*c520*/  IADD3 R15, P0, PT, R16, R0, RZ ;  /* 0x00000000100f7210 */ /* 0x000fc60007f1e0ff */
[----:B------:R4:W-:Y:S01]  /*c530*/  STL [R1+0xfd4], R13 ;  /* 0x000fd40d01007387 */ /* 0x0009e20000100800 */
[----:B------:R-:W-:-:S03]  /*c540*/  IADD3 R14, P2, PT, R18, R0, RZ ;  /* 0x00000000120e7210 */ /* 0x000fc60007f5e0ff */
[----:B------:R5:W-:Y:S01]  /*c550*/  STL [R1+0xfd8], R15 ;  /* 0x000fd80f01007387 */ /* 0x000be20000100800 */
[----:B---3--:R-:W3:Y:S01]  /*c560*/  LDC R12, c[0x0][0x3d8] ;  /* 0x0000f600ff0c7b82 */ /* 0x008ee20000000800 */
[----:B----4-:R-:W-:Y:S02]  /*c570*/  IADD3 R13, P1, PT, R17, R0, RZ ;  /* 0x00000000110d7210 */ /* 0x010fe40007f3e0ff */
[----:B------:R-:W-:-:S03]  /*c580*/  LEA.HI.X.SX32 R16, R16, R2, 0x1, P0 ;  /* 0x0000000210107211 */ /* 0x000fc600000f0eff */
[----:B------:R4:W-:Y:S01]  /*c590*/  STL [R1+0xfdc], R13 ;  /* 0x000fdc0d01007387 */ /* 0x0009e20000100800 */
[----:B-----5:R-:W-:-:S03]  /*c5a0*/  LEA.HI.X.SX32 R15, R18, R2, 0x1, P2 ;  /* 0x00000002120f7211 */ /* 0x020fc600010f0eff */
[----:B------:R5:W-:Y:S04]  /*c5b0*/  STL [R1+0xfe0], R14 ;  /* 0x000fe00e01007387 */ /* 0x000be80000100800 */
[----:B------:R0:W-:Y:S01]  /*c5c0*/  STL [R1+0xfd0], R16 ;  /* 0x000fd01001007387 */ /* 0x0001e20000100800 */
[----:B----4-:R-:W4:Y:S01]  /*c5d0*/  LDC R13, c[0x0][0x3d8] ;  /* 0x0000f600ff0d7b82 */ /* 0x010f220000000800 */
[----:B-----5:R-:W-:Y:S02]  /*c5e0*/  LEA.HI.X.SX32 R14, R17, R2, 0x1, P1 ;  /* 0x00000002110e7211 */ /* 0x020fe400008f0eff */
[----:B------:R-:W-:-:S03]  /*c5f0*/  IADD3 R17, P0, PT, R19, R0, RZ ;  /* 0x0000000013117210 */ /* 0x000fc60007f1e0ff */
[----:B------:R5:W-:Y:S01]  /*c600*/  STL [R1+0xfcc], R14 ;  /* 0x000fcc0e01007387 */ /* 0x000be20000100800 */
[----:B0-----:R-:W-:-:S03]  /*c610*/  IADD3 R16, P2, PT, R21, R0, RZ ;  /* 0x0000000015107210 */ /* 0x001fc60007f5e0ff */
[----:B------:R0:W-:Y:S01]  /*c620*/  STL [R1+0xfbc], R15 ;  /* 0x000fbc0f01007387 */ /* 0x0001e20000100800 */
[----:B------:R-:W-:-:S03]  /*c630*/  LEA.HI.X.SX32 R18, R19, R2, 0x1, P0 ;  /* 0x0000000213127211 */ /* 0x000fc600000f0eff */
[----:B------:R1:W-:Y:S01]  /*c640*/  STL [R1+0xfc0], R17 ;  /* 0x000fc01101007387 */ /* 0x0003e20000100800 */
[----:B-----5:R-:W5:Y:S01]  /*c650*/  LDC R14, c[0x0][0x3d8] ;  /* 0x0000f600ff0e7b82 */ /* 0x020f620000000800 */
[----:B0-----:R-:W-:-:S05]  /*c660*/  IADD3 R15, P1, PT, R20, R0, RZ ;  /* 0x00000000140f7210 */ /* 0x001fca0007f3e0ff */
[----:B------:R0:W-:Y:S01]  /*c670*/  STL [R1+0xfc4], R15 ;  /* 0x000fc40f01007387 */ /* 0x0001e20000100800 */
[----:B-1----:R-:W-:-:S03]  /*c680*/  LEA.HI.X.SX32 R17, R21, R2, 0x1, P2 ;  /* 0x0000000215117211 */ /* 0x002fc600010f0eff */
[----:B------:R1:W-:Y:S01]  /*c690*/  STL [R1+0xfc8], R16 ;  /* 0x000fc81001007387 */ /* 0x0003e20000100800 */
[----:B------:R-:W-:-:S03]  /*c6a0*/  IADD3 R19, P0, PT, R22, R0, RZ ;  /* 0x0000000016137210 */ /* 0x000fc60007f1e0ff */
[----:B------:R2:W-:Y:S01]  /*c6b0*/  STL [R1+0xfb8], R18 ;  /* 0x000fb81201007387 */ /* 0x0005e20000100800 */
[----:B------:R-:W-:Y:S01]  /*c6c0*/  IMAD R9, R9, 0x2, R8 ;  /* 0x0000000209097824 */ /* 0x000fe200078e0208 */
[----:B0-----:R-:W0:Y:S01]  /*c6d0*/  LDC R15, c[0x0][0x3d8] ;  /* 0x0000f600ff0f7b82 */ /* 0x001e220000000800 */
[----:B-1----:R-:W-:-:S05]  /*c6e0*/  LEA.HI.X.SX32 R16, R20, R2, 0x1, P1 ;  /* 0x0000000214107211 */ /* 0x002fca00008f0eff */
[----:B------:R1:W-:Y:S01]  /*c6f0*/  STL [R1+0xfb4], R16 ;  /* 0x000fb41001007387 */ /* 0x0003e20000100800 */
[----:B--2---:R-:W-:-:S03]  /*c700*/  IADD3 R18, P2, PT, R24, R0, RZ ;  /* 0x0000000018127210 */ /* 0x004fc60007f5e0ff */
[----:B------:R2:W-:Y:S01]  /*c710*/  STL [R1+0xfa4], R17 ;  /* 0x000fa41101007387 */ /* 0x0005e20000100800 */
[----:B------:R-:W-:-:S03]  /*c720*/  LEA.HI.X.SX32 R20, R22, R2, 0x1, P0 ;  /* 0x0000000216147211 */ /* 0x000fc600000f0eff */
[----:B------:R3:W-:Y:S01]  /*c730*/  STL [R1+0xfa8], R19 ;  /* 0x000fa81301007387 */ /* 0x0007e20000100800 */
[----:B------:R-:W-:Y:S01]  /*c740*/  IMAD R10, R10, 0x2, R9 ;  /* 0x000000020a0a7824 */ /* 0x000fe200078e0209 */
[----:B-1----:R-:W1:Y:S01]  /*c750*/  LDC R16, c[0x0][0x3d8] ;  /* 0x0000f600ff107b82 */ /* 0x002e620000000800 */
[----:B--2---:R-:W-:-:S05]  /*c760*/  IADD3 R17, P1, PT, R23, R0, RZ ;  /* 0x0000000017117210 */ /* 0x004fca0007f3e0ff */
[----:B------:R2:W-:Y:S01]  /*c770*/  STL [R1+0xfac], R17 ;  /* 0x000fac1101007387 */ /* 0x0005e20000100800 */
[----:B---3--:R-:W-:-:S03]  /*c780*/  LEA.HI.X.SX32 R19, R24, R2, 0x1, P2 ;  /* 0x0000000218137211 */ /* 0x008fc600010f0eff */
[----:B------:R3:W-:Y:S01]  /*c790*/  STL [R1+0xfb0], R18 ;  /* 0x000fb01201007387 */ /* 0x0007e20000100800 */
[----:B------:R-:W-:-:S03]  /*c7a0*/  IADD3 R21, P0, PT, R25, R0, RZ ;  /* 0x0000000019157210 */ /* 0x000fc60007f1e0ff */
[----:B------:R0:W-:Y:S01]  /*c7b0*/  STL [R1+0xfa0], R20 ;  /* 0x000fa01401007387 */ /* 0x0001e20000100800 */
[----:B------:R-:W-:Y:S01]  /*c7c0*/  IMAD R11, R11, 0x2, R10 ;  /* 0x000000020b0b7824 */ /* 0x000fe200078e020a */
[----:B--2---:R-:W2:Y:S01]  /*c7d0*/  LDC R17, c[0x0][0x3d8] ;  /* 0x0000f600ff117b82 */ /* 0x004ea20000000800 */
[----:B---3--:R-:W-:-:S05]  /*c7e0*/  LEA.HI.X.SX32 R18, R23, R2, 0x1, P1 ;  /* 0x0000000217127211 */ /* 0x008fca00008f0eff */
[----:B------:R3:W-:Y:S01]  /*c7f0*/  STL [R1+0xf9c], R18 ;  /* 0x000f9c1201007387 */ /* 0x0007e20000100800 */
[----:B0-----:R-:W-:-:S03]  /*c800*/  IADD3 R20, P2, PT, R27, R0, RZ ;  /* 0x000000001b147210 */ /* 0x001fc60007f5e0ff */
[----:B------:R0:W-:Y:S01]  /*c810*/  STL [R1+0xf8c], R19 ;  /* 0x000f8c1301007387 */ /* 0x0001e20000100800 */
[----:B------:R-:W-:-:S03]  /*c820*/  LEA.HI.X.SX32 R22, R25, R2, 0x1, P0 ;  /* 0x0000000219167211 */ /* 0x000fc600000f0eff */
[----:B------:R1:W-:Y:S01]  /*c830*/  STL [R1+0xf90], R21 ;  /* 0x000f901501007387 */ /* 0x0003e20000100800 */
[----:B------:R-:W-:Y:S01]  /*c840*/  IMAD R12, R12, 0x2, R11 ;  /* 0x000000020c0c7824 */ /* 0x000fe200078e020b */
[----:B---3--:R-:W3:Y:S01]  /*c850*/  LDC R18, c[0x0][0x3d8] ;  /* 0x0000f600ff127b82 */ /* 0x008ee20000000800 */
[----:B0-----:R-:W-:-:S05]  /*c860*/  IADD3 R19, P1, PT, R26, R0, RZ ;  /* 0x000000001a137210 */ /* 0x001fca0007f3e0ff */
[----:B------:R0:W-:Y:S01]  /*c870*/  STL [R1+0xf94], R19 ;  /* 0x000f941301007387 */ /* 0x0001e20000100800 */
[----:B-1----:R-:W-:-:S03]  /*c880*/  LEA.HI.X.SX32 R21, R27, R2, 0x1, P2 ;  /* 0x000000021b157211 */ /* 0x002fc600010f0eff */
[----:B------:R1:W-:Y:S01]  /*c890*/  STL [R1+0xf98], R20 ;  /* 0x000f981401007387 */ /* 0x0003e20000100800 */
[----:B------:R-:W-:-:S03]  /*c8a0*/  IADD3 R23, P0, PT, R28, R0, RZ ;  /* 0x000000001c177210 */ /* 0x000fc60007f1e0ff */
[----:B------:R2:W-:Y:S01]  /*c8b0*/  STL [R1+0xf88], R22 ;  /* 0x000f881601007387 */ /* 0x0005e20000100800 */
[----:B----4-:R-:W-:Y:S01]  /*c8c0*/  IMAD R13, R13, 0x2, R12 ;  /* 0x000000020d0d7824 */ /* 0x010fe200078e020c */
[----:B0-----:R-:W0:Y:S01]  /*c8d0*/  LDC R19, c[0x0][0x3d8] ;  /* 0x0000f600ff137b82 */ /* 0x001e220000000800 */
[----:B-1----:R-:W-:-:S05]  /*c8e0*/  LEA.HI.X.SX32 R20, R26, R2, 0x1, P1 ;  /* 0x000000021a147211 */ /* 0x002fca00008f0eff */
[----:B------:R1:W-:Y:S01]  /*c8f0*/  STL [R1+0xf84], R20 ;  /* 0x000f841401007387 */ /* 0x0003e20000100800 */
[----:B--2---:R-:W-:-:S03]  /*c900*/  IADD3 R22, P2, PT, R3, R0, RZ ;  /* 0x0000000003167210 */ /* 0x004fc60007f5e0ff */
[----:B------:R2:W-:Y:S01]  /*c910*/  STL [R1+0xf74], R21 ;  /* 0x000f741501007387 */ /* 0x0005e20000100800 */
[----:B-----5:R-:W-:-:S03]  /*c920*/  IMAD R14, R14, 0x2, R13 ;  /* 0x000000020e0e7824 */ /* 0x020fc600078e020d */
[----:B------:R4:W-:Y:S01]  /*c930*/  STL [R1+0xf78], R23 ;  /* 0x000f781701007387 */ /* 0x0009e20000100800 */
[----:B-1----:R-:W1:Y:S01]  /*c940*/  LDC R20, c[0x0][0x3d8] ;  /* 0x0000f600ff147b82 */ /* 0x002e620000000800 */
[----:B--2---:R-:W-:Y:S01]  /*c950*/  IADD3 R21, P1, PT, R29, R0, RZ ;  /* 0x000000001d157210 */ /* 0x004fe20007f3e0ff */
[----:B------:R-:W-:Y:S01]  /*c960*/  IMAD R15, R15, 0x2, R14 ;  /* 0x000000020f0f7824 */ /* 0x000fe200078e020e */
[----:B----4-:R-:W-:-:S03]  /*c970*/  LEA.HI.X.SX32 R23, R28, R2, 0x1, P0 ;  /* 0x000000021c177211 */ /* 0x010fc600000f0eff */
[----:B------:R2:W-:Y:S04]  /*c980*/  STL [R1+0xf7c], R21 ;  /* 0x000f7c1501007387 */ /* 0x0005e80000100800 */
[----:B------:R4:W-:Y:S01]  /*c990*/  STL [R1+0xf80], R22 ;  /* 0x000f801601007387 */ /* 0x0009e20000100800 */
[----:B------:R-:W-:-:S03]  /*c9a0*/  IMAD R16, R16, 0x2, R15 ;  /* 0x0000000210107824 */ /* 0x000fc600078e020f */
[----:B------:R-:W-:Y:S01]  /*c9b0*/  STL [R1+0xf70], R23 ;  /* 0x000f701701007387 */ /* 0x000fe20000100800 */
[----:B--2---:R-:W2:Y:S01]  /*c9c0*/  LDC R21, c[0x0][0x3d8] ;  /* 0x0000f600ff157b82 */ /* 0x004ea20000000800 */
[----:B----4-:R-:W-:-:S05]  /*c9d0*/  LEA.HI.X.SX32 R22, R29, R2, 0x1, P1 ;  /* 0x000000021d167211 */ /* 0x010fca00008f0eff */
[----:B------:R4:W-:Y:S01]  /*c9e0*/  STL [R1+0xf6c], R22 ;  /* 0x000f6c1601007387 */ /* 0x0009e20000100800 */
[----:B------:R-:W-:Y:S01]  /*c9f0*/  IMAD R17, R17, 0x2, R16 ;  /* 0x0000000211117824 */ /* 0x000fe200078e0210 */
[----:B----4-:R-:W4:Y:S03]  /*ca00*/  LDC R22, c[0x0][0x3d8] ;  /* 0x0000f600ff167b82 */ /* 0x010f260000000800 */
[----:B---3--:R-:W-:Y:S01]  /*ca10*/  IMAD R18, R18, 0x2, R17 ;  /* 0x0000000212127824 */ /* 0x008fe200078e0211 */
[----:B------:R-:W-:-:S03]  /*ca20*/  LEA.HI.X.SX32 R3, R3, R2, 0x1, P2 ;  /* 0x0000000203037211 */ /* 0x000fc600010f0eff */
[----:B0-----:R-:W-:Y:S02]  /*ca30*/  IMAD R19, R19, 0x2, R18 ;  /* 0x0000000213137824 */ /* 0x001fe400078e0212 */
[----:B------:R0:W-:Y:S02]  /*ca40*/  STL [R1+0xf5c], R3 ;  /* 0x000f5c0301007387 */ /* 0x0001e40000100800 */
[----:B-1----:R-:W-:-:S04]  /*ca50*/  IMAD R20, R20, 0x2, R19 ;  /* 0x0000000214147824 */ /* 0x002fc800078e0213 */
[----:B--2---:R-:W-:Y:S01]  /*ca60*/  IMAD R21, R21, 0x2, R20 ;  /* 0x0000000215157824 */ /* 0x004fe200078e0214 */
[----:B0-----:R-:W-:-:S05]  /*ca70*/  IADD3 R3, P0, PT, R4, R0, RZ ;  /* 0x0000000004037210 */ /* 0x001fca0007f1e0ff */
[----:B------:R4:W-:Y:S02]  /*ca80*/  STL [R1+0xf60], R3 ;  /* 0x000f600301007387 */ /* 0x0009e40000100800 */
[----:B----4-:R-:W-:Y:S02]  /*ca90*/  IMAD R3, R22, 0x2, R21 ;  /* 0x0000000216037824 */ /* 0x010fe400078e0215 */
[----:B------:R-:W0:Y:S01]  /*caa0*/  LDC R22, c[0x0][0x3d8] ;  /* 0x0000f600ff167b82 */ /* 0x000e220000000800 */
[-C--:B------:R-:W-:Y:S02]  /*cab0*/  IADD3 R24, P1, PT, R5, R0.reuse, RZ ;  /* 0x0000000005187210 */ /* 0x080fe40007f3e0ff */
[----:B------:R-:W-:Y:S02]  /*cac0*/  IADD3 R23, P2, PT, R6, R0, RZ ;  /* 0x0000000006177210 */ /* 0x000fe40007f5e0ff */
[----:B------:R-:W-:Y:S01]  /*cad0*/  LEA.HI.X.SX32 R4, R4, R2, 0x1, P0 ;  /* 0x0000000204047211 */ /* 0x000fe200000f0eff */
[----:B------:R1:W-:Y:S04]  /*cae0*/  STL [R1+0xf64], R24 ;  /* 0x000f641801007387 */ /* 0x0003e80000100800 */
[----:B------:R-:W-:Y:S04]  /*caf0*/  STL [R1+0xf68], R23 ;  /* 0x000f681701007387 */ /* 0x000fe80000100800 */
[----:B------:R0:W-:Y:S01]  /*cb00*/  STL [R1+0xf58], R4 ;  /* 0x000f580401007387 */ /* 0x0001e20000100800 */
[----:B-1----:R-:W1:Y:S01]  /*cb10*/  LDC R24, c[0x0][0x3c8] ;  /* 0x0000f200ff187b82 */ /* 0x002e620000000800 */
[----:B0-----:R-:W-:-:S07]  /*cb20*/  IMAD R4, R22, 0x2, R3 ;  /* 0x0000000216047824 */ /* 0x001fce00078e0203 */
[----:B------:R-:W0:Y:S01]  /*cb30*/  LDC R22, c[0x0][0x3d8] ;  /* 0x0000f600ff167b82 */ /* 0x000e220000000800 */
[-C--:B------:R-:W-:Y:S02]  /*cb40*/  LEA.HI.X.SX32 R23, R5, R2.reuse, 0x1, P1 ;  /* 0x0000000205177211 */ /* 0x080fe400008f0eff */
[----:B------:R-:W-:-:S03]  /*cb50*/  LEA.HI.X.SX32 R5, R6, R2, 0x1, P2 ;  /* 0x0000000206057211 */ /* 0x000fc600010f0eff */
[----:B------:R-:W-:Y:S04]  /*cb60*/  STL [R1+0xf54], R23 ;  /* 0x000f541701007387 */ /* 0x000fe80000100800 */
[----:B------:R2:W-:Y:S02]  /*cb70*/  STL [R1+0xf44], R5 ;  /* 0x000f440501007387 */ /* 0x0005e40000100800 */
[----:B--2---:R-:W-:-:S05]  /*cb80*/  IADD3 R5, P0, PT, R7, R0, RZ ;  /* 0x0000000007057210 */ /* 0x004fca0007f1e0ff */
[----:B------:R0:W-:Y:S02]  /*cb90*/  STL [R1+0xf48], R5 ;  /* 0x000f480501007387 */ /* 0x0001e40000100800 */
[----:B0-----:R-:W-:Y:S02]  /*cba0*/  IMAD R5, R22, 0x2, R4 ;  /* 0x0000000216057824 */ /* 0x001fe400078e0204 */
[----:B------:R-:W0:Y:S01]  /*cbb0*/  LDC R22, c[0x0][0x3d8] ;  /* 0x0000f600ff167b82 */ /* 0x000e220000000800 */
[-C--:B------:R-:W-:Y:S02]  /*cbc0*/  IADD3 R23, P1, PT, R8, R0.reuse, RZ ;  /* 0x0000000008177210 */ /* 0x080fe40007f3e0ff */
[----:B------:R-:W-:-:S03]  /*cbd0*/  IADD3 R6, P2, PT, R9, R0, RZ ;  /* 0x0000000009067210 */ /* 0x000fc60007f5e0ff */
[----:B------:R-:W-:Y:S04]  /*cbe0*/  STL [R1+0xf4c], R23 ;  /* 0x000f4c1701007387 */ /* 0x000fe80000100800 */
[----:B------:R2:W-:Y:S02]  /*cbf0*/  STL [R1+0xf50], R6 ;  /* 0x000f500601007387 */ /* 0x0005e40000100800 */
[----:B--2---:R-:W-:-:S05]  /*cc00*/  LEA.HI.X.SX32 R6, R7, R2, 0x1, P0 ;  /* 0x0000000207067211 */ /* 0x004fca00000f0eff */
[----:B------:R0:W-:Y:S02]  /*cc10*/  STL [R1+0xf40], R6 ;  /* 0x000f400601007387 */ /* 0x0001e40000100800 */
[----:B0-----:R-:W-:Y:S02]  /*cc20*/  IMAD R6, R22, 0x2, R5 ;  /* 0x0000000216067824 */ /* 0x001fe400078e0205 */
        /* <DEDUP_REMOVED lines=10> */
[----:B------:R-:W-:Y:S02]  /*ccd0*/  IADD3 R8, P2, PT, R12, R0, RZ ;  /* 0x000000000c087210 */ /* 0x000fe40007f5e0ff */
[----:B------:R-:W-:Y:S01]  /*cce0*/  LEA.HI.X.SX32 R10, R10, R2, 0x1, P0 ;  /* 0x000000020a0a7211 */ /* 0x000fe200000f0eff */
[----:B------:R-:W-:Y:S04]  /*ccf0*/  STL [R1+0xf34], R9 ;  /* 0x000f340901007387 */ /* 0x000fe80000100800 */
[----:B------:R-:W-:Y:S04]  /*cd00*/  STL [R1+0xf38], R8 ;  /* 0x000f380801007387 */ /* 0x000fe80000100800 */
[----:B------:R0:W-:Y:S02]  /*cd10*/  STL [R1+0xf28], R10 ;  /* 0x000f280a01007387 */ /* 0x0001e40000100800 */
[----:B0-----:R-:W-:-:S02]  /*cd20*/  IMAD R10, R22, 0x2, R7 ;  /* 0x00000002160a7824 */ /* 0x001fc400078e0207 */
[----:B------:R-:W0:Y:S01]  /*cd30*/  LDC R22, c[0x0][0x3d8] ;  /* 0x0000f600ff167b82 */ /* 0x000e220000000800 */
[-C--:B------:R-:W-:Y:S02]  /*cd40*/  LEA.HI.X.SX32 R9, R11, R2.reuse, 0x1, P1 ;  /* 0x000000020b097211 */ /* 0x080fe400008f0eff */
[----:B------:R-:W-:-:S03]  /*cd50*/  LEA.HI.X.SX32 R8, R12, R2, 0x1, P2 ;  /* 0x000000020c087211 */ /* 0x000fc600010f0eff */
[----:B------:R2:W-:Y:S04]  /*cd60*/  STL [R1+0xf24], R9 ;  /* 0x000f240901007387 */ /* 0x0005e80000100800 */
[----:B------:R-:W-:Y:S01]  /*cd70*/  STL [R1+0xf14], R8 ;  /* 0x000f140801007387 */ /* 0x000fe20000100800 */
[----:B--2---:R-:W-:-:S05]  /*cd80*/  IADD3 R9, P0, PT, R13, R0, RZ ;  /* 0x000000000d097210 */ /* 0x004fca0007f1e0ff */
[----:B------:R0:W-:Y:S02]  /*cd90*/  STL [R1+0xf18], R9 ;  /* 0x000f180901007387 */ /* 0x0001e40000100800 */
[----:B0-----:R-:W-:Y:S02]  /*cda0*/  IMAD R9, R22, 0x2, R10 ;  /* 0x0000000216097824 */ /* 0x001fe400078e020a */
[----:B------:R-:W0:Y:S01]  /*cdb0*/  LDC R22, c[0x0][0x3d8] ;  /* 0x0000f600ff167b82 */ /* 0x000e220000000800 */
[----:B------:R-:W-:Y:S02]  /*cdc0*/  LEA.HI.X.SX32 R12, R13, R2, 0x1, P0 ;  /* 0x000000020d0c7211 */ /* 0x000fe400000f0eff */
[----:B------:R-:W-:Y:S01]  /*cdd0*/  IADD3 R11, P1, PT, R14, R0, RZ ;  /* 0x000000000e0b7210 */ /* 0x000fe20007f3e0ff */
[----:B0-----:R-:W-:-:S04]  /*cde0*/  IMAD R13, R22, 0x2, R9 ;  /* 0x00000002160d7824 */ /* 0x001fc800078e0209 */
[----:B------:R-:W0:Y:S01]  /*cdf0*/  LDC R22, c[0x0][0x3d8] ;  /* 0x0000f600ff167b82 */ /* 0x000e220000000800 */
[----:B------:R2:W-:Y:S02]  /*ce00*/  STL [R1+0xf1c], R11 ;  /* 0x000f1c0b01007387 */ /* 0x0005e40000100800 */
[----:B--2---:R-:W-:Y:S02]  /*ce10*/  LEA.HI.X.SX32 R11, R14, R2, 0x1, P1 ;  /* 0x000000020e0b7211 */ /* 0x004fe400008f0eff */
[C---:B------:R-:W-:Y:S01]  /*ce20*/  IADD3 R8, P2, PT, R15.reuse, R0, RZ ;  /* 0x000000000f087210 */ /* 0x040fe20007f5e0ff */
[----:B0-----:R-:W-:Y:S02]  /*ce30*/  IMAD R14, R22, 0x2, R13 ;  /* 0x00000002160e7824 */ /* 0x001fe400078e020d */
[----:B------:R-:W0:Y:S02]  /*ce40*/  LDC R22, c[0x0][0x3d8] ;  /* 0x0000f600ff167b82 */ /* 0x000e240000000800 */
[----:B------:R2:W-:Y:S04]  /*ce50*/  STL [R1+0xf20], R8 ;  /* 0x000f200801007387 */ /* 0x0005e80000100800 */
[----:B------:R3:W-:Y:S01]  /*ce60*/  STL [R1+0xf10], R12 ;  /* 0x000f100c01007387 */ /* 0x0007e20000100800 */
[----:B--2---:R-:W-:-:S03]  /*ce70*/  LEA.HI.X.SX32 R8, R15, R2, 0x1, P2 ;  /* 0x000000020f087211 */ /* 0x004fc600010f0eff */
[----:B------:R-:W-:Y:S01]  /*ce80*/  STL [R1+0xf0c], R11 ;  /* 0x000f0c0b01007387 */ /* 0x000fe20000100800 */
[----:B---3--:R-:W-:-:S03]  /*ce90*/  IADD3 R12, P0, PT, R16, R0, RZ ;  /* 0x00000000100c7210 */ /* 0x008fc60007f1e0ff */
[----:B------:R-:W-:Y:S04]  /*cea0*/  STL [R1+0xefc], R8 ;  /* 0x000efc0801007387 */ /* 0x000fe80000100800 */
[----:B------:R2:W-:Y:S02]  /*ceb0*/  STL [R1+0xf00], R12 ;  /* 0x000f000c01007387 */ /* 0x0005e40000100800 */
[----:B--2---:R-:W-:Y:S01]  /*cec0*/  LEA.HI.X.SX32 R12, R16, R2, 0x1, P0 ;  /* 0x00000002100c7211 */ /* 0x004fe200000f0eff */
[----:B0-----:R-:W-:Y:S02]  /*ced0*/  IMAD R16, R22, 0x2, R14 ;  /* 0x0000000216107824 */ /* 0x001fe400078e020e */
[----:B------:R-:W0:Y:S01]  /*cee0*/  LDC R22, c[0x0][0x3d8] ;  /* 0x0000f600ff167b82 */ /* 0x000e220000000800 */
[----:B------:R-:W-:-:S02]  /*cef0*/  IADD3 R11, P1, PT, R17, R0, RZ ;  /* 0x00000000110b7210 */ /* 0x000fc40007f3e0ff */
[----:B------:R-:W-:Y:S01]  /*cf00*/  IADD3 R8, P2, PT, R18, R0, RZ ;  /* 0x0000000012087210 */ /* 0x000fe20007f5e0ff */
[----:B0-----:R-:W-:-:S04]  /*cf10*/  IMAD R15, R22, 0x2, R16 ;  /* 0x00000002160f7824 */ /* 0x001fc800078e0210 */
[----:B------:R-:W0:Y:S01]  /*cf20*/  LDC R22, c[0x0][0x3d8] ;  /* 0x0000f600ff167b82 */ /* 0x000e220000000800 */
[----:B------:R2:W-:Y:S04]  /*cf30*/  STL [R1+0xf04], R11 ;  /* 0x000f040b01007387 */ /* 0x0005e80000100800 */
[----:B------:R3:W-:Y:S01]  /*cf40*/  STL [R1+0xf08], R8 ;  /* 0x000f080801007387 */ /* 0x0007e20000100800 */
[----:B--2---:R-:W-:-:S03]  /*cf50*/  LEA.HI.X.SX32 R11, R17, R2, 0x1, P1 ;  /* 0x00000002110b7211 */ /* 0x004fc600008f0eff */
[----:B------:R2:W-:Y:S01]  /*cf60*/  STL [R1+0xef8], R12 ;  /* 0x000ef80c01007387 */ /* 0x0005e20000100800 */
[----:B---3--:R-:W-:-:S03]  /*cf70*/  LEA.HI.X.SX32 R8, R18, R2, 0x1, P2 ;  /* 0x0000000212087211 */ /* 0x008fc600010f0eff */
[----:B------:R3:W-:Y:S01]  /*cf80*/  STL [R1+0xef4], R11 ;  /* 0x000ef40b01007387 */ /* 0x0007e20000100800 */
[----:B0-----:R-:W-:Y:S02]  /*cf90*/  IMAD R17, R22, 0x2, R15 ;  /* 0x0000000216117824 */ /* 0x001fe400078e020f */
[----:B------:R-:W0:Y:S01]  /*cfa0*/  LDC R22, c[0x0][0x3d8] ;  /* 0x0000f600ff167b82 */ /* 0x000e220000000800 */
[-C--:B--2---:R-:W-:Y:S01]  /*cfb0*/  IADD3 R12, P0, PT, R19, R0.reuse, RZ ;  /* 0x00000000130c7210 */ /* 0x084fe20007f1e0ff */
[----:B------:R2:W-:Y:S01]  /*cfc0*/  STL [R1+0xee4], R8 ;  /* 0x000ee40801007387 */ /* 0x0005e20000100800 */
[----:B---3--:R-:W-:-:S03]  /*cfd0*/  IADD3 R11, P1, PT, R20, R0, RZ ;  /* 0x00000000140b7210 */ /* 0x008fc60007f3e0ff */
[----:B------:R3:W-:Y:S01]  /*cfe0*/  STL [R1+0xee8], R12 ;  /* 0x000ee80c01007387 */ /* 0x0007e20000100800 */
[----:B--2---:R-:W-:-:S03]  /*cff0*/  IADD3 R8, P2, PT, R21, R0, RZ ;  /* 0x0000000015087210 */ /* 0x004fc60007f5e0ff */
[----:B------:R2:W-:Y:S01]  /*d000*/  STL [R1+0xeec], R11 ;  /* 0x000eec0b01007387 */ /* 0x0005e20000100800 */
[----:B---3--:R-:W-:-:S03]  /*d010*/  LEA.HI.X.SX32 R12, R19, R2, 0x1, P0 ;  /* 0x00000002130c7211 */ /* 0x008fc600000f0eff */
[----:B------:R3:W-:Y:S01]  /*d020*/  STL [R1+0xef0], R8 ;  /* 0x000ef00801007387 */ /* 0x0007e20000100800 */
[----:B--2---:R-:W-:-:S03]  /*d030*/  LEA.HI.X.SX32 R11, R20, R2, 0x1, P1 ;  /* 0x00000002140b7211 */ /* 0x004fc600008f0eff */
[----:B------:R-:W-:Y:S01]  /*d040*/  STL [R1+0xee0], R12 ;  /* 0x000ee00c01007387 */ /* 0x000fe20000100800 */
[----:B---3--:R-:W-:-:S03]  /*d050*/  LEA.HI.X.SX32 R8, R21, R2, 0x1, P2 ;  /* 0x0000000215087211 */ /* 0x008fc600010f0eff */
[----:B------:R-:W-:Y:S04]  /*d060*/  STL [R1+0xedc], R11 ;  /* 0x000edc0b01007387 */ /* 0x000fe80000100800 */
[----:B------:R2:W-:Y:S02]  /*d070*/  STL [R1+0xecc], R8 ;  /* 0x000ecc0801007387 */ /* 0x0005e40000100800 */
[----:B--2---:R-:W-:-:S05]  /*d080*/  IADD3 R8, P0, PT, R3, R0, RZ ;  /* 0x0000000003087210 */ /* 0x004fca0007f1e0ff */
[----:B------:R0:W-:Y:S02]  /*d090*/  STL [R1+0xed0], R8 ;  /* 0x000ed00801007387 */ /* 0x0001e40000100800 */
[----:B0-----:R-:W-:Y:S02]  /*d0a0*/  IMAD R8, R22, 0x2, R17 ;  /* 0x0000000216087824 */ /* 0x001fe400078e0211 */
[----:B------:R-:W0:Y:S01]  /*d0b0*/  LDC R22, c[0x0][0x3d8] ;  /* 0x0000f600ff167b82 */ /* 0x000e220000000800 */
[----:B------:R-:W-:-:S05]  /*d0c0*/  IADD3 R12, P1, PT, R4, R0, RZ ;  /* 0x00000000040c7210 */ /* 0x000fca0007f3e0ff */
[----:B------:R0:W-:Y:S01]  /*d0d0*/  STL [R1+0xed4], R12 ;  /* 0x000ed40c01007387 */ /* 0x0001e20000100800 */
[----:B------:R-:W-:Y:S01]  /*d0e0*/  IADD3 R11, P2, PT, R5, R0, RZ ;  /* 0x00000000050b7210 */ /* 0x000fe20007f5e0ff */
[----:B0-----:R-:W-:Y:S02]  /*d0f0*/  IMAD R12, R22, 0x2, R8 ;  /* 0x00000002160c7824 */ /* 0x001fe400078e0208 */
[----:B------:R-:W0:Y:S02]  /*d100*/  LDC R22, c[0x0][0x3d8] ;  /* 0x0000f600ff167b82 */ /* 0x000e240000000800 */
[----:B------:R2:W-:Y:S02]  /*d110*/  STL [R1+0xed8], R11 ;  /* 0x000ed80b01007387 */ /* 0x0005e40000100800 */
[----:B--2---:R-:W-:-:S05]  /*d120*/  LEA.HI.X.SX32 R11, R3, R2, 0x1, P0 ;  /* 0x00000002030b7211 */ /* 0x004fca00000f0eff */
[----:B------:R0:W-:Y:S02]  /*d130*/  STL [R1+0xec8], R11 ;  /* 0x000ec80b01007387 */ /* 0x0001e40000100800 */
[----:B0-----:R-:W-:Y:S02]  /*d140*/  IMAD R11, R22, 0x2, R12 ;  /* 0x00000002160b7824 */ /* 0x001fe400078e020c */
[----:B------:R-:W0:Y:S01]  /*d150*/  LDC R22, c[0x0][0x3d8] ;  /* 0x0000f600ff167b82 */ /* 0x000e220000000800 */
[-C--:B------:R-:W-:Y:S02]  /*d160*/  LEA.HI.X.SX32 R4, R4, R2.reuse, 0x1, P1 ;  /* 0x0000000204047211 */ /* 0x080fe400008f0eff */
[----:B------:R-:W-:Y:S02]  /*d170*/  LEA.HI.X.SX32 R3, R5, R2, 0x1, P2 ;  /* 0x0000000205037211 */ /* 0x000fe400010f0eff */
[-C--:B------:R-:W-:Y:S01]  /*d180*/  IADD3 R5, P0, PT, R6, R0.reuse, RZ ;  /* 0x0000000006057210 */ /* 0x080fe20007f1e0ff */
[----:B------:R2:W-:Y:S04]  /*d190*/  STL [R1+0xec4], R4 ;  /* 0x000ec40401007387 */ /* 0x0005e80000100800 */
[----:B------:R3:W-:Y:S01]  /*d1a0*/  STL [R1+0xeb4], R3 ;  /* 0x000eb40301007387 */ /* 0x0007e20000100800 */
[----:B--2---:R-:W-:-:S03]  /*d1b0*/  IADD3 R4, P1, PT, R7, R0, RZ ;  /* 0x0000000007047210 */ /* 0x004fc60007f3e0ff */
[----:B------:R-:W-:Y:S01]  /*d1c0*/  STL [R1+0xeb8], R5 ;  /* 0x000eb80501007387 */ /* 0x000fe20000100800 */
[----:B---3--:R-:W-:-:S03]  /*d1d0*/  IADD3 R3, P2, PT, R10, R0, RZ ;  /* 0x000000000a037210 */ /* 0x008fc60007f5e0ff */
[----:B------:R-:W-:Y:S04]  /*d1e0*/  STL [R1+0xebc], R4 ;  /* 0x000ebc0401007387 */ /* 0x000fe80000100800 */
[----:B------:R2:W-:Y:S02]  /*d1f0*/  STL [R1+0xec0], R3 ;  /* 0x000ec00301007387 */ /* 0x0005e40000100800 */
[-C--:B--2---:R-:W-:Y:S01]  /*d200*/  LEA.HI.X.SX32 R3, R10, R2.reuse, 0x1, P2 ;  /* 0x000000020a037211 */ /* 0x084fe200010f0eff */
[----:B0-----:R-:W-:Y:S02]  /*d210*/  IMAD R10, R22, 0x2, R11 ;  /* 0x00000002160a7824 */ /* 0x001fe400078e020b */
[----:B------:R-:W0:Y:S01]  /*d220*/  LDC R22, c[0x0][0x3d8] ;  /* 0x0000f600ff167b82 */ /* 0x000e220000000800 */
[----:B------:R-:W-:-:S02]  /*d230*/  LEA.HI.X.SX32 R5, R6, R2, 0x1, P0 ;  /* 0x0000000206057211 */ /* 0x000fc400000f0eff */
[----:B------:R-:W-:-:S03]  /*d240*/  LEA.HI.X.SX32 R4, R7, R2, 0x1, P1 ;  /* 0x0000000207047211 */ /* 0x000fc600008f0eff */
[----:B------:R2:W-:Y:S04]  /*d250*/  STL [R1+0xeb0], R5 ;  /* 0x000eb00501007387 */ /* 0x0005e80000100800 */
[----:B------:R3:W-:Y:S01]  /*d260*/  STL [R1+0xeac], R4 ;  /* 0x000eac0401007387 */ /* 0x0007e20000100800 */
[----:B0-----:R-:W-:Y:S02]  /*d270*/  IMAD R6, R22, 0x2, R10 ;  /* 0x0000000216067824 */ /* 0x001fe400078e020a */
[----:B------:R-:W0:Y:S01]  /*d280*/  LDC R22, c[0x0][0x3d8] ;  /* 0x0000f600ff167b82 */ /* 0x000e220000000800 */
[-C--:B--2---:R-:W-:Y:S01]  /*d290*/  IADD3 R5, P0, PT, R9, R0.reuse, RZ ;  /* 0x0000000009057210 */ /* 0x084fe20007f1e0ff */
[----:B------:R2:W-:Y:S01]  /*d2a0*/  STL [R1+0xe9c], R3 ;  /* 0x000e9c0301007387 */ /* 0x0005e20000100800 */
[----:B---3--:R-:W-:-:S03]  /*d2b0*/  IADD3 R4, P1, PT, R13, R0, RZ ;  /* 0x000000000d047210 */ /* 0x008fc60007f3e0ff */
[----:B------:R-:W-:Y:S01]  /*d2c0*/  STL [R1+0xea0], R5 ;  /* 0x000ea00501007387 */ /* 0x000fe20000100800 */
[----:B--2---:R-:W-:-:S03]  /*d2d0*/  IADD3 R3, P2, PT, R14, R0, RZ ;  /* 0x000000000e037210 */ /* 0x004fc60007f5e0ff */
[----:B------:R-:W-:Y:S04]  /*d2e0*/  STL [R1+0xea4], R4 ;  /* 0x000ea40401007387 */ /* 0x000fe80000100800 */
[----:B------:R2:W-:Y:S02]  /*d2f0*/  STL [R1+0xea8], R3 ;  /* 0x000ea80301007387 */ /* 0x0005e40000100800 */
[----:B--2---:R-:W-:-:S05]  /*d300*/  LEA.HI.X.SX32 R3, R9, R2, 0x1, P0 ;  /* 0x0000000209037211 */ /* 0x004fca00000f0eff */
[----:B------:R0:W-:Y:S02]  /*d310*/  STL [R1+0xe98], R3 ;  /* 0x000e980301007387 */ /* 0x0001e40000100800 */
[----:B0-----:R-:W-:Y:S02]  /*d320*/  IMAD R3, R22, 0x2, R6 ;  /* 0x0000000216037824 */ /* 0x001fe400078e0206 */
[----:B------:R-:W0:Y:S01]  /*d330*/  LDC R22, c[0x0][0x3d8] ;  /* 0x0000f600ff167b82 */ /* 0x000e220000000800 */
[-C--:B------:R-:W-:Y:S02]  /*d340*/  LEA.HI.X.SX32 R5, R13, R2.reuse, 0x1, P1 ;  /* 0x000000020d057211 */ /* 0x080fe400008f0eff */
[----:B------:R-:W-:Y:S02]  /*d350*/  LEA.HI.X.SX32 R4, R14, R2, 0x1, P2 ;  /* 0x000000020e047211 */ /* 0x000fe400010f0eff */
[----:B------:R-:W-:Y:S01]  /*d360*/  IADD3 R7, P0, PT, R16, R0, RZ ;  /* 0x0000000010077210 */ /* 0x000fe20007f1e0ff */
[----:B------:R2:W-:Y:S01]  /*d370*/  STL [R1+0xe94], R5 ;  /* 0x000e940501007387 */ /* 0x0005e20000100800 */
[----:B0-----:R-:W-:-:S02]  /*d380*/  IMAD R9, R22, 0x2, R3 ;  /* 0x0000000216097824 */ /* 0x001fc400078e0203 */
[----:B------:R-:W0:Y:S01]  /*d390*/  LDC R22, c[0x0][0x3d8] ;  /* 0x0000f600ff167b82 */ /* 0x000e220000000800 */
[-C--:B--2---:R-:W-:Y:S01]  /*d3a0*/  IADD3 R5, P1, PT, R15, R0.reuse, RZ ;  /* 0x000000000f057210 */ /* 0x084fe20007f3e0ff */
[----:B------:R2:W-:Y:S04]  /*d3b0*/  STL [R1+0xe84], R4 ;  /* 0x000e840401007387 */ /* 0x0005e80000100800 */
[----:B------:R-:W-:Y:S04]  /*d3c0*/  STL [R1+0xe88], R7 ;  /* 0x000e880701007387 */ /* 0x000fe80000100800 */
[----:B------:R3:W-:Y:S01]  /*d3d0*/  STL [R1+0xe8c], R5 ;  /* 0x000e8c0501007387 */ /* 0x0007e20000100800 */
[----:B--2---:R-:W-:-:S02]  /*d3e0*/  IADD3 R4, P2, PT, R17, R0, RZ ;  /* 0x0000000011047210 */ /* 0x004fc40007f5e0ff */
[----:B---3--:R-:W-:-:S03]  /*d3f0*/  LEA.HI.X.SX32 R5, R16, R2, 0x1, P0 ;  /* 0x0000000210057211 */ /* 0x008fc600000f0eff */
[----:B------:R-:W-:Y:S04]  /*d400*/  STL [R1+0xe90], R4 ;  /* 0x000e900401007387 */ /* 0x000fe80000100800 */
        /* <DEDUP_REMOVED lines=31> */
[-C--:B--2---:R-:W-:Y:S02]  /*d600*/  LEA.HI.X.SX32 R11, R10, R2.reuse, 0x1, P0 ;  /* 0x000000020a0b7211 */ /* 0x084fe400000f0eff */
[-C--:B------:R-:W-:Y:S02]  /*d610*/  LEA.HI.X.SX32 R10, R6, R2.reuse, 0x1, P1 ;  /* 0x00000002060a7211 */ /* 0x080fe400008f0eff */
[----:B------:R-:W-:Y:S01]  /*d620*/  LEA.HI.X.SX32 R6, R3, R2, 0x1, P2 ;  /* 0x0000000203067211 */ /* 0x000fe200010f0eff */
[----:B0-----:R-:W-:-:S02]  /*d630*/  IMAD R3, R22, 0x2, R7 ;  /* 0x0000000216037824 */ /* 0x001fc400078e0207 */
[----:B------:R-:W0:Y:S01]  /*d640*/  LDC R22, c[0x0][0x3d8] ;  /* 0x0000f600ff167b82 */ /* 0x000e220000000800 */
[----:B------:R-:W-:Y:S04]  /*d650*/  STL [R1+0xe30], R11 ;  /* 0x000e300b01007387 */ /* 0x000fe80000100800 */
        /* <DEDUP_REMOVED lines=11> */
[-C--:B------:R-:W-:Y:S01]  /*d710*/  LEA.HI.X.SX32 R9, R5, R2.reuse, 0x1, P1 ;  /* 0x0000000205097211 */ /* 0x080fe200008f0eff */
[----:B0-----:R-:W-:Y:S02]  /*d720*/  IMAD R5, R22, 0x2, R6 ;  /* 0x0000000216057824 */ /* 0x001fe400078e0206 */
[----:B------:R-:W0:Y:S01]  /*d730*/  LDC R22, c[0x0][0x3d8] ;  /* 0x0000f600ff167b82 */ /* 0x000e220000000800 */
[----:B------:R-:W-:Y:S01]  /*d740*/  LEA.HI.X.SX32 R4, R4, R2, 0x1, P2 ;  /* 0x0000000204047211 */ /* 0x000fe200010f0eff */
        /* <DEDUP_REMOVED lines=14> */
[----:B------:R-:W0:Y:S01]  /*d830*/  S2R R22, SR_TID.X ;  /* 0x0000000000167919 */ /* 0x000e220000002100 */
[----:B------:R-:W-:Y:S01]  /*d840*/  LEA.HI.X.SX32 R7, R7, R2, 0x1, P1 ;  /* 0x0000000207077211 */ /* 0x000fe200008f0eff */
[----:B------:R-:W-:Y:S04]  /*d850*/  STL [R1+0xe48], R9 ;  /* 0x000e480901007387 */ /* 0x000fe80000100800 */
[----:B------:R2:W-:Y:S04]  /*d860*/  STL [R1+0xe4c], R7 ;  /* 0x000e4c0701007387 */ /* 0x0005e80000100800 */
[----:B------:R3:W-:Y:S01]  /*d870*/  STL [R1+0xe50], R8 ;  /* 0x000e500801007387 */ /* 0x0007e20000100800 */
[----:B--2---:R-:W-:-:S02]  /*d880*/  IADD3 R7, P0, PT, R6, R0, RZ ;  /* 0x0000000006077210 */ /* 0x004fc40007f1e0ff */
[----:B---3--:R-:W-:-:S03]  /*d890*/  IADD3 R8, P1, PT, R5, R0, RZ ;  /* 0x0000000005087210 */ /* 0x008fc60007f3e0ff */
[----:B------:R2:W-:Y:S01]  /*d8a0*/  STL [R1+0xe54], R7 ;  /* 0x000e540701007387 */ /* 0x0005e20000100800 */
[----:B------:R-:W-:-:S03]  /*d8b0*/  LEA.HI.X.SX32 R6, R6, R2, 0x1, P0 ;  /* 0x0000000206067211 */ /* 0x000fc600000f0eff */
[----:B------:R-:W-:Y:S01]  /*d8c0*/  STL [R1+0xe58], R8 ;  /* 0x000e580801007387 */ /* 0x000fe20000100800 */
[----:B--2---:R-:W-:Y:S02]  /*d8d0*/  IADD3 R7, P2, PT, R4, R0, RZ ;  /* 0x0000000004077210 */ /* 0x004fe40007f5e0ff */
[----:B0-----:R-:W-:-:S03]  /*d8e0*/  LOP3.LUT R23, R22, 0x7f, RZ, 0xc0, !PT ;  /* 0x0000007f16177812 */ /* 0x001fc600078ec0ff */
[----:B------:R0:W-:Y:S02]  /*d8f0*/  STL [R1+0xe5c], R7 ;  /* 0x000e5c0701007387 */ /* 0x0001e40000100800 */
[----:B-1----:R-:W-:Y:S01]  /*d900*/  IMAD R22, R23, R24, RZ ;  /* 0x0000001817167224 */ /* 0x002fe200078e02ff */
[----:B------:R-:W-:Y:S02]  /*d910*/  LEA.HI.X.SX32 R4, R4, R2, 0x1, P2 ;  /* 0x0000000204047211 */ /* 0x000fe400010f0eff */
[----:B0-----:R-:W-:Y:S02]  /*d920*/  IADD3 R7, P3, PT, R3, R0, RZ ;  /* 0x0000000003077210 */ /* 0x001fe40007f7e0ff */
[----:B------:R-:W-:Y:S01]  /*d930*/  LEA.HI.X.SX32 R0, R5, R2, 0x1, P1 ;  /* 0x0000000205007211 */ /* 0x000fe200008f0eff */
[----:B------:R-:W-:Y:S02]  /*d940*/  IMAD R22, R24, 0x80, R22 ;  /* 0x0000008018167824 */ /* 0x000fe400078e0216 */
[----:B------:R-:W-:Y:S01]  /*d950*/  STL [R1+0xe08], R7 ;  /* 0x000e080701007387 */ /* 0x000fe20000100800 */
[----:B------:R-:W-:-:S03]  /*d960*/  IMAD R23, R23, R24, RZ ;  /* 0x0000001817177224 */ /* 0x000fc600078e02ff */
[----:B------:R-:W-:Y:S04]  /*d970*/  STL [R1+0xdfc], R6 ;  /* 0x000dfc0601007387 */ /* 0x000fe80000100800 */
[----:B------:R0:W-:Y:S01]  /*d980*/  STL [R1+0xe00], R0 ;  /* 0x000e000001007387 */ /* 0x0001e20000100800 */
[----:B------:R-:W-:-:S03]  /*d990*/  IADD3 R10, P0, PT, R23, UR10, RZ ;  /* 0x0000000a170a7c10 */ /* 0x000fc6000ff1e0ff */
[----:B------:R-:W-:Y:S01]  /*d9a0*/  STL [R1+0xe04], R4 ;  /* 0x000e040401007387 */ /* 0x000fe20000100800 */
[----:B0-----:R-:W-:Y:S01]  /*d9b0*/  LEA.HI.X.SX32 R0, R3, R2, 0x1, P3 ;  /* 0x0000000203007211 */ /* 0x001fe200018f0eff */
[----:B------:R-:W-:Y:S01]  /*d9c0*/  IMAD R2, R24, 0x80, R22 ;  /* 0x0000008018027824 */ /* 0x000fe200078e0216 */
[----:B------:R-:W-:-:S03]  /*d9d0*/  IADD3 R9, P1, PT, R22, UR10, RZ ;  /* 0x0000000a16097c10 */ /* 0x000fc6000ff3e0ff */
[----:B------:R0:W-:Y:S01]  /*d9e0*/  STL [R1+0xdf8], R0 ;  /* 0x000df80001007387 */ /* 0x0001e20000100800 */
[----:B------:R-:W-:Y:S02]  /*d9f0*/  LEA.HI.X.SX32 R8, R23, UR9, 0x1, P0 ;  /* 0x0000000917087c11 */ /* 0x000fe400080f0eff */
[----:B------:R-:W-:Y:S02]  /*da00*/  LEA.HI.X.SX32 R7, R22, UR9, 0x1, P1 ;  /* 0x0000000916077c11 */ /* 0x000fe400088f0eff */
[----:B------:R-:W-:Y:S01]  /*da10*/  IADD3 R6, P0, PT, R2, UR10, RZ ;  /* 0x0000000a02067c10 */ /* 0x000fe2000ff1e0ff */
[----:B0-----:R-:W-:Y:S01]  /*da20*/  IMAD R0, R24, 0x80, R2 ;  /* 0x0000008018007824 */ /* 0x001fe200078e0202 */
[----:B------:R-:W-:Y:S01]  /*da30*/  IADD3 RZ, P2, PT, R10, UR7, RZ ;  /* 0x000000070aff7c10 */ /* 0x000fe2000ff5e0ff */
[----:B------:R-:W-:Y:S03]  /*da40*/  STL [R1+0x4c8], R10 ;  /* 0x0004c80a01007387 */ /* 0x000fe60000100800 */
[----:B------:R-:W-:Y:S01]  /*da50*/  IADD3 R4, P1, PT, R0, UR10, RZ ;  /* 0x0000000a00047c10 */ /* 0x000fe2000ff3e0ff */
[----:B------:R-:W-:Y:S01]  /*da60*/  STL [R1+0x4cc], R9 ;  /* 0x0004cc0901007387 */ /* 0x000fe20000100800 */
[----:B------:R-:W-:-:S02]  /*da70*/  LEA.HI.X.SX32 R5, R2, UR9, 0x1, P0 ;  /* 0x0000000902057c11 */ /* 0x000fc400080f0eff */
[----:B------:R-:W-:Y:S01]  /*da80*/  LEA.HI.X.SX32 R3, R0, UR9, 0x1, P1 ;  /* 0x0000000900037c11 */ /* 0x000fe200088f0eff */
[----:B------:R-:W-:Y:S01]  /*da90*/  STL [R1+0x4fc], R8 ;  /* 0x0004fc0801007387 */ /* 0x000fe20000100800 */
[----:B------:R-:W-:Y:S02]  /*daa0*/  IADD3 RZ, P3, PT, R9, UR7, RZ ;  /* 0x0000000709ff7c10 */ /* 0x000fe4000ff7e0ff */
[----:B------:R-:W-:Y:S01]  /*dab0*/  IADD3.X R0, PT, PT, R8, UR19, RZ, P2, !PT ;  /* 0x0000001308007c10 */ /* 0x000fe200097fe4ff */
[----:B------:R-:W-:Y:S01]  /*dac0*/  STL [R1+0x680], R7 ;  /* 0x0006800701007387 */ /* 0x000fe20000100800 */
[----:B------:R-:W-:Y:S02]  /*dad0*/  IADD3 RZ, P4, PT, R6, UR7, RZ ;  /* 0x0000000706ff7c10 */ /* 0x000fe4000ff9e0ff */
[----:B------:R-:W-:Y:S01]  /*dae0*/  IADD3 RZ, P5, PT, R4, UR7, RZ ;  /* 0x0000000704ff7c10 */ /* 0x000fe2000ffbe0ff */
[----:B------:R-:W-:Y:S01]  /*daf0*/  STL [R1+0x4d0], R6 ;  /* 0x0004d00601007387 */ /* 0x000fe20000100800 */
[----:B------:R-:W-:-:S03]  /*db00*/  IADD3.X R11, PT, PT, R7, UR19, RZ, P3, !PT ;  /* 0x00000013070b7c10 */ /* 0x000fc60009ffe4ff */
[----:B------:R-:W-:Y:S01]  /*db10*/  STL [R1+0x4d4], R4 ;  /* 0x0004d40401007387 */ /* 0x000fe20000100800 */
[----:B------:R-:W-:-:S03]  /*db20*/  IADD3.X R2, PT, PT, R5, UR19, RZ, P4, !PT ;  /* 0x0000001305027c10 */ /* 0x000fc6000a7fe4ff */
[----:B------:R-:W-:Y:S04]  /*db30*/  STL [R1+0x684], R5 ;  /* 0x0006840501007387 */ /* 0x000fe80000100800 */
[----:B------:R-:W-:Y:S01]  /*db40*/  STL [R1+0x688], R3 ;  /* 0x0006880301007387 */ /* 0x000fe20000100800 */
[----:B------:R-:W-:-:S03]  /*db50*/  IADD3 RZ, P1, PT, R10, UR72, RZ ;  /* 0x000000480aff7c10 */ /* 0x000fc6000ff3e0ff */
[----:B------:R0:W-:Y:S01]  /*db60*/  STL [R1+0x6b4], R0 ;  /* 0x0006b40001007387 */ /* 0x0001e20000100800 */
[----:B------:R-:W-:-:S03]  /*db70*/  IADD3 RZ, P2, PT, R9, UR72, RZ ;  /* 0x0000004809ff7c10 */ /* 0x000fc6000ff5e0ff */
[----:B------:R1:W-:Y:S01]  /*db80*/  STL [R1+0x6b8], R11 ;  /* 0x0006b80b01007387 */ /* 0x0003e20000100800 */
[----:B0-----:R-:W-:-:S03]  /*db90*/  IADD3.X R0, PT, PT, R3, UR19, RZ, P5, !PT ;  /* 0x0000001303007c10 */ /* 0x001fc6000affe4ff */
[----:B------:R-:W-:Y:S01]  /*dba0*/  STL [R1+0x6bc], R2 ;  /* 0x0006bc0201007387 */ /* 0x000fe20000100800 */
[----:B------:R-:W-:-:S03]  /*dbb0*/  IADD3 RZ, P3, PT, R6, UR72, RZ ;  /* 0x0000004806ff7c10 */ /* 0x000fc6000ff7e0ff */
[----:B------:R0:W-:Y:S01]  /*dbc0*/  STL [R1+0x6c0], R0 ;  /* 0x0006c00001007387 */ /* 0x0001e20000100800 */
[----:B------:R-:W-:Y:S02]  /*dbd0*/  IADD3 RZ, P4, PT, R4, UR72, RZ ;  /* 0x0000004804ff7c10 */ /* 0x000fe4000ff9e0ff */
[----:B-1----:R-:W-:Y:S01]  /*dbe0*/  IADD3.X R11, PT, PT, R7, UR64, RZ, P2, !PT ;  /* 0x00000040070b7c10 */ /* 0x002fe200097fe4ff */
[----:B------:R-:W-:Y:S01]  /*dbf0*/  USHF.R.S32.HI UR7, URZ, 0x1f, UR56 ;  /* 0x0000001fff077899 */ /* 0x000fe20008011438 */
[----:B0-----:R-:W-:Y:S02]  /*dc00*/  IADD3.X R0, PT, PT, R8, UR64, RZ, P1, !PT ;  /* 0x0000004008007c10 */ /* 0x001fe40008ffe4ff */
[----:B------:R-:W-:-:S03]  /*dc10*/  IADD3.X R2, PT, PT, R5, UR64, RZ, P3, !PT ;  /* 0x0000004005027c10 */ /* 0x000fc60009ffe4ff */
        /* <DEDUP_REMOVED lines=8> */
[----:B------:R-:W-:Y:S02]  /*dca0*/  IADD3 RZ, P4, PT, R4, UR56, RZ ;  /* 0x0000003804ff7c10 */ /* 0x000fe4000ff9e0ff */
[----:B-1----:R-:W-:Y:S02]  /*dcb0*/  IADD3.X R11, PT, PT, R7, UR7, RZ, P2, !PT ;  /* 0x00000007070b7c10 */ /* 0x002fe400097fe4ff */
[----:B0-----:R-:W-:Y:S01]  /*dcc0*/  IADD3.X R0, PT, PT, R8, UR7, RZ, P1, !PT ;  /* 0x0000000708007c10 */ /* 0x001fe20008ffe4ff */
[----:B------:R-:W-:Y:S01]  /*dcd0*/  USHF.R.S32.HI UR10, URZ, 0x1f, UR41 ;  /* 0x0000001fff0a7899 */ /* 0x000fe20008011429 */
        /* <DEDUP_REMOVED lines=76> */
[----:B0-----:R-:W-:Y:S02]  /*e1a0*/  IADD3.X R0, PT, PT, R8, UR56, RZ, P1, !PT ;  /* 0x0000003808007c10 */ /* 0x001fe40008ffe4ff */
[----:B------:R-:W-:-:S03]  /*e1b0*/  IADD3.X R2, PT, PT, R5, UR56, RZ, P3, !PT ;  /* 0x0000003805027c10 */ /* 0x000fc60009ffe4ff */
[----:B------:R0:W-:Y:S01]  /*e1c0*/  STL [R1+0x734], R0 ;  /* 0x0007340001007387 */ /* 0x0001e20000100800 */
[----:B------:R-:W-:-:S03]  /*e1d0*/  USHF.R.S32.HI UR7, URZ, 0x1f, UR45 ;  /* 0x0000001fff077899 */ /* 0x000fc6000801142d */
        /* <DEDUP_REMOVED lines=8> */
[----:B0-----:R-:W-:Y:S02]  /*e260*/  IADD3 R0, P4, PT, R4, UR45, RZ ;  /* 0x0000002d04007c10 */ /* 0x001fe4000ff9e0ff */
[----:B------:R-:W-:-:S03]  /*e270*/  IADD3.X R2, PT, PT, R8, UR7, RZ, P1, !PT ;  /* 0x0000000708027c10 */ /* 0x000fc60008ffe4ff */
[----:B------:R0:W-:Y:S04]  /*e280*/  STL [R1+0x754], R0 ;  /* 0x0007540001007387 */ /* 0x0001e80000100800 */
[----:B------:R1:W-:Y:S01]  /*e290*/  STL [R1+0x744], R2 ;  /* 0x0007440201007387 */ /* 0x0003e20000100800 */
[----:B0-----:R-:W-:-:S03]  /*e2a0*/  IADD3.X R0, PT, PT, R5, UR7, RZ, P3, !PT ;  /* 0x0000000705007c10 */ /* 0x001fc60009ffe4ff */
[----:B------:R0:W-:Y:S01]  /*e2b0*/  STL [R1+0x748], R11 ;  /* 0x0007480b01007387 */ /* 0x0001e20000100800 */
[----:B-1----:R-:W-:-:S03]  /*e2c0*/  IADD3.X R2, PT, PT, R3, UR7, RZ, P4, !PT ;  /* 0x0000000703027c10 */ /* 0x002fc6000a7fe4ff */
[----:B------:R1:W-:Y:S01]  /*e2d0*/  STL [R1+0x74c], R0 ;  /* 0x00074c0001007387 */ /* 0x0003e20000100800 */
[----:B------:R-:W-:-:S03]  /*e2e0*/  USHF.R.S32.HI UR41, URZ, 0x1f, UR37 ;  /* 0x0000001fff297899 */ /* 0x000fc60008011425 */
[----:B------:R2:W-:Y:S01]  /*e2f0*/  STL [R1+0x750], R2 ;  /* 0x0007500201007387 */ /* 0x0005e20000100800 */
[----:B0-----:R-:W-:Y:S02]  /*e300*/  IADD3 R11, P2, PT, R9, UR37, RZ ;  /* 0x00000025090b7c10 */ /* 0x001fe4000ff5e0ff */
[----:B-1----:R-:W-:Y:S02]  /*e310*/  IADD3 R0, P1, PT, R10, UR37, RZ ;  /* 0x000000250a007c10 */ /* 0x002fe4000ff3e0ff */
[----:B--2---:R-:W-:-:S03]  /*e320*/  IADD3 R2, P3, PT, R6, UR37, RZ ;  /* 0x0000002506027c10 */ /* 0x004fc6000ff7e0ff */
[----:B------:R0:W-:Y:S04]  /*e330*/  STL [R1+0x75c], R0 ;  /* 0x00075c0001007387 */ /* 0x0001e80000100800 */
[----:B------:R1:W-:Y:S01]  /*e340*/  STL [R1+0x764], R11 ;  /* 0x0007640b01007387 */ /* 0x0003e20000100800 */
[----:B0-----:R-:W-:-:S03]  /*e350*/  IADD3 R0, P4, PT, R4, UR37, RZ ;  /* 0x0000002504007c10 */ /* 0x001fc6000ff9e0ff */
[----:B------:R0:W-:Y:S01]  /*e360*/  STL [R1+0x76c], R2 ;  /* 0x00076c0201007387 */ /* 0x0001e20000100800 */
[----:B-1----:R-:W-:-:S03]  /*e370*/  IADD3.X R11, PT, PT, R7, UR41, RZ, P2, !PT ;  /* 0x00000029070b7c10 */ /* 0x002fc600097fe4ff */
[----:B------:R1:W-:Y:S01]  /*e380*/  STL [R1+0x774], R0 ;  /* 0x0007740001007387 */ /* 0x0003e20000100800 */
[----:B0-----:R-:W-:Y:S02]  /*e390*/  IADD3.X R2, PT, PT, R8, UR41, RZ, P1, !PT ;  /* 0x0000002908027c10 */ /* 0x001fe40008ffe4ff */
[----:B-1----:R-:W-:-:S03]  /*e3a0*/  IADD3.X R0, PT, PT, R5, UR41, RZ, P3, !PT ;  /* 0x0000002905007c10 */ /* 0x002fc60009ffe4ff */
[----:B------:R0:W-:Y:S04]  /*e3b0*/  STL [R1+0x758], R2 ;  /* 0x0007580201007387 */ /* 0x0001e80000100800 */
[----:B------:R1:W-:Y:S04]  /*e3c0*/  STL [R1+0x760], R11 ;  /* 0x0007600b01007387 */ /* 0x0003e80000100800 */
[----:B------:R2:W-:Y:S01]  /*e3d0*/  STL [R1+0x768], R0 ;  /* 0x0007680001007387 */ /* 0x0005e20000100800 */
[----:B0-----:R-:W-:Y:S01]  /*e3e0*/  IADD3.X R2, PT, PT, R3, UR41, RZ, P4, !PT ;  /* 0x0000002903027c10 */ /* 0x001fe2000a7fe4ff */
[----:B------:R-:W-:-:S02]  /*e3f0*/  USHF.R.S32.HI UR10, URZ, 0x1f, UR29 ;  /* 0x0000001fff0a7899 */ /* 0x000fc4000801141d */
[----:B-1----:R-:W-:Y:S02]  /*e400*/  IADD3 R11, P2, PT, R9, UR29, RZ ;  /* 0x0000001d090b7c10 */ /* 0x002fe4000ff5e0ff */
[----:B------:R0:W-:Y:S01]  /*e410*/  STL [R1+0x770], R2 ;  /* 0x0007700201007387 */ /* 0x0001e20000100800 */
[----:B--2---:R-:W-:-:S05]  /*e420*/  IADD3 R0, P1, PT, R10, UR29, RZ ;  /* 0x0000001d0a007c10 */ /* 0x004fca000ff3e0ff */
[----:B------:R1:W-:Y:S01]  /*e430*/  STL [R1+0x77c], R0 ;  /* 0x00077c0001007387 */ /* 0x0003e20000100800 */
[----:B0-----:R-:W-:-:S03]  /*e440*/  IADD3 R2, P3, PT, R6, UR29, RZ ;  /* 0x0000001d06027c10 */ /* 0x001fc6000ff7e0ff */
[----:B------:R0:W-:Y:S01]  /*e450*/  STL [R1+0x784], R11 ;  /* 0x0007840b01007387 */ /* 0x0001e20000100800 */
[----:B-1----:R-:W-:-:S03]  /*e460*/  IADD3 R0, P4, PT, R4, UR29, RZ ;  /* 0x0000001d04007c10 */ /* 0x002fc6000ff9e0ff */
[----:B------:R1:W-:Y:S01]  /*e470*/  STL [R1+0x78c], R2 ;  /* 0x00078c0201007387 */ /* 0x0003e20000100800 */
[----:B0-----:R-:W-:-:S03]  /*e480*/  IADD3.X R11, PT, PT, R7, UR10, RZ, P2, !PT ;  /* 0x0000000a070b7c10 */ /* 0x001fc600097fe4ff */
[----:B------:R0:W-:Y:S01]  /*e490*/  STL [R1+0x794], R0 ;  /* 0x0007940001007387 */ /* 0x0001e20000100800 */
[----:B-1----:R-:W-:Y:S02]  /*e4a0*/  IADD3.X R2, PT, PT, R8, UR10, RZ, P1, !PT ;  /* 0x0000000a08027c10 */ /* 0x002fe40008ffe4ff */
[----:B0-----:R-:W-:-:S03]  /*e4b0*/  IADD3.X R0, PT, PT, R5, UR10, RZ, P3, !PT ;  /* 0x0000000a05007c10 */ /* 0x001fc60009ffe4ff */
        /* <DEDUP_REMOVED lines=295> */
[----:B--2---:R-:W-:Y:S01]  /*f730*/  IADD3 R0, P4, PT, R10, UR18, RZ ;  /* 0x000000120a007c10 */ /* 0x004fe2000ff9e0ff */
[----:B------:R0:W-:Y:S04]  /*f740*/  STL [R1+0x9b0], R2 ;  /* 0x0009b00201007387 */ /* 0x0001e80000100800 */
[----:B------:R1:W-:Y:S01]  /*f750*/  STL [R1+0x9bc], R0 ;  /* 0x0009bc0001007387 */ /* 0x0003e20000100800 */
[----:B0-----:R-:W-:-:S03]  /*f760*/  IADD3 R2, P2, PT, R6, UR18, RZ ;  /* 0x0000001206027c10 */ /* 0x001fc6000ff5e0ff */
[----:B------:R0:W-:Y:S01]  /*f770*/  STL [R1+0x9c4], R11 ;  /* 0x0009c40b01007387 */ /* 0x0001e20000100800 */
[----:B-1----:R-:W-:-:S03]  /*f780*/  IADD3 R0, P1, PT, R4, UR18, RZ ;  /* 0x0000001204007c10 */ /* 0x002fc6000ff3e0ff */
[----:B------:R1:W-:Y:S01]  /*f790*/  STL [R1+0x9cc], R2 ;  /* 0x0009cc0201007387 */ /* 0x0003e20000100800 */
[----:B------:R-:W-:-:S03]  /*f7a0*/  USHF.R.S32.HI UR33, URZ, 0x1f, UR17 ;  /* 0x0000001fff217899 */ /* 0x000fc60008011411 */
[----:B------:R2:W-:Y:S01]  /*f7b0*/  STL [R1+0x9d4], R0 ;  /* 0x0009d40001007387 */ /* 0x0005e20000100800 */
[----:B0-----:R-:W-:Y:S02]  /*f7c0*/  IADD3 R11, P3, PT, R10, UR17, RZ ;  /* 0x000000110a0b7c10 */ /* 0x001fe4000ff7e0ff */
[----:B-1----:R-:W-:Y:S02]  /*f7d0*/  IADD3 R2, P6, PT, R9, UR17, RZ ;  /* 0x0000001109027c10 */ /* 0x002fe4000ffde0ff */
[----:B--2---:R-:W-:Y:S01]  /*f7e0*/  IADD3.X R0, PT, PT, R8, UR25, RZ, P4, !PT ;  /* 0x0000001908007c10 */ /* 0x004fe2000a7fe4ff */
[----:B------:R0:W-:Y:S04]  /*f7f0*/  STL [R1+0x9dc], R11 ;  /* 0x0009dc0b01007387 */ /* 0x0001e80000100800 */
[----:B------:R1:W-:Y:S04]  /*f800*/  STL [R1+0x9b8], R0 ;  /* 0x0009b80001007387 */ /* 0x0003e80000100800 */
[----:B------:R2:W-:Y:S01]  /*f810*/  STL [R1+0x9e4], R2 ;  /* 0x0009e40201007387 */ /* 0x0005e20000100800 */
[----:B0-----:R-:W-:-:S02]  /*f820*/  IADD3.X R11, PT, PT, R7, UR25, RZ, P5, !PT ;  /* 0x00000019070b7c10 */ /* 0x001fc4000affe4ff */
[----:B-1----:R-:W-:-:S03]  /*f830*/  IADD3 R0, P4, PT, R10, UR14, RZ ;  /* 0x0000000e0a007c10 */ /* 0x002fc6000ff9e0ff */
[----:B------:R0:W-:Y:S01]  /*f840*/  STL [R1+0x9c0], R11 ;  /* 0x0009c00b01007387 */ /* 0x0001e20000100800 */
[----:B--2---:R-:W-:Y:S01]  /*f850*/  IADD3.X R2, PT, PT, R8, UR33, RZ, P3, !PT ;  /* 0x0000002108027c10 */ /* 0x004fe20009ffe4ff */
[----:B------:R-:W-:Y:S02]  /*f860*/  USHF.R.S32.HI UR9, URZ, 0x1f, UR14 ;  /* 0x0000001fff097899 */ /* 0x000fe4000801140e */
[----:B------:R1:W-:Y:S01]  /*f870*/  STL [R1+0x9fc], R0 ;  /* 0x0009fc0001007387 */ /* 0x0003e20000100800 */
[----:B0-----:R-:W-:-:S03]  /*f880*/  IADD3 R11, P5, PT, R9, UR14, RZ ;  /* 0x0000000e090b7c10 */ /* 0x001fc6000ffbe0ff */
[----:B------:R0:W-:Y:S01]  /*f890*/  STL [R1+0x9d8], R2 ;  /* 0x0009d80201007387 */ /* 0x0001e20000100800 */
[----:B-1----:R-:W-:-:S03]  /*f8a0*/  IADD3.X R0, PT, PT, R7, UR33, RZ, P6, !PT ;  /* 0x0000002107007c10 */ /* 0x002fc6000b7fe4ff */
[----:B------:R1:W-:Y:S01]  /*f8b0*/  STL [R1+0xa04], R11 ;  /* 0x000a040b01007387 */ /* 0x0003e20000100800 */
[----:B------:R-:W-:Y:S02]  /*f8c0*/  USHF.R.S32.HI UR74, URZ, 0x1f, UR15 ;  /* 0x0000001fff4a7899 */ /* 0x000fe4000801140f */
[----:B0-----:R-:W-:Y:S01]  /*f8d0*/  IADD3 R2, P3, PT, R10, UR15, RZ ;  /* 0x0000000f0a027c10 */ /* 0x001fe2000ff7e0ff */
[----:B------:R0:W-:Y:S01]  /*f8e0*/  STL [R1+0x9e0], R0 ;  /* 0x0009e00001007387 */ /* 0x0001e20000100800 */
[----:B-1----:R-:W-:-:S03]  /*f8f0*/  IADD3.X R11, PT, PT, R8, UR9, RZ, P4, !PT ;  /* 0x00000009080b7c10 */ /* 0x002fc6000a7fe4ff */
        /* <DEDUP_REMOVED lines=14> */
[----:B0-----:R-:W-:-:S03]  /*f9e0*/  IADD3 R0, P3, PT, R10, UR77, RZ ;  /* 0x0000004d0a007c10 */ /* 0x001fc6000ff7e0ff */
[----:B------:R0:W-:Y:S01]  /*f9f0*/  STL [R1+0xa20], R11 ;  /* 0x000a200b01007387 */ /* 0x0001e20000100800 */
[----:B------:R-:W-:Y:S01]  /*fa00*/  USHF.R.S32.HI UR70, URZ, 0x1f, UR77 ;  /* 0x0000001fff467899 */ /* 0x000fe2000801144d */
[----:B-1----:R-:W-:Y:S02]  /*fa10*/  IADD3.X R2, PT, PT, R8, UR76, RZ, P4, !PT ;  /* 0x0000004c08027c10 */ /* 0x002fe4000a7fe4ff */
        /* <DEDUP_REMOVED lines=247> */
[----:B------:R-:W-:Y:S01]  /*10990*/  STL [R1+0xdc4], R11 ;  /* 0x000dc40b01007387 */ /* 0x000fe20000100800 */
[----:B------:R-:W-:Y:S02]  /*109a0*/  USHF.R.S32.HI UR18, URZ, 0x1f, UR22 ;  /* 0x0000001fff127899 */ /* 0x000fe40008011416 */
[----:B0-----:R-:W-:Y:S01]  /*109b0*/  IADD3 R2, P4, PT, R10, UR22, RZ ;  /* 0x000000160a027c10 */ /* 0x001fe2000ff9e0ff */
[----:B------:R0:W-:Y:S01]  /*109c0*/  STL [R1+0xda0], R0 ;  /* 0x000da00001007387 */ /* 0x0001e20000100800 */
[----:B------:R-:W-:-:S03]  /*109d0*/  IADD3.X R10, PT, PT, R8, UR21, RZ, P5, !PT ;  /* 0x00000015080a7c10 */ /* 0x000fc6000affe4ff */
[----:B------:R1:W-:Y:S01]  /*109e0*/  STL [R1+0xddc], R2 ;  /* 0x000ddc0201007387 */ /* 0x0003e20000100800 */
[----:B0-----:R-:W-:-:S03]  /*109f0*/  IADD3 R0, P5, PT, R9, UR22, RZ ;  /* 0x0000001609007c10 */ /* 0x001fc6000ffbe0ff */
[----:B------:R-:W-:Y:S01]  /*10a00*/  STL [R1+0xdb8], R10 ;  /* 0x000db80a01007387 */ /* 0x000fe20000100800 */
[----:B-1----:R-:W-:-:S03]  /*10a10*/  IADD3.X R2, PT, PT, R7, UR21, RZ, P3, !PT ;  /* 0x0000001507027c10 */ /* 0x002fc60009ffe4ff */
[----:B------:R0:W-:Y:S01]  /*10a20*/  STL [R1+0xde4], R0 ;  /* 0x000de40001007387 */ /* 0x0001e20000100800 */
[----:B------:R-:W-:-:S03]  /*10a30*/  IADD3 R9, P3, PT, R6, UR17, RZ ;  /* 0x0000001106097c10 */ /* 0x000fc6000ff7e0ff */
[----:B------:R1:W-:Y:S01]  /*10a40*/  STL [R1+0xdc0], R2 ;  /* 0x000dc00201007387 */ /* 0x0003e20000100800 */
[----:B0-----:R-:W-:-:S03]  /*10a50*/  IADD3.X R0, PT, PT, R8, UR18, RZ, P4, !PT ;  /* 0x0000001208007c10 */ /* 0x001fc6000a7fe4ff */
[----:B------:R-:W-:Y:S01]  /*10a60*/  STL [R1+0x9ec], R9 ;  /* 0x0009ec0901007387 */ /* 0x000fe20000100800 */
[----:B-1----:R-:W-:-:S03]  /*10a70*/  IADD3 R2, P4, PT, R4, UR17, RZ ;  /* 0x0000001104027c10 */ /* 0x002fc6000ff9e0ff */
[----:B------:R0:W-:Y:S01]  /*10a80*/  STL [R1+0xdd8], R0 ;  /* 0x000dd80001007387 */ /* 0x0001e20000100800 */
[----:B------:R-:W1:Y:S03]  /*10a90*/  LDCU UR17, c[0x0][0x3d4] ;  /* 0x00007a80ff1177ac */ /* 0x000e660008000800 */
[----:B------:R2:W-:Y:S01]  /*10aa0*/  STL [R1+0x9f4], R2 ;  /* 0x0009f40201007387 */ /* 0x0005e20000100800 */
[----:B0-----:R-:W-:Y:S02]  /*10ab0*/  IADD3.X R0, PT, PT, R7, UR18, RZ, P5, !PT ;  /* 0x0000001207007c10 */ /* 0x001fe4000affe4ff */
[----:B------:R-:W-:Y:S02]  /*10ac0*/  IADD3 R7, P5, PT, R6, UR14, RZ ;  /* 0x0000000e06077c10 */ /* 0x000fe4000ffbe0ff */
[C---:B--2---:R-:W-:Y:S01]  /*10ad0*/  IADD3.X R2, PT, PT, R5.reuse, UR25, RZ, P2, !PT ;  /* 0x0000001905027c10 */ /* 0x044fe200097fe4ff */
[----:B------:R0:W-:Y:S04]  /*10ae0*/  STL [R1+0xde0], R0 ;  /* 0x000de00001007387 */ /* 0x0001e80000100800 */
[----:B------:R-:W-:Y:S04]  /*10af0*/  STL [R1+0xa0c], R7 ;  /* 0x000a0c0701007387 */ /* 0x000fe80000100800 */
[----:B------:R2:W-:Y:S01]  /*10b00*/  STL [R1+0x9c8], R2 ;  /* 0x0009c80201007387 */ /* 0x0005e20000100800 */
[----:B0-----:R-:W-:Y:S01]  /*10b10*/  IADD3 R0, P2, PT, R4, UR14, RZ ;  /* 0x0000000e04007c10 */ /* 0x001fe2000ff5e0ff */
[----:B------:R-:W0:Y:S04]  /*10b20*/  LDCU UR14, c[0x0][0x3c4] ;  /* 0x00007880ff0e77ac */ /* 0x000e280008000800 */
[----:B------:R3:W-:Y:S01]  /*10b30*/  STL [R1+0xa14], R0 ;  /* 0x000a140001007387 */ /* 0x0007e20000100800 */
[----:B--2---:R-:W-:-:S02]  /*10b40*/  IADD3.X R2, PT, PT, R5, UR33, RZ, P3, !PT ;  /* 0x0000002105027c10 */ /* 0x004fc40009ffe4ff */
[----:B------:R-:W-:-:S03]  /*10b50*/  IADD3 R7, P3, PT, R6, UR15, RZ ;  /* 0x0000000f06077c10 */ /* 0x000fc6000ff7e0ff */
[----:B------:R2:W-:Y:S01]  /*10b60*/  STL [R1+0x9e8], R2 ;  /* 0x0009e80201007387 */ /* 0x0005e20000100800 */
[----:B---3--:R-:W-:-:S03]  /*10b70*/  IADD3.X R0, PT, PT, R5, UR9, RZ, P5, !PT ;  /* 0x0000000905007c10 */ /* 0x008fc6000affe4ff */
[----:B------:R3:W-:Y:S01]  /*10b80*/  STL [R1+0xa2c], R7 ;  /* 0x000a2c0701007387 */ /* 0x0007e20000100800 */
[----:B--2---:R-:W-:-:S03]  /*10b90*/  IADD3 R2, P5, PT, R4, UR15, RZ ;  /* 0x0000000f04027c10 */ /* 0x004fc6000ffbe0ff */
[----:B------:R2:W-:Y:S01]  /*10ba0*/  STL [R1+0xa08], R0 ;  /* 0x000a080001007387 */ /* 0x0005e20000100800 */
[----:B------:R-:W4:Y:S01]  /*10bb0*/  LDCU UR15, c[0x0][0x3c4] ;  /* 0x00007880ff0f77ac */ /* 0x000f220008000800 */
[----:B---3--:R-:W-:Y:S02]  /*10bc0*/  IMAD.MOV.U32 R7, RZ, RZ, -0x800000 ;  /* 0xff800000ff077424 */ /* 0x008fe400078e00ff */
[----:B------:R3:W-:Y:S01]  /*10bd0*/  STL [R1+0xa34], R2 ;  /* 0x000a340201007387 */ /* 0x0007e20000100800 */
[----:B--2---:R-:W-:Y:S02]  /*10be0*/  IMAD.MOV.U32 R0, RZ, RZ, -0x800000 ;  /* 0xff800000ff007424 */ /* 0x004fe400078e00ff */
[----:B---3--:R-:W-:-:S03]  /*10bf0*/  IMAD.MOV.U32 R2, RZ, RZ, -0x800000 ;  /* 0xff800000ff027424 */ /* 0x008fc600078e00ff */
[----:B------:R-:W-:Y:S04]  /*10c00*/  STL [R1+0x4c0], R0 ;  /* 0x0004c00001007387 */ /* 0x000fe80000100800 */
[----:B------:R-:W-:Y:S04]  /*10c10*/  STL [R1+0x4c4], R7 ;  /* 0x0004c40701007387 */ /* 0x000fe80000100800 */
[----:B------:R2:W-:Y:S04]  /*10c20*/  STL [R1+0x69c], R2 ;  /* 0x00069c0201007387 */ /* 0x0005e80000100800 */
[----:B------:R-:W-:Y:S04]  /*10c30*/  STL [R1+0x3b0], RZ ;  /* 0x0003b0ff01007387 */ /* 0x000fe80000100800 */
[----:B------:R3:W-:Y:S04]  /*10c40*/  STL [R1+0x6b0], R0 ;  /* 0x0006b00001007387 */ /* 0x0007e80000100800 */
        /* <DEDUP_REMOVED lines=29> */
[----:B--2---:R-:W-:-:S03]  /*10e20*/  IADD3.X R2, PT, PT, R5, UR74, RZ, P3, !PT ;  /* 0x0000004a05027c10 */ /* 0x004fc60009ffe4ff */
[----:B------:R-:W-:Y:S04]  /*10e30*/  STL [R1+0x488], RZ ;  /* 0x000488ff01007387 */ /* 0x000fe80000100800 */
[----:B------:R-:W-:Y:S01]  /*10e40*/  STL [R1+0x48c], RZ ;  /* 0x00048cff01007387 */ /* 0x000fe20000100800 */
[----:B---3--:R-:W-:-:S03]  /*10e50*/  IADD3 R0, P3, PT, R6, UR16, RZ ;  /* 0x0000001006007c10 */ /* 0x008fc6000ff7e0ff */
[----:B------:R-:W-:Y:S04]  /*10e60*/  STL [R1+0x500], RZ ;  /* 0x000500ff01007387 */ /* 0x000fe80000100800 */
[----:B------:R-:W-:Y:S04]  /*10e70*/  STL [R1+0x504], RZ ;  /* 0x000504ff01007387 */ /* 0x000fe80000100800 */
[----:B------:R-:W-:Y:S04]  /*10e80*/  STL [R1+0x508], RZ ;  /* 0x000508ff01007387 */ /* 0x000fe80000100800 */
[----:B------:R-:W-:Y:S04]  /*10e90*/  STL [R1+0x50c], RZ ;  /* 0x00050cff01007387 */ /* 0x000fe80000100800 */
[----:B------:R-:W-:Y:S04]  /*10ea0*/  STL [R1+0x510], RZ ;  /* 0x000510ff01007387 */ /* 0x000fe80000100800 */
[----:B------:R-:W-:Y:S04]  /*10eb0*/  STL [R1+0x514], RZ ;  /* 0x000514ff01007387 */ /* 0x000fe80000100800 */
[----:B------:R2:W-:Y:S04]  /*10ec0*/  STL [R1+0xa28], R2 ;  /* 0x000a280201007387 */ /* 0x0005e80000100800 */
[----:B------:R-:W-:Y:S04]  /*10ed0*/  STL [R1+0x518], RZ ;  /* 0x000518ff01007387 */ /* 0x000fe80000100800 */
[----:B------:R3:W-:Y:S01]  /*10ee0*/  STL [R1+0xa4c], R0 ;  /* 0x000a4c0001007387 */ /* 0x0007e20000100800 */
[----:B--2---:R-:W-:-:S03]  /*10ef0*/  IADD3.X R2, PT, PT, R5, UR76, RZ, P3, !PT ;  /* 0x0000004c05027c10 */ /* 0x004fc60009ffe4ff */
[----:B------:R-:W-:Y:S04]  /*10f00*/  STL [R1+0x51c], RZ ;  /* 0x00051cff01007387 */ /* 0x000fe80000100800 */
[----:B------:R-:W-:Y:S01]  /*10f10*/  STL [R1+0x520], RZ ;  /* 0x000520ff01007387 */ /* 0x000fe20000100800 */
[----:B---3--:R-:W-:-:S03]  /*10f20*/  IADD3 R0, P3, PT, R6, UR77, RZ ;  /* 0x0000004d06007c10 */ /* 0x008fc6000ff7e0ff */
        /* <DEDUP_REMOVED lines=200> */
[----:B------:R-:W-:Y:S01]  /*11bb0*/  STL [R1+0x668], RZ ;  /* 0x000668ff01007387 */ /* 0x000fe20000100800 */
[----:B------:R-:W-:-:S03]  /*11bc0*/  IADD3.X R5, PT, PT, R3, UR25, RZ, P1, !PT ;  /* 0x0000001903057c10 */ /* 0x000fc60008ffe4ff */
[----:B------:R-:W-:Y:S01]  /*11bd0*/  STL [R1+0x66c], RZ ;  /* 0x00066cff01007387 */ /* 0x000fe20000100800 */
[----:B---3--:R-:W-:-:S03]  /*11be0*/  IADD3 R0, P3, PT, R4, UR16, RZ ;  /* 0x0000001004007c10 */ /* 0x008fc6000ff7e0ff */
[----:B------:R2:W-:Y:S04]  /*11bf0*/  STL [R1+0xde8], R2 ;  /* 0x000de80201007387 */ /* 0x0005e80000100800 */
[----:B------:R3:W-:Y:S01]  /*11c00*/  STL [R1+0xa54], R0 ;  /* 0x000a540001007387 */ /* 0x0007e20000100800 */
[----:B--2---:R-:W-:-:S03]  /*11c10*/  IADD3 R2, P1, PT, R4, UR77, RZ ;  /* 0x0000004d04027c10 */ /* 0x004fc6000ff3e0ff */
[----:B------:R2:W-:Y:S01]  /*11c20*/  STL [R1+0x9d0], R5 ;  /* 0x0009d00501007387 */ /* 0x0005e20000100800 */
[----:B---3--:R-:W-:-:S03]  /*11c30*/  IADD3.X R0, PT, PT, R3, UR33, RZ, P4, !PT ;  /* 0x0000002103007c10 */ /* 0x008fc6000a7fe4ff */
[----:B------:R3:W-:Y:S01]  /*11c40*/  STL [R1+0xa74], R2 ;  /* 0x000a740201007387 */ /* 0x0007e20000100800 */
[----:B--2---:R-:W-:-:S03]  /*11c50*/  IADD3 R5, P4, PT, R4, UR75, RZ ;  /* 0x0000004b04057c10 */ /* 0x004fc6000ff9e0ff */
[----:B------:R2:W-:Y:S01]  /*11c60*/  STL [R1+0x9f0], R0 ;  /* 0x0009f00001007387 */ /* 0x0005e20000100800 */
[----:B---3--:R-:W-:-:S03]  /*11c70*/  IADD3.X R2, PT, PT, R3, UR9, RZ, P2, !PT ;  /* 0x0000000903027c10 */ /* 0x008fc600097fe4ff */
[----:B------:R3:W-:Y:S04]  /*11c80*/  STL [R1+0xa94], R5 ;  /* 0x000a940501007387 */ /* 0x0007e80000100800 */
[----:B------:R5:W-:Y:S01]  /*11c90*/  STL [R1+0xa10], R2 ;  /* 0x000a100201007387 */ /* 0x000be20000100800 */
[----:B--2---:R-:W-:Y:S02]  /*11ca0*/  IADD3 R0, P2, PT, R4, UR73, RZ ;  /* 0x0000004904007c10 */ /* 0x004fe4000ff5e0ff */
[----:B---3--:R-:W-:-:S03]  /*11cb0*/  IADD3.X R5, PT, PT, R3, UR74, RZ, P5, !PT ;  /* 0x0000004a03057c10 */ /* 0x008fc6000affe4ff */
[----:B------:R2:W-:Y:S01]  /*11cc0*/  STL [R1+0xab4], R0 ;  /* 0x000ab40001007387 */ /* 0x0005e20000100800 */
[----:B-----5:R-:W-:-:S03]  /*11cd0*/  IADD3 R2, P5, PT, R4, UR71, RZ ;  /* 0x0000004704027c10 */ /* 0x020fc6000ffbe0ff */
[----:B------:R3:W-:Y:S04]  /*11ce0*/  STL [R1+0xa30], R5 ;  /* 0x000a300501007387 */ /* 0x0007e80000100800 */
[----:B------:R5:W-:Y:S01]  /*11cf0*/  STL [R1+0xad4], R2 ;  /* 0x000ad40201007387 */ /* 0x000be20000100800 */
[----:B--2---:R-:W-:Y:S02]  /*11d00*/  IADD3.X R0, PT, PT, R3, UR76, RZ, P3, !PT ;  /* 0x0000004c03007c10 */ /* 0x004fe40009ffe4ff */
[----:B---3--:R-:W-:-:S03]  /*11d10*/  IADD3 R5, P3, PT, R4, UR69, RZ ;  /* 0x0000004504057c10 */ /* 0x008fc6000ff7e0ff */
[----:B------:R2:W-:Y:S01]  /*11d20*/  STL [R1+0xa50], R0 ;  /* 0x000a500001007387 */ /* 0x0005e20000100800 */
[----:B-----5:R-:W-:-:S03]  /*11d30*/  IADD3.X R2, PT, PT, R3, UR70, RZ, P1, !PT ;  /* 0x0000004603027c10 */ /* 0x020fc60008ffe4ff */
        /* <DEDUP_REMOVED lines=90> */
[----:B------:R-:W-:Y:S04]  /*122e0*/  STL [R1+0xd30], R5 ;  /* 0x000d300501007387 */ /* 0x000fe80000100800 */
[----:B------:R3:W-:Y:S01]  /*122f0*/  STL [R1+0xdd4], R2 ;  /* 0x000dd40201007387 */ /* 0x0007e20000100800 */
[----:B--2---:R-:W-:Y:S02]  /*12300*/  IADD3.X R0, PT, PT, R3, UR29, RZ, P5, !PT ;  /* 0x0000001d03007c10 */ /* 0x004fe4000affe4ff */
[----:B------:R-:W-:-:S03]  /*12310*/  IADD3 R4, P5, PT, R4, UR22, RZ ;  /* 0x0000001604047c10 */ /* 0x000fc6000ffbe0ff */
[----:B------:R2:W-:Y:S01]  /*12320*/  STL [R1+0xd50], R0 ;  /* 0x000d500001007387 */ /* 0x0005e20000100800 */
[----:B---3--:R-:W-:-:S03]  /*12330*/  IADD3.X R2, PT, PT, R3, UR23, RZ, P3, !PT ;  /* 0x0000001703027c10 */ /* 0x008fc60009ffe4ff */
[----:B------:R3:W-:Y:S04]  /*12340*/  STL [R1+0xdf4], R4 ;  /* 0x000df40401007387 */ /* 0x0007e80000100800 */
[----:B------:R5:W-:Y:S01]  /*12350*/  STL [R1+0xd70], R2 ;  /* 0x000d700201007387 */ /* 0x000be20000100800 */
[C---:B--2---:R-:W-:Y:S01]  /*12360*/  IADD3.X R0, PT, PT, R3.reuse, UR10, RZ, P1, !PT ;  /* 0x0000000a03007c10 */ /* 0x044fe20008ffe4ff */
[----:B------:R-:W2:Y:S01]  /*12370*/  S2R R22, SR_TID.X ;  /* 0x0000000000167919 */ /* 0x000ea20000002100 */
[C---:B---3--:R-:W-:Y:S02]  /*12380*/  IADD3.X R4, PT, PT, R3.reuse, UR20, RZ, P4, !PT ;  /* 0x0000001403047c10 */ /* 0x048fe4000a7fe4ff */
[----:B-----5:R-:W-:Y:S01]  /*12390*/  IADD3.X R2, PT, PT, R3, UR21, RZ, P2, !PT ;  /* 0x0000001503027c10 */ /* 0x020fe200097fe4ff */
[----:B------:R3:W-:Y:S01]  /*123a0*/  STL [R1+0xd90], R0 ;  /* 0x000d900001007387 */ /* 0x0007e20000100800 */
[----:B------:R-:W-:-:S03]  /*123b0*/  IMAD.MOV.U32 R5, RZ, RZ, 0x3f800000 ;  /* 0x3f800000ff057424 */ /* 0x000fc600078e00ff */
[----:B------:R5:W-:Y:S04]  /*123c0*/  STL [R1+0xdb0], R4 ;  /* 0x000db00401007387 */ /* 0x000be80000100800 */
[----:B------:R0:W-:Y:S01]  /*123d0*/  STL [R1+0xdd0], R2 ;  /* 0x000dd00201007387 */ /* 0x0001e20000100800 */
[----:B---3--:R-:W-:Y:S01]  /*123e0*/  IADD3.X R0, PT, PT, R3, UR18, RZ, P5, !PT ;  /* 0x0000001203007c10 */ /* 0x008fe2000affe4ff */
[----:B------:R-:W-:Y:S02]  /*123f0*/  IMAD.MOV.U32 R3, RZ, RZ, 0x3f800000 ;  /* 0x3f800000ff037424 */ /* 0x000fe400078e00ff */
[----:B-----5:R-:W-:Y:S02]  /*12400*/  IMAD.MOV.U32 R4, RZ, RZ, 0x3f800000 ;  /* 0x3f800000ff047424 */ /* 0x020fe400078e00ff */
[----:B0-----:R-:W-:Y:S01]  /*12410*/  IMAD.MOV.U32 R2, RZ, RZ, 0x3f800000 ;  /* 0x3f800000ff027424 */ /* 0x001fe200078e00ff */
[----:B------:R0:W-:Y:S04]  /*12420*/  STL [R1+0xdf0], R0 ;  /* 0x000df00001007387 */ /* 0x0001e80000100800 */
[----:B------:R0:W-:Y:S04]  /*12430*/  STL.64 [R1+0x6a8], R2 ;  /* 0x0006a80201007387 */ /* 0x0001e80000100a00 */
[----:B------:R0:W-:Y:S01]  /*12440*/  STL.64 [R1+0x6a0], R4 ;  /* 0x0006a00401007387 */ /* 0x0001e20000100a00 */
[----:B-12-4-:R-:W-:-:S13]  /*12450*/  LOP3.LUT P0, RZ, R22, 0x3, RZ, 0xc0, !PT ;  /* 0x0000000316ff7812 */ /* 0x016fda000780c0ff */
.L_x_1:
[----:B------:R-:W2:Y:S04]  /*12460*/  LDL R29, [R1+0x4d0] ;  /* 0x0004d000011d7983 */ /* 0x000ea80000100800 */
[----:B01----:R-:W3:Y:S04]  /*12470*/  LDL R3, [R1+0x684] ;  /* 0x0006840001037983 */ /* 0x003ee80000100800 */
[----:B------:R-:W4:Y:S04]  /*12480*/  LDL R25, [R1+0x4d4] ;  /* 0x0004d40001197983 */ /* 0x000f280000100800 */
[----:B------:R-:W5:Y:S04]  /*12490*/  LDL R15, [R1+0x688] ;  /* 0x00068800010f7983 */ /* 0x000f680000100800 */
[----:B------:R-:W5:Y:S04]  /*124a0*/  LDL R10, [R1+0x75c] ;  /* 0x00075c00010a7983 */ /* 0x000f680000100800 */
[----:B------:R-:W5:Y:S04]  /*124b0*/  LDL R2, [R1+0x754] ;  /* 0x0007540001027983 */ /* 0x000f680000100800 */
[----:B------:R-:W5:Y:S04]  /*124c0*/  LDL R14, [R1+0x750] ;  /* 0x00075000010e7983 */ /* 0x000f680000100800 */
[----:B------:R-:W5:Y:S04]  /*124d0*/  LDL R13, [R1+0x764] ;  /* 0x00076400010d7983 */ /* 0x000f680000100800 */
[----:B------:R-:W5:Y:S04]  /*124e0*/  LDL R9, [R1+0x758] ;  /* 0x0007580001097983 */ /* 0x000f680000100800 */
[----:B------:R-:W5:Y:S01]  /*124f0*/  LDL R12, [R1+0x76c] ;  /* 0x00076c00010c7983 */ /* 0x000f620000100800 */
[----:B------:R-:W-:-:S03]  /*12500*/  USHF.R.S32.HI UR10, URZ, 0x1f, UR4 ;  /* 0x0000001fff0a7899 */ /* 0x000fc60008011404 */
[----:B------:R-:W5:Y:S04]  /*12510*/  LDL R0, [R1+0x760] ;  /* 0x0007600001007983 */ /* 0x000f680000100800 */
[----:B------:R-:W5:Y:S04]  /*12520*/  LDL R11, [R1+0x774] ;  /* 0x00077400010b7983 */ /* 0x000f680000100800 */
[----:B------:R-:W5:Y:S01]  /*12530*/  LDL R8, [R1+0x768] ;  /* 0x0007680001087983 */ /* 0x000f620000100800 */
[----:B--2---:R-:W-:-:S04]  /*12540*/  IADD3 R4, P1, PT, R29, UR4, RZ ;  /* 0x000000041d047c10 */ /* 0x004fc8000ff3e0ff */
[----:B---3--:R-:W-:Y:S02]  /*12550*/  IADD3.X R5, PT, PT, R3, UR10, RZ, P1, !PT ;  /* 0x0000000a03057c10 */ /* 0x008fe40008ffe4ff */
[----:B----4-:R-:W-:-:S03]  /*12560*/  IADD3 R6, P2, PT, R25, UR4, RZ ;  /* 0x0000000419067c10 */ /* 0x010fc6000ff5e0ff */
[----:B------:R0:W2:Y:S01]  /*12570*/  LDG.E.U8 R17, desc[UR12][R4.64] ;  /* 0x0000000c04117981 */ /* 0x0000a2000c1e1100 */
[----:B-----5:R-:W-:-:S03]  /*12580*/  IADD3.X R7, PT, PT, R15, UR10, RZ, P2, !PT ;  /* 0x0000000a0f077c10 */ /* 0x020fc600097fe4ff */
[----:B------:R-:W3:Y:S04]  /*12590*/  LDL R15, [R1+0x77c] ;  /* 0x00077c00010f7983 */ /* 0x000ee80000100800 */
[----:B------:R1:W4:Y:S01]  /*125a0*/  LDG.E.U8 R19, desc[UR12][R6.64] ;  /* 0x0000000c06137981 */ /* 0x000322000c1e1100 */
[----:B0-----:R-:W-:-:S03]  /*125b0*/  IADD3 R4, P2, PT, R10, UR4, RZ ;  /* 0x000000040a047c10 */ /* 0x001fc6000ff5e0ff */
[----:B------:R-:W5:Y:S01]  /*125c0*/  LDL R10, [R1+0x770] ;  /* 0x00077000010a7983 */ /* 0x000f620000100800 */
[----:B------:R-:W-:-:S04]  /*125d0*/  IADD3 R2, P1, PT, R2, UR4, RZ ;  /* 0x0000000402027c10 */ /* 0x000fc8000ff3e0ff */
[----:B------:R-:W-:Y:S02]  /*125e0*/  IADD3.X R3, PT, PT, R14, UR10, RZ, P1, !PT ;  /* 0x0000000a0e037c10 */ /* 0x000fe40008ffe4ff */
[----:B------:R-:W2:Y:S01]  /*125f0*/  LDL R14, [R1+0x784] ;  /* 0x00078400010e7983 */ /* 0x000ea20000100800 */
[----:B-1----:R-:W-:Y:S02]  /*12600*/  IADD3 R6, P1, PT, R13, UR4, RZ ;  /* 0x000000040d067c10 */ /* 0x002fe4000ff3e0ff */
[----:B------:R-:W-:Y:S01]  /*12610*/  IADD3.X R5, PT, PT, R9, UR10, RZ, P2, !PT ;  /* 0x0000000a09057c10 */ /* 0x000fe200097fe4ff */
[----:B------:R-:W4:Y:S04]  /*12620*/  LDL R13, [R1+0x778] ;  /* 0x00077800010d7983 */ /* 0x000f280000100800 */
[----:B------:R0:W4:Y:S04]  /*12630*/  LDG.E.U8 R21, desc[UR12][R2.64] ;  /* 0x0000000c02157981 */ /* 0x000128000c1e1100 */
[----:B------:R-:W4:Y:S01]  /*12640*/  LDL R9, [R1+0x78c] ;  /* 0x00078c0001097983 */ /* 0x000f220000100800 */
[----:B------:R-:W-:-:S03]  /*12650*/  IADD3.X R7, PT, PT, R0, UR10, RZ, P1, !PT ;  /* 0x0000000a00077c10 */ /* 0x000fc60008ffe4ff */
[----:B------:R-:W4:Y:S01]  /*12660*/  LDL R0, [R1+0x794] ;  /* 0x0007940001007983 */ /* 0x000f220000100800 */
[----:B0-----:R-:W-:-:S03]  /*12670*/  IADD3 R2, P2, PT, R12, UR4, RZ ;  /* 0x000000040c027c10 */ /* 0x001fc6000ff5e0ff */
[----:B------:R-:W4:Y:S04]  /*12680*/  LDL R12, [R1+0x780] ;  /* 0x00078000010c7983 */ /* 0x000f280000100800 */
[----:B------:R0:W4:Y:S01]  /*12690*/  LDG.E.U8 R20, desc[UR12][R4.64] ;  /* 0x0000000c04147981 */ /* 0x000122000c1e1100 */
[----:B------:R-:W-:-:S03]  /*126a0*/  IADD3.X R3, PT, PT, R8, UR10, RZ, P2, !PT ;  /* 0x0000000a08037c10 */ /* 0x000fc600097fe4ff */
[----:B------:R-:W4:Y:S04]  /*126b0*/  LDL R8, [R1+0x79c] ;  /* 0x00079c0001087983 */ /* 0x000f280000100800 */
[----:B------:R3:W4:Y:S01]  /*126c0*/  LDG.E.U8 R22, desc[UR12][R6.64] ;  /* 0x0000000c06167981 */ /* 0x000722000c1e1100 */
[----:B0-----:R-:W-:-:S03]  /*126d0*/  IADD3 R4, P1, PT, R11, UR4, RZ ;  /* 0x000000040b047c10 */ /* 0x001fc6000ff3e0ff */
[----:B------:R-:W4:Y:S04]  /*126e0*/  LDL R11, [R1+0x788] ;  /* 0x00078800010b7983 */ /* 0x000f280000100800 */
[----:B------:R2:W4:Y:S01]  /*126f0*/  LDG.E.U8 R16, desc[UR12][R2.64] ;  /* 0x0000000c02107981 */ /* 0x000522000c1e1100 */
[----:B---3--:R-:W-:-:S03]  /*12700*/  IADD3 R6, P2, PT, R15, UR4, RZ ;  /* 0x000000040f067c10 */ /* 0x008fc6000ff5e0ff */
[----:B------:R-:W3:Y:S01]  /*12710*/  LDL R15, [R1+0x790] ;  /* 0x00079000010f7983 */ /* 0x000ee20000100800 */
[----:B-----5:R-:W-:-:S03]  /*12720*/  IADD3.X R5, PT, PT, R10, UR10, RZ, P1, !PT ;  /* 0x0000000a0a057c10 */ /* 0x020fc60008ffe4ff */
[----:B------:R-:W5:Y:S04]  /*12730*/  LDL R10, [R1+0x7a4] ;  /* 0x0007a400010a7983 */ /* 0x000f680000100800 */
[----:B------:R0:W5:Y:S01]  /*12740*/  LDG.E.U8 R18, desc[UR12][R4.64] ;  /* 0x0000000c04127981 */ /* 0x000162000c1e1100 */
[----:B--2---:R-:W-:-:S03]  /*12750*/  IADD3 R2, P1, PT, R14, UR4, RZ ;  /* 0x000000040e027c10 */ /* 0x004fc6000ff3e0ff */
[----:B------:R-:W2:Y:S01]  /*12760*/  LDL R14, [R1+0x798] ;  /* 0x00079800010e7983 */ /* 0x000ea20000100800 */
[----:B----4-:R-:W-:-:S03]  /*12770*/  IADD3.X R7, PT, PT, R13, UR10, RZ, P2, !PT ;  /* 0x0000000a0d077c10 */ /* 0x010fc600097fe4ff */
[----:B------:R1:W-:Y:S04]  /*12780*/  STL [R1+0x37c], R17 ;  /* 0x00037c1101007387 */ /* 0x0003e80000100800 */
[----:B------:R-:W4:Y:S01]  /*12790*/  LDL R13, [R1+0x7ac] ;  /* 0x0007ac00010d7983 */ /* 0x000f220000100800 */
[----:B0-----:R-:W-:-:S03]  /*127a0*/  IADD3 R4, P2, PT, R9, UR4, RZ ;  /* 0x0000000409047c10 */ /* 0x001fc6000ff5e0ff */
[----:B------:R-:W4:Y:S04]  /*127b0*/  LDL R9, [R1+0x7a0] ;  /* 0x0007a00001097983 */ /* 0x000f280000100800 */
[----:B------:R0:W-:Y:S01]  /*127c0*/  STL [R1+0x374], R19 ;  /* 0x0003741301007387 */ /* 0x0001e20000100800 */
[----:B------:R-:W-:-:S03]  /*127d0*/  IADD3.X R3, PT, PT, R12, UR10, RZ, P1, !PT ;  /* 0x0000000a0c037c10 */ /* 0x000fc60008ffe4ff */
[----:B-1----:R1:W4:Y:S04]  /*127e0*/  LDG.E.U8 R17, desc[UR12][R6.64] ;  /* 0x0000000c06117981 */ /* 0x002328000c1e1100 */
[----:B------:R-:W4:Y:S04]  /*127f0*/  LDL R12, [R1+0x7b4] ;  /* 0x0007b400010c7983 */ /* 0x000f280000100800 */
[----:B0-----:R0:W4:Y:S01]  /*12800*/  LDG.E.U8 R19, desc[UR12][R2.64] ;  /* 0x0000000c02137981 */ /* 0x001122000c1e1100 */
[----:B-1----:R-:W-:-:S03]  /*12810*/  IADD3 R6, P1, PT, R0, UR4, RZ ;  /* 0x0000000400067c10 */ /* 0x002fc6000ff3e0ff */
[----:B------:R-:W4:Y:S01]  /*12820*/  LDL R0, [R1+0x7a8] ;  /* 0x0007a80001007983 */ /* 0x000f220000100800 */
[----:B------:R-:W-:-:S03]  /*12830*/  IADD3.X R5, PT, PT, R11, UR10, RZ, P2, !PT ;  /* 0x0000000a0b057c10 */ /* 0x000fc600097fe4ff */
[----:B------:R1:W-:Y:S01]  /*12840*/  STL [R1+0x38c], R21 ;  /* 0x00038c1501007387 */ /* 0x0003e20000100800 */
[----:B0-----:R-:W-:-:S03]  /*12850*/  IADD3 R2, P2, PT, R8, UR4, RZ ;  /* 0x0000000408027c10 */ /* 0x001fc6000ff5e0ff */
[----:B------:R-:W4:Y:S04]  /*12860*/  LDL R11, [R1+0x7bc] ;  /* 0x0007bc00010b7983 */ /* 0x000f280000100800 */
[----:B------:R-:W4:Y:S04]  /*12870*/  LDL R8, [R1+0x7b0] ;  /* 0x0007b00001087983 */ /* 0x000f280000100800 */
[----:B------:R0:W-:Y:S04]  /*12880*/  STL [R1+0x388], R20 ;  /* 0x0003881401007387 */ /* 0x0001e80000100800 */
[----:B-1----:R5:W4:Y:S01]  /*12890*/  LDG.E.U8 R21, desc[UR12][R4.64] ;  /* 0x0000000c04157981 */ /* 0x002b22000c1e1100 */
[----:B---3--:R-:W-:-:S03]  /*128a0*/  IADD3.X R7, PT, PT, R15, UR10, RZ, P1, !PT ;  /* 0x0000000a0f077c10 */ /* 0x008fc60008ffe4ff */
[----:B------:R-:W3:Y:S04]  /*128b0*/  LDL R15, [R1+0x7c4] ;  /* 0x0007c400010f7983 */ /* 0x000ee80000100800 */
[----:B0-----:R4:W3:Y:S01]  /*128c0*/  LDG.E.U8 R20, desc[UR12][R6.64] ;  /* 0x0000000c06147981 */ /* 0x0018e2000c1e1100 */
[----:B-----5:R-:W-:-:S03]  /*128d0*/  IADD3 R4, P1, PT, R10, UR4, RZ ;  /* 0x000000040a047c10 */ /* 0x020fc6000ff3e0ff */
[----:B------:R-:W5:Y:S04]  /*128e0*/  LDL R10, [R1+0x7b8] ;  /* 0x0007b800010a7983 */ /* 0x000f680000100800 */
[----:B------:R0:W-:Y:S01]  /*128f0*/  STL [R1+0x384], R22 ;  /* 0x0003841601007387 */ /* 0x0001e20000100800 */
[----:B--2---:R-:W-:-:S03]  /*12900*/  IADD3.X R3, PT, PT, R14, UR10, RZ, P2, !PT ;  /* 0x0000000a0e037c10 */ /* 0x004fc600097fe4ff */
[----:B------:R-:W2:Y:S01]  /*12910*/  LDL R14, [R1+0x7cc] ;  /* 0x0007cc00010e7983 */ /* 0x000ea20000100800 */
[----:B----4-:R-:W-:-:S03]  /*12920*/  IADD3 R6, P2, PT, R13, UR4, RZ ;  /* 0x000000040d067c10 */ /* 0x010fc6000ff5e0ff */
[----:B0-----:R0:W4:Y:S01]  /*12930*/  LDG.E.U8 R22, desc[UR12][R2.64] ;  /* 0x0000000c02167981 */ /* 0x001122000c1e1100 */
[----:B------:R-:W-:-:S03]  /*12940*/  IADD3.X R5, PT, PT, R9, UR10, RZ, P1, !PT ;  /* 0x0000000a09057c10 */ /* 0x000fc60008ffe4ff */
[----:B------:R-:W4:Y:S04]  /*12950*/  LDL R13, [R1+0x7c0] ;  /* 0x0007c000010d7983 */ /* 0x000f280000100800 */
[----:B------:R1:W-:Y:S04]  /*12960*/  STL [R1+0x380], R16 ;  /* 0x0003801001007387 */ /* 0x0003e80000100800 */
[----:B------:R-:W4:Y:S01]  /*12970*/  LDL R9, [R1+0x7d4] ;  /* 0x0007d40001097983 */ /* 0x000f220000100800 */
[----:B0-----:R-:W-:-:S03]  /*12980*/  IADD3 R2, P1, PT, R12, UR4, RZ ;  /* 0x000000040c027c10 */ /* 0x001fc6000ff3e0ff */
[----:B------:R-:W4:Y:S04]  /*12990*/  LDL R12, [R1+0x7c8] ;  /* 0x0007c800010c7983 */ /* 0x000f280000100800 */
[----:B------:R0:W-:Y:S01]  /*129a0*/  STL [R1+0x378], R18 ;  /* 0x0003781201007387 */ /* 0x0001e20000100800 */
[----:B------:R-:W-:-:S03]  /*129b0*/  IADD3.X R7, PT, PT, R0, UR10, RZ, P2, !PT ;  /* 0x0000000a00077c10 */ /* 0x000fc600097fe4ff */
[----:B------:R-:W4:Y:S04]  /*129c0*/  LDL R0, [R1+0x7dc] ;  /* 0x0007dc0001007983 */ /* 0x000f280000100800 */
[----:B-1----:R1:W4:Y:S04]  /*129d0*/  LDG.E.U8 R16, desc[UR12][R4.64] ;  /* 0x0000000c04107981 */ /* 0x002328000c1e1100 */
[----:B0-----:R3:W4:Y:S01]  /*129e0*/  LDG.E.U8 R18, desc[UR12][R6.64] ;  /* 0x0000000c06127981 */ /* 0x001722000c1e1100 */
[----:B------:R-:W-:Y:S02]  /*129f0*/  IADD3.X R3, PT, PT, R8, UR10, RZ, P1, !PT ;  /* 0x0000000a08037c10 */ /* 0x000fe40008ffe4ff */
[----:B-1----:R-:W-:-:S02]  /*12a00*/  IADD3 R4, P2, PT, R11, UR4, RZ ;  /* 0x000000040b047c10 */ /* 0x002fc4000ff5e0ff */
[----:B------:R-:W4:Y:S04]  /*12a10*/  LDL R11, [R1+0x7d0] ;  /* 0x0007d000010b7983 */ /* 0x000f280000100800 */
[----:B------:R0:W-:Y:S04]  /*12a20*/  STL [R1+0x370], R17 ;  /* 0x0003701101007387 */ /* 0x0001e80000100800 */
[----:B------:R-:W4:Y:S04]  /*12a30*/  LDL R8, [R1+0x7e4] ;  /* 0x0007e40001087983 */ /* 0x000f280000100800 */
[----:B0-----:R2:W4:Y:S01]  /*12a40*/  LDG.E.U8 R17, desc[UR12][R2.64] ;  /* 0x0000000c02117981 */ /* 0x001522000c1e1100 */
[----:B---3--:R-:W-:-:S03]  /*12a50*/  IADD3 R6, P1, PT, R15, UR4, RZ ;  /* 0x000000040f067c10 */ /* 0x008fc6000ff3e0ff */
[----:B------:R-:W3:Y:S04]  /*12a60*/  LDL R15, [R1+0x7d8] ;  /* 0x0007d800010f7983 */ /* 0x000ee80000100800 */
[----:B------:R0:W-:Y:S01]  /*12a70*/  STL [R1+0x36c], R19 ;  /* 0x00036c1301007387 */ /* 0x0001e20000100800 */
[----:B-----5:R-:W-:-:S03]  /*12a80*/  IADD3.X R5, PT, PT, R10, UR10, RZ, P2, !PT ;  /* 0x0000000a0a057c10 */ /* 0x020fc600097fe4ff */
[----:B------:R-:W5:Y:S01]  /*12a90*/  LDL R10, [R1+0x7ec] ;  /* 0x0007ec00010a7983 */ /* 0x000f620000100800 */
[----:B--2---:R-:W-:-:S03]  /*12aa0*/  IADD3 R2, P2, PT, R14, UR4, RZ ;  /* 0x000000040e027c10 */ /* 0x004fc6000ff5e0ff */
[----:B0-----:R0:W2:Y:S04]  /*12ab0*/  LDG.E.U8 R19, desc[UR12][R4.64] ;  /* 0x0000000c04137981 */ /* 0x0010a8000c1e1100 */
[----:B------:R-:W2:Y:S04]  /*12ac0*/  LDL R14, [R1+0x7e0] ;  /* 0x0007e000010e7983 */ /* 0x000ea80000100800 */
[----:B------:R1:W-:Y:S01]  /*12ad0*/  STL [R1+0x368], R21 ;  /* 0x0003681501007387 */ /* 0x0003e20000100800 */
[----:B----4-:R-:W-:-:S03]  /*12ae0*/  IADD3.X R7, PT, PT, R13, UR10, RZ, P1, !PT ;  /* 0x0000000a0d077c10 */ /* 0x010fc60008ffe4ff */
[----:B------:R-:W4:Y:S01]  /*12af0*/  LDL R13, [R1+0x7f4] ;  /* 0x0007f400010d7983 */ /* 0x000f220000100800 */
[----:B0-----:R-:W-:-:S03]  /*12b00*/  IADD3 R4, P1, PT, R9, UR4, RZ ;  /* 0x0000000409047c10 */ /* 0x001fc6000ff3e0ff */
[----:B-1----:R0:W4:Y:S04]  /*12b10*/  LDG.E.U8 R21, desc[UR12][R6.64] ;  /* 0x0000000c06157981 */ /* 0x002128000c1e1100 */
[----:B------:R-:W4:Y:S01]  /*12b20*/  LDL R9, [R1+0x7e8] ;  /* 0x0007e80001097983 */ /* 0x000f220000100800 */
[----:B------:R-:W-:-:S03]  /*12b30*/  IADD3.X R3, PT, PT, R12, UR10, RZ, P2, !PT ;  /* 0x0000000a0c037c10 */ /* 0x000fc600097fe4ff */
[----:B------:R1:W-:Y:S04]  /*12b40*/  STL [R1+0x364], R20 ;  /* 0x0003641401007387 */ /* 0x0003e80000100800 */
[----:B------:R-:W4:Y:S01]  /*12b50*/  LDL R12, [R1+0x7fc] ;  /* 0x0007fc00010c7983 */ /* 0x000f220000100800 */
[----:B0-----:R-:W-:-:S03]  /*12b60*/  IADD3 R6, P2, PT, R0, UR4, RZ ;  /* 0x0000000400067c10 */ /* 0x001fc6000ff5e0ff */
[----:B------:R-:W4:Y:S04]  /*12b70*/  LDL R0, [R1+0x7f0] ;  /* 0x0007f00001007983 */ /* 0x000f280000100800 */
[----:B------:R0:W-:Y:S04]  /*12b80*/  STL [R1+0x360], R22 ;  /* 0x0003601601007387 */ /* 0x0001e80000100800 */
[----:B-1----:R1:W4:Y:S01]  /*12b90*/  LDG.E.U8 R20, desc[UR12][R2.64] ;  /* 0x0000000c02147981 */ /* 0x002322000c1e1100 */
[----:B------:R-:W-:-:S03]  /*12ba0*/  IADD3.X R5, PT, PT, R11, UR10, RZ, P1, !PT ;  /* 0x0000000a0b057c10 */ /* 0x000fc60008ffe4ff */
[----:B------:R-:W4:Y:S04]  /*12bb0*/  LDL R11, [R1+0x804] ;  /* 0x00080400010b7983 */ /* 0x000f280000100800 */
[----:B0-----:R5:W4:Y:S01]  /*12bc0*/  LDG.E.U8 R22, desc[UR12][R4.64] ;  /* 0x0000000c04167981 */ /* 0x001b22000c1e1100 */
[----:B-1----:R-:W-:-:S03]  /*12bd0*/  IADD3 R2, P1, PT, R8, UR4, RZ ;  /* 0x0000000408027c10 */ /* 0x002fc6000ff3e0ff */
[----:B------:R-:W4:Y:S04]  /*12be0*/  LDL R8, [R1+0x7f8] ;  /* 0x0007f80001087983 */ /* 0x000f280000100800 */
[----:B------:R0:W-:Y:S01]  /*12bf0*/  STL [R1+0x35c], R16 ;  /* 0x00035c1001007387 */ /* 0x0001e20000100800 */
[----:B---3--:R-:W-:-:S03]  /*12c00*/  IADD3.X R7, PT, PT, R15, UR10, RZ, P2, !PT ;  /* 0x0000000a0f077c10 */ /* 0x008fc600097fe4ff */
[----:B------:R-:W3:Y:S04]  /*12c10*/  LDL R15, [R1+0x80c] ;  /* 0x00080c00010f7983 */ /* 0x000ee80000100800 */
[----:B0-----:R4:W3:Y:S01]  /*12c20*/  LDG.E.U8 R16, desc[UR12][R6.64] ;  /* 0x0000000c06107981 */ /* 0x0018e2000c1e1100 */
[----:B-----5:R-:W-:-:S03]  /*12c30*/  IADD3 R4, P2, PT, R10, UR4, RZ ;  /* 0x000000040a047c10 */ /* 0x020fc6000ff5e0ff */
[----:B------:R-:W5:Y:S04]  /*12c40*/  LDL R10, [R1+0x800] ;  /* 0x00080000010a7983 */ /* 0x000f680000100800 */
[----:B------:R0:W-:Y:S01]  /*12c50*/  STL [R1+0x358], R18 ;  /* 0x0003581201007387 */ /* 0x0001e20000100800 */
[----:B--2---:R-:W-:-:S03]  /*12c60*/  IADD3.X R3, PT, PT, R14, UR10, RZ, P1, !PT ;  /* 0x0000000a0e037c10 */ /* 0x004fc60008ffe4ff */
[----:B------:R-:W2:Y:S04]  /*12c70*/  LDL R14, [R1+0x814] ;  /* 0x00081400010e7983 */ /* 0x000ea80000100800 */
[----:B0-----:R0:W2:Y:S01]  /*12c80*/  LDG.E.U8 R18, desc[UR12][R2.64] ;  /* 0x0000000c02127981 */ /* 0x0010a2000c1e1100 */
[----:B----4-:R-:W-:-:S03]  /*12c90*/  IADD3 R6, P1, PT, R13, UR4, RZ ;  /* 0x000000040d067c10 */ /* 0x010fc6000ff3e0ff */
[----:B------:R-:W4:Y:S04]  /*12ca0*/  LDL R13, [R1+0x808] ;  /* 0x00080800010d7983 */ /* 0x000f280000100800 */
[----:B------:R1:W-:Y:S01]  /*12cb0*/  STL [R1+0x354], R17 ;  /* 0x0003541101007387 */ /* 0x0003e20000100800 */
[----:B------:R-:W-:-:S03]  /*12cc0*/  IADD3.X R5, PT, PT, R9, UR10, RZ, P2, !PT ;  /* 0x0000000a09057c10 */ /* 0x000fc600097fe4ff */
[----:B------:R-:W4:Y:S04]  /*12cd0*/  LDL R9, [R1+0x81c] ;  /* 0x00081c0001097983 */ /* 0x000f280000100800 */
[----:B-1----:R1:W4:Y:S01]  /*12ce0*/  LDG.E.U8 R17, desc[UR12][R4.64] ;  /* 0x0000000c04117981 */ /* 0x002322000c1e1100 */
[----:B0-----:R-:W-:-:S03]  /*12cf0*/  IADD3 R2, P2, PT, R12, UR4, RZ ;  /* 0x000000040c027c10 */ /* 0x001fc6000ff5e0ff */
[----:B------:R-:W4:Y:S01]  /*12d00*/  LDL R12, [R1+0x810] ;  /* 0x00081000010c7983 */ /* 0x000f220000100800 */
[----:B------:R-:W-:-:S03]  /*12d10*/  IADD3.X R7, PT, PT, R0, UR10, RZ, P1, !PT ;  /* 0x0000000a00077c10 */ /* 0x000fc60008ffe4ff */
[----:B------:R0:W-:Y:S04]  /*12d20*/  STL [R1+0x350], R19 ;  /* 0x0003501301007387 */ /* 0x0001e80000100800 */
[----:B------:R-:W4:Y:S04]  /*12d30*/  LDL R0, [R1+0x824] ;  /* 0x0008240001007983 */ /* 0x000f280000100800 */
[----:B0-----:R3:W4:Y:S01]  /*12d40*/  LDG.E.U8 R19, desc[UR12][R6.64] ;  /* 0x0000000c06137981 */ /* 0x001722000c1e1100 */
[----:B-1----:R-:W-:-:S03]  /*12d50*/  IADD3 R4, P1, PT, R11, UR4, RZ ;  /* 0x000000040b047c10 */ /* 0x002fc6000ff3e0ff */
[----:B------:R-:W4:Y:S04]  /*12d60*/  LDL R11, [R1+0x818] ;  /* 0x00081800010b7983 */ /* 0x000f280000100800 */
[----:B------:R0:W-:Y:S01]  /*12d70*/  STL [R1+0x34c], R21 ;  /* 0x00034c1501007387 */ /* 0x0001e20000100800 */
[----:B------:R-:W-:-:S03]  /*12d80*/  IADD3.X R3, PT, PT, R8, UR10, RZ, P2, !PT ;  /* 0x0000000a08037c10 */ /* 0x000fc600097fe4ff */
[----:B------:R-:W4:Y:S04]  /*12d90*/  LDL R8, [R1+0x82c] ;  /* 0x00082c0001087983 */ /* 0x000f280000100800 */
[----:B0-----:R2:W4:Y:S01]  /*12da0*/  LDG.E.U8 R21, desc[UR12][R2.64] ;  /* 0x0000000c02157981 */ /* 0x001522000c1e1100 */
[----:B---3--:R-:W-:-:S03]  /*12db0*/  IADD3 R6, P2, PT, R15, UR4, RZ ;  /* 0x000000040f067c10 */ /* 0x008fc6000ff5e0ff */
[----:B------:R-:W3:Y:S04]  /*12dc0*/  LDL R15, [R1+0x820] ;  /* 0x00082000010f7983 */ /* 0x000ee80000100800 */
[----:B------:R0:W-:Y:S01]  /*12dd0*/  STL [R1+0x348], R20 ;  /* 0x0003481401007387 */ /* 0x0001e20000100800 */
[----:B-----5:R-:W-:-:S03]  /*12de0*/  IADD3.X R5, PT, PT, R10, UR10, RZ, P1, !PT ;  /* 0x0000000a0a057c10 */ /* 0x020fc60008ffe4ff */
[----:B------:R-:W5:Y:S04]  /*12df0*/  LDL R10, [R1+0x834] ;  /* 0x00083400010a7983 */ /* 0x000f680000100800 */
[----:B0-----:R0:W5:Y:S01]  /*12e00*/  LDG.E.U8 R20, desc[UR12][R4.64] ;  /* 0x0000000c04147981 */ /* 0x001162000c1e1100 */
[----:B--2---:R-:W-:-:S03]  /*12e10*/  IADD3 R2, P1, PT, R14, UR4, RZ ;  /* 0x000000040e027c10 */ /* 0x004fc6000ff3e0ff */
[----:B------:R-:W2:Y:S04]  /*12e20*/  LDL R14, [R1+0x828] ;  /* 0x00082800010e7983 */ /* 0x000ea80000100800 */
[----:B------:R1:W-:Y:S01]  /*12e30*/  STL [R1+0x344], R22 ;  /* 0x0003441601007387 */ /* 0x0003e20000100800 */
[----:B----4-:R-:W-:-:S03]  /*12e40*/  IADD3.X R7, PT, PT, R13, UR10, RZ, P2, !PT ;  /* 0x0000000a0d077c10 */ /* 0x010fc600097fe4ff */
[----:B------:R-:W4:Y:S04]  /*12e50*/  LDL R13, [R1+0x83c] ;  /* 0x00083c00010d7983 */ /* 0x000f280000100800 */
[----:B-1----:R1:W4:Y:S01]  /*12e60*/  LDG.E.U8 R22, desc[UR12][R6.64] ;  /* 0x0000000c06167981 */ /* 0x002322000c1e1100 */
[----:B0-----:R-:W-:-:S03]  /*12e70*/  IADD3 R4, P2, PT, R9, UR4, RZ ;  /* 0x0000000409047c10 */ /* 0x001fc6000ff5e0ff */
[----:B------:R-:W4:Y:S04]  /*12e80*/  LDL R9, [R1+0x830] ;  /* 0x0008300001097983 */ /* 0x000f280000100800 */
[----:B------:R0:W-:Y:S01]  /*12e90*/  STL [R1+0x340], R16 ;  /* 0x0003401001007387 */ /* 0x0001e20000100800 */
[----:B------:R-:W-:-:S03]  /*12ea0*/  IADD3.X R3, PT, PT, R12, UR10, RZ, P1, !PT ;  /* 0x0000000a0c037c10 */ /* 0x000fc60008ffe4ff */
[----:B------:R-:W4:Y:S01]  /*12eb0*/  LDL R12, [R1+0x844] ;  /* 0x00084400010c7983 */ /* 0x000f220000100800 */
[----:B-1----:R-:W-:-:S03]  /*12ec0*/  IADD3 R6, P1, PT, R0, UR4, RZ ;  /* 0x0000000400067c10 */ /* 0x002fc6000ff3e0ff */
[----:B0-----:R0:W4:Y:S04]  /*12ed0*/  LDG.E.U8 R16, desc[UR12][R2.64] ;  /* 0x0000000c02107981 */ /* 0x001128000c1e1100 */
[----:B------:R-:W4:Y:S04]  /*12ee0*/  LDL R0, [R1+0x838] ;  /* 0x0008380001007983 */ /* 0x000f280000100800 */
[----:B------:R1:W-:Y:S01]  /*12ef0*/  STL [R1+0x33c], R18 ;  /* 0x00033c1201007387 */ /* 0x0003e20000100800 */
[----:B------:R-:W-:-:S03]  /*12f00*/  IADD3.X R5, PT, PT, R11, UR10, RZ, P2, !PT ;  /* 0x0000000a0b057c10 */ /* 0x000fc600097fe4ff */
[----:B------:R-:W4:Y:S01]  /*12f10*/  LDL R11, [R1+0x84c] ;  /* 0x00084c00010b7983 */ /* 0x000f220000100800 */
[----:B0-----:R-:W-:-:S03]  /*12f20*/  IADD3 R2, P2, PT, R8, UR4, RZ ;  /* 0x0000000408027c10 */ /* 0x001fc6000ff5e0ff */
[----:B-1----:R5:W4:Y:S04]  /*12f30*/  LDG.E.U8 R18, desc[UR12][R4.64] ;  /* 0x0000000c04127981 */ /* 0x002b28000c1e1100 */
        /* <DEDUP_REMOVED lines=18> */
[----:B------:R-:W4:Y:S04]  /*13060*/  LDL R12, [R1+0x858] ;  /* 0x00085800010c7983 */ /* 0x000f280000100800 */
[----:B------:R0:W-:Y:S01]  /*13070*/  STL [R1+0x24c], R20 ;  /* 0x00024c1401007387 */ /* 0x0001e20000100800 */
[----:B------:R-:W-:-:S03]  /*13080*/  IADD3.X R7, PT, PT, R0, UR10, RZ, P2, !PT ;  /* 0x0000000a00077c10 */ /* 0x000fc600097fe4ff */
        /* <DEDUP_REMOVED lines=424> */
[----:B------:R-:W-:Y:S01]  /*14b10*/  STL [R1+0x240], R22 ;  /* 0x0002401601007387 */ /* 0x000fe20000100800 */
[----:B------:R-:W-:-:S03]  /*14b20*/  IADD3.X R5, PT, PT, R9, UR10, RZ, P1, !PT ;  /* 0x0000000a09057c10 */ /* 0x000fc60008ffe4ff */
[----:B------:R-:W4:Y:S01]  /*14b30*/  LDL R9, [R1+0xaa4] ;  /* 0x000aa40001097983 */ /* 0x000f220000100800 */
[----:B0-----:R-:W-:-:S03]  /*14b40*/  IADD3 R2, P1, PT, R12, UR4, RZ ;  /* 0x000000040c027c10 */ /* 0x001fc6000ff3e0ff */
[----:B------:R-:W4:Y:S01]  /*14b50*/  LDL R12, [R1+0xa98] ;  /* 0x000a9800010c7983 */ /* 0x000f220000100800 */
[----:B------:R-:W-:-:S03]  /*14b60*/  IADD3.X R7, PT, PT, R0, UR10, RZ, P2, !PT ;  /* 0x0000000a00077c10 */ /* 0x000fc600097fe4ff */
[----:B------:R-:W4:Y:S04]  /*14b70*/  LDL R0, [R1+0xaac] ;  /* 0x000aac0001007983 */ /* 0x000f280000100800 */
[----:B------:R0:W-:Y:S04]  /*14b80*/  STL [R1+0x238], R16 ;  /* 0x0002381001007387 */ /* 0x0001e80000100800 */
[----:B0-----:R0:W4:Y:S01]  /*14b90*/  LDG.E.U8 R16, desc[UR12][R4.64] ;  /* 0x0000000c04107981 */ /* 0x001122000c1e1100 */
[----:B------:R-:W-:-:S03]  /*14ba0*/  IADD3.X R3, PT, PT, R8, UR10, RZ, P1, !PT ;  /* 0x0000000a08037c10 */ /* 0x000fc60008ffe4ff */
[----:B------:R-:W4:Y:S04]  /*14bb0*/  LDL R8, [R1+0xab4] ;  /* 0x000ab40001087983 */ /* 0x000f280000100800 */
[----:B------:R-:W4:Y:S01]  /*14bc0*/  LDG.E.U8 R23, desc[UR12][R2.64] ;  /* 0x0000000c02177981 */ /* 0x000f22000c1e1100 */
[----:B0-----:R-:W-:-:S03]  /*14bd0*/  IADD3 R4, P2, PT, R11, UR4, RZ ;  /* 0x000000040b047c10 */ /* 0x001fc6000ff5e0ff */
[----:B------:R-:W4:Y:S04]  /*14be0*/  LDL R11, [R1+0xaa0] ;  /* 0x000aa000010b7983 */ /* 0x000f280000100800 */
[----:B------:R0:W-:Y:S04]  /*14bf0*/  STL [R1+0x230], R18 ;  /* 0x0002301201007387 */ /* 0x0001e80000100800 */
[----:B0-----:R3:W4:Y:S02]  /*14c00*/  LDG.E.U8 R18, desc[UR12][R6.64] ;  /* 0x0000000c06127981 */ /* 0x001724000c1e1100 */
[----:B---3--:R-:W-:-:S02]  /*14c10*/  IADD3 R6, P1, PT, R15, UR4, RZ ;  /* 0x000000040f067c10 */ /* 0x008fc4000ff3e0ff */
[----:B------:R-:W3:Y:S01]  /*14c20*/  LDL R15, [R1+0xaa8] ;  /* 0x000aa800010f7983 */ /* 0x000ee20000100800 */
[----:B-----5:R-:W-:-:S03]  /*14c30*/  IADD3.X R5, PT, PT, R10, UR10, RZ, P2, !PT ;  /* 0x0000000a0a057c10 */ /* 0x020fc600097fe4ff */
[----:B------:R-:W5:Y:S04]  /*14c40*/  LDL R10, [R1+0xabc] ;  /* 0x000abc00010a7983 */ /* 0x000f680000100800 */
[----:B------:R0:W-:Y:S01]  /*14c50*/  STL [R1+0x228], R17 ;  /* 0x0002281101007387 */ /* 0x0001e20000100800 */
[----:B--2---:R-:W-:-:S03]  /*14c60*/  IADD3 R2, P2, PT, R14, UR4, RZ ;  /* 0x000000040e027c10 */ /* 0x004fc6000ff5e0ff */
[----:B------:R-:W2:Y:S04]  /*14c70*/  LDL R14, [R1+0xab0] ;  /* 0x000ab000010e7983 */ /* 0x000ea80000100800 */
[----:B------:R1:W-:Y:S01]  /*14c80*/  STL [R1+0x220], R19 ;  /* 0x0002201301007387 */ /* 0x0003e20000100800 */
[----:B----4-:R-:W-:-:S03]  /*14c90*/  IADD3.X R7, PT, PT, R13, UR10, RZ, P1, !PT ;  /* 0x0000000a0d077c10 */ /* 0x010fc60008ffe4ff */
[----:B0-----:R0:W4:Y:S04]  /*14ca0*/  LDG.E.U8 R17, desc[UR12][R4.64] ;  /* 0x0000000c04117981 */ /* 0x001128000c1e1100 */
[----:B------:R-:W4:Y:S04]  /*14cb0*/  LDL R13, [R1+0xac4] ;  /* 0x000ac400010d7983 */ /* 0x000f280000100800 */
[----:B-1----:R1:W4:Y:S01]  /*14cc0*/  LDG.E.U8 R19, desc[UR12][R6.64] ;  /* 0x0000000c06137981 */ /* 0x002322000c1e1100 */
[----:B0-----:R-:W-:-:S03]  /*14cd0*/  IADD3 R4, P1, PT, R9, UR4, RZ ;  /* 0x0000000409047c10 */ /* 0x001fc6000ff3e0ff */
[----:B------:R-:W4:Y:S04]  /*14ce0*/  LDL R9, [R1+0xab8] ;  /* 0x000ab80001097983 */ /* 0x000f280000100800 */
[----:B------:R0:W-:Y:S01]  /*14cf0*/  STL [R1+0x21c], R21 ;  /* 0x00021c1501007387 */ /* 0x0001e20000100800 */
[----:B------:R-:W-:-:S03]  /*14d00*/  IADD3.X R3, PT, PT, R12, UR10, RZ, P2, !PT ;  /* 0x0000000a0c037c10 */ /* 0x000fc600097fe4ff */
[----:B------:R-:W4:Y:S04]  /*14d10*/  LDL R12, [R1+0xacc] ;  /* 0x000acc00010c7983 */ /* 0x000f280000100800 */
[----:B------:R0:W4:Y:S01]  /*14d20*/  LDG.E.U8 R22, desc[UR12][R2.64] ;  /* 0x0000000c02167981 */ /* 0x000122000c1e1100 */
[----:B-1----:R-:W-:-:S03]  /*14d30*/  IADD3 R6, P2, PT, R0, UR4, RZ ;  /* 0x0000000400067c10 */ /* 0x002fc6000ff5e0ff */
[----:B------:R-:W4:Y:S04]  /*14d40*/  LDL R0, [R1+0xac0] ;  /* 0x000ac00001007983 */ /* 0x000f280000100800 */
[----:B------:R-:W-:Y:S01]  /*14d50*/  STL [R1+0x218], R20 ;  /* 0x0002181401007387 */ /* 0x000fe20000100800 */
[----:B------:R-:W-:-:S03]  /*14d60*/  IADD3.X R5, PT, PT, R11, UR10, RZ, P1, !PT ;  /* 0x0000000a0b057c10 */ /* 0x000fc60008ffe4ff */
[----:B------:R-:W4:Y:S01]  /*14d70*/  LDL R11, [R1+0xad4] ;  /* 0x000ad400010b7983 */ /* 0x000f220000100800 */
[----:B0-----:R-:W-:-:S03]  /*14d80*/  IADD3 R2, P1, PT, R8, UR4, RZ ;  /* 0x0000000408027c10 */ /* 0x001fc6000ff3e0ff */
[----:B------:R-:W4:Y:S04]  /*14d90*/  LDL R8, [R1+0xac8] ;  /* 0x000ac80001087983 */ /* 0x000f280000100800 */
[----:B------:R5:W4:Y:S04]  /*14da0*/  LDG.E.U8 R21, desc[UR12][R4.64] ;  /* 0x0000000c04157981 */ /* 0x000b28000c1e1100 */
[----:B------:R0:W-:Y:S04]  /*14db0*/  STL [R1+0x214], R16 ;  /* 0x0002141001007387 */ /* 0x0001e80000100800 */
[----:B0-----:R-:W4:Y:S01]  /*14dc0*/  LDL R16, [R1+0xadc] ;  /* 0x000adc0001107983 */ /* 0x001f220000100800 */
[----:B---3--:R-:W-:-:S05]  /*14dd0*/  IADD3.X R7, PT, PT, R15, UR10, RZ, P2, !PT ;  /* 0x0000000a0f077c10 */ /* 0x008fca00097fe4ff */
[----:B------:R4:W3:Y:S01]  /*14de0*/  LDG.E.U8 R20, desc[UR12][R6.64] ;  /* 0x0000000c06147981 */ /* 0x0008e2000c1e1100 */
[----:B-----5:R-:W-:-:S03]  /*14df0*/  IADD3 R4, P2, PT, R10, UR4, RZ ;  /* 0x000000040a047c10 */ /* 0x020fc6000ff5e0ff */
[----:B------:R-:W5:Y:S01]  /*14e00*/  LDL R10, [R1+0xad0] ;  /* 0x000ad000010a7983 */ /* 0x000f620000100800 */
[----:B--2---:R-:W-:-:S03]  /*14e10*/  IADD3.X R3, PT, PT, R14, UR10, RZ, P1, !PT ;  /* 0x0000000a0e037c10 */ /* 0x004fc60008ffe4ff */
[----:B------:R-:W2:Y:S04]  /*14e20*/  LDL R14, [R1+0xae4] ;  /* 0x000ae400010e7983 */ /* 0x000ea80000100800 */
[----:B------:R0:W-:Y:S04]  /*14e30*/  STL [R1+0x210], R18 ;  /* 0x0002101201007387 */ /* 0x0001e80000100800 */
[----:B------:R-:W3:Y:S01]  /*14e40*/  LDL R15, [R1+0xad8] ;  /* 0x000ad800010f7983 */ /* 0x000ee20000100800 */
[----:B----4-:R-:W-:-:S03]  /*14e50*/  IADD3 R6, P1, PT, R13, UR4, RZ ;  /* 0x000000040d067c10 */ /* 0x010fc6000ff3e0ff */
[----:B------:R-:W4:Y:S04]  /*14e60*/  LDL R13, [R1+0xaec] ;  /* 0x000aec00010d7983 */ /* 0x000f280000100800 */
[----:B------:R-:W-:Y:S01]  /*14e70*/  STL [R1+0x20c], R23 ;  /* 0x00020c1701007387 */ /* 0x000fe20000100800 */
[----:B------:R-:W-:-:S03]  /*14e80*/  IADD3.X R5, PT, PT, R9, UR10, RZ, P2, !PT ;  /* 0x0000000a09057c10 */ /* 0x000fc600097fe4ff */
[----:B------:R-:W4:Y:S04]  /*14e90*/  LDL R9, [R1+0xae0] ;  /* 0x000ae00001097983 */ /* 0x000f280000100800 */
[----:B0-----:R0:W4:Y:S02]  /*14ea0*/  LDG.E.U8 R18, desc[UR12][R2.64] ;  /* 0x0000000c02127981 */ /* 0x001124000c1e1100 */
[----:B0-----:R-:W-:Y:S02]  /*14eb0*/  IADD3 R2, P2, PT, R12, UR4, RZ ;  /* 0x000000040c027c10 */ /* 0x001fe4000ff5e0ff */
[----:B------:R-:W-:Y:S02]  /*14ec0*/  IADD3.X R7, PT, PT, R0, UR10, RZ, P1, !PT ;  /* 0x0000000a00077c10 */ /* 0x000fe40008ffe4ff */
[----:B------:R-:W4:Y:S04]  /*14ed0*/  LDL R0, [R1+0xaf4] ;  /* 0x000af40001007983 */ /* 0x000f280000100800 */
[----:B------:R0:W-:Y:S04]  /*14ee0*/  STL [R1+0x208], R17 ;  /* 0x0002081101007387 */ /* 0x0001e80000100800 */
[----:B------:R-:W4:Y:S04]  /*14ef0*/  LDL R12, [R1+0xae8] ;  /* 0x000ae800010c7983 */ /* 0x000f280000100800 */
[----:B0-----:R0:W4:Y:S02]  /*14f00*/  LDG.E.U8 R17, desc[UR12][R4.64] ;  /* 0x0000000c04117981 */ /* 0x001124000c1e1100 */
[----:B0-----:R-:W-:-:S02]  /*14f10*/  IADD3 R4, P1, PT, R11, UR4, RZ ;  /* 0x000000040b047c10 */ /* 0x001fc4000ff3e0ff */
[----:B------:R-:W4:Y:S01]  /*14f20*/  LDL R11, [R1+0xafc] ;  /* 0x000afc00010b7983 */ /* 0x000f220000100800 */
[----:B------:R-:W-:-:S03]  /*14f30*/  IADD3.X R3, PT, PT, R8, UR10, RZ, P2, !PT ;  /* 0x0000000a08037c10 */ /* 0x000fc600097fe4ff */
[----:B------:R0:W-:Y:S04]  /*14f40*/  STL [R1+0x204], R19 ;  /* 0x0002041301007387 */ /* 0x0001e80000100800 */
[----:B------:R-:W4:Y:S04]  /*14f50*/  LDL R8, [R1+0xaf0] ;  /* 0x000af00001087983 */ /* 0x000f280000100800 */
[----:B0-----:R0:W4:Y:S01]  /*14f60*/  LDG.E.U8 R19, desc[UR12][R6.64] ;  /* 0x0000000c06137981 */ /* 0x001122000c1e1100 */
[----:B-----5:R-:W-:-:S03]  /*14f70*/  IADD3.X R5, PT, PT, R10, UR10, RZ, P1, !PT ;  /* 0x0000000a0a057c10 */ /* 0x020fc60008ffe4ff */
[----:B------:R-:W5:Y:S01]  /*14f80*/  LDL R10, [R1+0xb04] ;  /* 0x000b0400010a7983 */ /* 0x000f620000100800 */
[----:B0-----:R-:W-:-:S03]  /*14f90*/  IADD3 R6, P2, PT, R16, UR4, RZ ;  /* 0x0000000410067c10 */ /* 0x001fc6000ff5e0ff */
[----:B------:R2:W5:Y:S04]  /*14fa0*/  LDG.E.U8 R16, desc[UR12][R2.64] ;  /* 0x0000000c02107981 */ /* 0x000568000c1e1100 */
[----:B------:R0:W-:Y:S04]  /*14fb0*/  STL [R1+0x200], R22 ;  /* 0x0002001601007387 */ /* 0x0001e80000100800 */
[----:B------:R4:W5:Y:S01]  /*14fc0*/  LDG.E.U8 R24, desc[UR12][R4.64] ;  /* 0x0000000c04187981 */ /* 0x000962000c1e1100 */
[----:B--2---:R-:W-:-:S03]  /*14fd0*/  IADD3 R2, P1, PT, R14, UR4, RZ ;  /* 0x000000040e027c10 */ /* 0x004fc6000ff3e0ff */
[----:B------:R-:W2:Y:S01]  /*14fe0*/  LDL R14, [R1+0xaf8] ;  /* 0x000af800010e7983 */ /* 0x000ea20000100800 */
[----:B---3--:R-:W-:-:S03]  /*14ff0*/  IADD3.X R7, PT, PT, R15, UR10, RZ, P2, !PT ;  /* 0x0000000a0f077c10 */ /* 0x008fc600097fe4ff */
[----:B------:R1:W-:Y:S01]  /*15000*/  STL [R1+0x1fc], R21 ;  /* 0x0001fc1501007387 */ /* 0x0003e20000100800 */
[----:B----4-:R-:W-:-:S03]  /*15010*/  IADD3 R4, P2, PT, R13, UR4, RZ ;  /* 0x000000040d047c10 */ /* 0x010fc6000ff5e0ff */
[----:B------:R-:W3:Y:S04]  /*15020*/  LDL R13, [R1+0xb0c] ;  /* 0x000b0c00010d7983 */ /* 0x000ee80000100800 */
[----:B------:R4:W3:Y:S01]  /*15030*/  LDG.E.U8 R23, desc[UR12][R6.64] ;  /* 0x0000000c06177981 */ /* 0x0008e2000c1e1100 */
[----:B------:R-:W-:-:S03]  /*15040*/  IADD3.X R3, PT, PT, R9, UR10, RZ, P1, !PT ;  /* 0x0000000a09037c10 */ /* 0x000fc60008ffe4ff */
[----:B------:R-:W3:Y:S04]  /*15050*/  LDL R9, [R1+0xb00] ;  /* 0x000b000001097983 */ /* 0x000ee80000100800 */
[----:B------:R1:W-:Y:S04]  /*15060*/  STL [R1+0x1f8], R20 ;  /* 0x0001f81401007387 */ /* 0x0003e80000100800 */
[----:B0-----:R0:W3:Y:S01]  /*15070*/  LDG.E.U8 R22, desc[UR12][R2.64] ;  /* 0x0000000c02167981 */ /* 0x0010e2000c1e1100 */
[----:B----4-:R-:W-:-:S03]  /*15080*/  IADD3 R6, P1, PT, R0, UR4, RZ ;  /* 0x0000000400067c10 */ /* 0x010fc6000ff3e0ff */
[----:B------:R-:W4:Y:S01]  /*15090*/  LDL R0, [R1+0xb14] ;  /* 0x000b140001007983 */ /* 0x000f220000100800 */
[----:B------:R-:W-:-:S03]  /*150a0*/  IADD3.X R5, PT, PT, R12, UR10, RZ, P2, !PT ;  /* 0x0000000a0c057c10 */ /* 0x000fc600097fe4ff */
[----:B------:R-:W4:Y:S04]  /*150b0*/  LDL R12, [R1+0xb08] ;  /* 0x000b0800010c7983 */ /* 0x000f280000100800 */
[----:B------:R0:W-:Y:S04]  /*150c0*/  STL [R1+0x1f4], R18 ;  /* 0x0001f41201007387 */ /* 0x0001e80000100800 */
[----:B-1----:R5:W4:Y:S01]  /*150d0*/  LDG.E.U8 R21, desc[UR12][R4.64] ;  /* 0x0000000c04157981 */ /* 0x002b22000c1e1100 */
[----:B0-----:R-:W-:-:S03]  /*150e0*/  IADD3 R2, P2, PT, R11, UR4, RZ ;  /* 0x000000040b027c10 */ /* 0x001fc6000ff5e0ff */
[----:B------:R-:W4:Y:S01]  /*150f0*/  LDL R11, [R1+0xb1c] ;  /* 0x000b1c00010b7983 */ /* 0x000f220000100800 */
[----:B------:R-:W-:-:S03]  /*15100*/  IADD3.X R7, PT, PT, R8, UR10, RZ, P1, !PT ;  /* 0x0000000a08077c10 */ /* 0x000fc60008ffe4ff */
[----:B------:R-:W4:Y:S04]  /*15110*/  LDL R8, [R1+0xb10] ;  /* 0x000b100001087983 */ /* 0x000f280000100800 */
[----:B------:R0:W-:Y:S04]  /*15120*/  STL [R1+0x1f0], R17 ;  /* 0x0001f01101007387 */ /* 0x0001e80000100800 */
[----:B------:R3:W4:Y:S04]  /*15130*/  LDG.E.U8 R20, desc[UR12][R6.64] ;  /* 0x0000000c06147981 */ /* 0x000728000c1e1100 */
[----:B------:R-:W4:Y:S04]  /*15140*/  LDL R18, [R1+0xb24] ;  /* 0x000b240001127983 */ /* 0x000f280000100800 */
[----:B0-----:R-:W4:Y:S04]  /*15150*/  LDL R17, [R1+0xb2c] ;  /* 0x000b2c0001117983 */ /* 0x001f280000100800 */
[----:B------:R-:W4:Y:S01]  /*15160*/  LDL R15, [R1+0xb20] ;  /* 0x000b2000010f7983 */ /* 0x000f220000100800 */
[----:B-----5:R-:W-:-:S03]  /*15170*/  IADD3 R4, P1, PT, R10, UR4, RZ ;  /* 0x000000040a047c10 */ /* 0x020fc6000ff3e0ff */
[----:B------:R-:W5:Y:S04]  /*15180*/  LDL R10, [R1+0xb18] ;  /* 0x000b1800010a7983 */ /* 0x000f680000100800 */
[----:B------:R0:W-:Y:S01]  /*15190*/  STL [R1+0x1ec], R19 ;  /* 0x0001ec1301007387 */ /* 0x0001e20000100800 */
[----:B--2---:R-:W-:-:S05]  /*151a0*/  IADD3.X R3, PT, PT, R14, UR10, RZ, P2, !PT ;  /* 0x0000000a0e037c10 */ /* 0x004fca00097fe4ff */
[----:B0-----:R4:W2:Y:S01]  /*151b0*/  LDG.E.U8 R19, desc[UR12][R2.64] ;  /* 0x0000000c02137981 */ /* 0x0018a2000c1e1100 */
[----:B---3--:R-:W-:-:S03]  /*151c0*/  IADD3 R6, P2, PT, R13, UR4, RZ ;  /* 0x000000040d067c10 */ /* 0x008fc6000ff5e0ff */
[----:B------:R-:W3:Y:S01]  /*151d0*/  LDL R13, [R1+0xb34] ;  /* 0x000b3400010d7983 */ /* 0x000ee20000100800 */
[----:B------:R-:W-:-:S03]  /*151e0*/  IADD3.X R5, PT, PT, R9, UR10, RZ, P1, !PT ;  /* 0x0000000a09057c10 */ /* 0x000fc60008ffe4ff */
[----:B------:R-:W2:Y:S01]  /*151f0*/  LDL R9, [R1+0xb28] ;  /* 0x000b280001097983 */ /* 0x000ea20000100800 */
[----:B----4-:R-:W-:Y:S02]  /*15200*/  IADD3 R2, P1, PT, R0, UR4, RZ ;  /* 0x0000000400027c10 */ /* 0x010fe4000ff3e0ff */
[----:B------:R-:W-:Y:S02]  /*15210*/  IADD3.X R7, PT, PT, R12, UR10, RZ, P2, !PT ;  /* 0x0000000a0c077c10 */ /* 0x000fe400097fe4ff */
[----:B------:R0:W4:Y:S02]  /*15220*/  LDG.E.U8 R12, desc[UR12][R4.64] ;  /* 0x0000000c040c7981 */ /* 0x000124000c1e1100 */
[----:B0-----:R-:W-:Y:S02]  /*15230*/  IADD3 R4, P2, PT, R11, UR4, RZ ;  /* 0x000000040b047c10 */ /* 0x001fe4000ff5e0ff */
[----:B------:R-:W2:Y:S01]  /*15240*/  LDG.E.U8 R11, desc[UR12][R6.64] ;  /* 0x0000000c060b7981 */ /* 0x000ea2000c1e1100 */
[----:B------:R-:W-:-:S02]  /*15250*/  IADD3.X R3, PT, PT, R8, UR10, RZ, P1, !PT ;  /* 0x0000000a08037c10 */ /* 0x000fc40008ffe4ff */
[----:B-----5:R-:W-:-:S03]  /*15260*/  IADD3.X R5, PT, PT, R10, UR10, RZ, P2, !PT ;  /* 0x0000000a0a057c10 */ /* 0x020fc600097fe4ff */
[----:B------:R-:W5:Y:S04]  /*15270*/  LDG.E.U8 R10, desc[UR12][R2.64] ;  /* 0x0000000c020a7981 */ /* 0x000f68000c1e1100 */
[----:B------:R0:W-:Y:S04]  /*15280*/  STL [R1+0x1e8], R16 ;  /* 0x0001e81001007387 */ /* 0x0001e80000100800 */
[----:B------:R-:W3:Y:S04]  /*15290*/  LDL R0, [R1+0xb30] ;  /* 0x000b300001007983 */ /* 0x000ee80000100800 */
[----:B0-----:R-:W3:Y:S04]  /*152a0*/  LDL R16, [R1+0xb3c] ;  /* 0x000b3c0001107983 */ /* 0x001ee80000100800 */
[----:B------:R-:W-:Y:S04]  /*152b0*/  STL [R1+0x1e0], R24 ;  /* 0x0001e01801007387 */ /* 0x000fe80000100800 */
[----:B----4-:R-:W-:Y:S04]  /*152c0*/  STL [R1+0x1a48], R12 ;  /* 0x001a480c01007387 */ /* 0x010fe80000100800 */
[----:B------:R-:W4:Y:S04]  /*152d0*/  LDL R14, [R1+0xb44] ;  /* 0x000b4400010e7983 */ /* 0x000f280000100800 */
[----:B------:R-:W-:Y:S04]  /*152e0*/  STL [R1+0x1e4], R23 ;  /* 0x0001e41701007387 */ /* 0x000fe80000100800 */
[----:B------:R-:W4:Y:S04]  /*152f0*/  LDL R8, [R1+0xb38] ;  /* 0x000b380001087983 */ /* 0x000f280000100800 */
[----:B--2---:R0:W-:Y:S04]  /*15300*/  STL [R1+0x1a4c], R11 ;  /* 0x001a4c0b01007387 */ /* 0x0041e80000100800 */
[----:B------:R-:W-:Y:S04]  /*15310*/  STL [R1+0x1dc], R22 ;  /* 0x0001dc1601007387 */ /* 0x000fe80000100800 */
[----:B0-----:R-:W2:Y:S04]  /*15320*/  LDL R11, [R1+0xb4c] ;  /* 0x000b4c00010b7983 */ /* 0x001ea80000100800 */
[----:B-----5:R0:W-:Y:S04]  /*15330*/  STL [R1+0x1a50], R10 ;  /* 0x001a500a01007387 */ /* 0x0201e80000100800 */
[----:B------:R1:W-:Y:S04]  /*15340*/  STL [R1+0x1d8], R21 ;  /* 0x0001d81501007387 */ /* 0x0003e80000100800 */
[----:B0-----:R-:W5:Y:S01]  /*15350*/  LDL R10, [R1+0xb40] ;  /* 0x000b4000010a7983 */ /* 0x001f620000100800 */
[----:B------:R-:W-:-:S02]  /*15360*/  IADD3 R6, P1, PT, R18, UR4, RZ ;  /* 0x0000000412067c10 */ /* 0x000fc4000ff3e0ff */
[----:B------:R-:W-:Y:S01]  /*15370*/  IADD3 R2, P2, PT, R17, UR4, RZ ;  /* 0x0000000411027c10 */ /* 0x000fe2000ff5e0ff */
[----:B-1----:R3:W5:Y:S01]  /*15380*/  LDG.E.U8 R21, desc[UR12][R4.64] ;  /* 0x0000000c04157981 */ /* 0x002762000c1e1100 */
[----:B------:R-:W-:-:S03]  /*15390*/  IADD3.X R7, PT, PT, R15, UR10, RZ, P1, !PT ;  /* 0x0000000a0f077c10 */ /* 0x000fc60008ffe4ff */
[----:B------:R-:W5:Y:S01]  /*153a0*/  LDL R15, [R1+0xb54] ;  /* 0x000b5400010f7983 */ /* 0x000f620000100800 */
[----:B------:R-:W-:-:S03]  /*153b0*/  IADD3.X R3, PT, PT, R9, UR10, RZ, P2, !PT ;  /* 0x0000000a09037c10 */ /* 0x000fc600097fe4ff */
[----:B------:R0:W5:Y:S01]  /*153c0*/  LDG.E.U8 R18, desc[UR12][R6.64] ;  /* 0x0000000c06127981 */ /* 0x000162000c1e1100 */
[----:B---3--:R-:W-:-:S03]  /*153d0*/  IADD3 R4, P1, PT, R13, UR4, RZ ;  /* 0x000000040d047c10 */ /* 0x008fc6000ff3e0ff */
[----:B------:R-:W3:Y:S04]  /*153e0*/  LDL R13, [R1+0xb48] ;  /* 0x000b4800010d7983 */ /* 0x000ee80000100800 */
[----:B------:R1:W-:Y:S04]  /*153f0*/  STL [R1+0x1d4], R20 ;  /* 0x0001d41401007387 */ /* 0x0003e80000100800 */
[----:B------:R-:W3:Y:S01]  /*15400*/  LDL R9, [R1+0xb5c] ;  /* 0x000b5c0001097983 */ /* 0x000ee20000100800 */
[----:B0-----:R-:W-:Y:S02]  /*15410*/  IADD3 R6, P2, PT, R16, UR4, RZ ;  /* 0x0000000410067c10 */ /* 0x001fe4000ff5e0ff */
[----:B------:R-:W-:Y:S01]  /*15420*/  IADD3.X R5, PT, PT, R0, UR10, RZ, P1, !PT ;  /* 0x0000000a00057c10 */ /* 0x000fe20008ffe4ff */
[----:B------:R-:W3:Y:S04]  /*15430*/  LDL R12, [R1+0xb50] ;  /* 0x000b5000010c7983 */ /* 0x000ee80000100800 */
[----:B------:R0:W-:Y:S04]  /*15440*/  STL [R1+0xcc], R19 ;  /* 0x0000cc1301007387 */ /* 0x0001e80000100800 */
[----:B------:R-:W3:Y:S04]  /*15450*/  LDL R0, [R1+0xb64] ;  /* 0x000b640001007983 */ /* 0x000ee80000100800 */
[----:B------:R4:W3:Y:S04]  /*15460*/  LDG.E.U8 R17, desc[UR12][R2.64] ;  /* 0x0000000c02117981 */ /* 0x0008e8000c1e1100 */
[----:B------:R2:W3:Y:S01]  /*15470*/  LDG.E.U8 R16, desc[UR12][R4.64] ;  /* 0x0000000c04107981 */ /* 0x0004e2000c1e1100 */
[----:B----4-:R-:W-:-:S03]  /*15480*/  IADD3 R2, P1, PT, R14, UR4, RZ ;  /* 0x000000040e027c10 */ /* 0x010fc6000ff3e0ff */
[----:B------:R-:W4:Y:S01]  /*15490*/  LDL R14, [R1+0xb58] ;  /* 0x000b5800010e7983 */ /* 0x000f220000100800 */
[----:B------:R-:W-:-:S03]  /*154a0*/  IADD3.X R7, PT, PT, R8, UR10, RZ, P2, !PT ;  /* 0x0000000a08077c10 */ /* 0x000fc600097fe4ff */
[----:B------:R-:W4:Y:S04]  /*154b0*/  LDL R8, [R1+0xb6c] ;  /* 0x000b6c0001087983 */ /* 0x000f280000100800 */
[----:B-1----:R1:W4:Y:S01]  /*154c0*/  LDG.E.U8 R20, desc[UR12][R6.64] ;  /* 0x0000000c06147981 */ /* 0x002322000c1e1100 */
[----:B--2---:R-:W-:-:S03]  /*154d0*/  IADD3 R4, P2, PT, R11, UR4, RZ ;  /* 0x000000040b047c10 */ /* 0x004fc6000ff5e0ff */
[----:B------:R-:W2:Y:S01]  /*154e0*/  LDL R11, [R1+0xb60] ;  /* 0x000b6000010b7983 */ /* 0x000ea20000100800 */
[----:B-----5:R-:W-:-:S03]  /*154f0*/  IADD3.X R3, PT, PT, R10, UR10, RZ, P1, !PT ;  /* 0x0000000a0a037c10 */ /* 0x020fc60008ffe4ff */
[----:B------:R-:W5:Y:S04]  /*15500*/  LDL R10, [R1+0xb74] ;  /* 0x000b7400010a7983 */ /* 0x000f680000100800 */
[----:B------:R0:W5:Y:S01]  /*15510*/  LDG.E.U8 R23, desc[UR12][R2.64] ;  /* 0x0000000c02177981 */ /* 0x000162000c1e1100 */
[----:B-1----:R-:W-:-:S03]  /*15520*/  IADD3 R6, P1, PT, R15, UR4, RZ ;  /* 0x000000040f067c10 */ /* 0x002fc6000ff3e0ff */
[----:B------:R-:W5:Y:S01]  /*15530*/  LDL R15, [R1+0xb68] ;  /* 0x000b6800010f7983 */ /* 0x000f620000100800 */
[----:B---3--:R-:W-:-:S03]  /*15540*/  IADD3.X R5, PT, PT, R13, UR10, RZ, P2, !PT ;  /* 0x0000000a0d057c10 */ /* 0x008fc600097fe4ff */
[----:B------:R-:W3:Y:S04]  /*15550*/  LDL R13, [R1+0xb7c] ;  /* 0x000b7c00010d7983 */ /* 0x000ee80000100800 */
[----:B0-----:R0:W3:Y:S01]  /*15560*/  LDG.E.U8 R19, desc[UR12][R4.64] ;  /* 0x0000000c04137981 */ /* 0x0010e2000c1e1100 */
[----:B------:R-:W-:-:S03]  /*15570*/  IADD3 R2, P2, PT, R9, UR4, RZ ;  /* 0x0000000409027c10 */ /* 0x000fc6000ff5e0ff */
[----:B------:R-:W3:Y:S01]  /*15580*/  LDL R9, [R1+0xb70] ;  /* 0x000b700001097983 */ /* 0x000ee20000100800 */
[----:B------:R-:W-:-:S03]  /*15590*/  IADD3.X R7, PT, PT, R12, UR10, RZ, P1, !PT ;  /* 0x0000000a0c077c10 */ /* 0x000fc60008ffe4ff */
[----:B------:R-:W-:Y:S04]  /*155a0*/  STL [R1+0x1bc], R21 ;  /* 0x0001bc1501007387 */ /* 0x000fe80000100800 */
[----:B------:R-:W3:Y:S01]  /*155b0*/  LDL R12, [R1+0xb84] ;  /* 0x000b8400010c7983 */ /* 0x000ee20000100800 */
[----:B0-----:R-:W-:-:S03]  /*155c0*/  IADD3 R4, P1, PT, R0, UR4, RZ ;  /* 0x0000000400047c10 */ /* 0x001fc6000ff3e0ff */
[----:B------:R-:W3:Y:S04]  /*155d0*/  LDL R0, [R1+0xb78] ;  /* 0x000b780001007983 */ /* 0x000ee80000100800 */
[----:B------:R0:W3:Y:S04]  /*155e0*/  LDG.E.U8 R22, desc[UR12][R6.64] ;  /* 0x0000000c06167981 */ /* 0x0000e8000c1e1100 */
[----:B------:R1:W-:Y:S01]  /*155f0*/  STL [R1+0x1b4], R18 ;  /* 0x0001b41201007387 */ /* 0x0003e20000100800 */
[----:B----4-:R-:W-:-:S03]  /*15600*/  IADD3.X R3, PT, PT, R14, UR10, RZ, P2, !PT ;  /* 0x0000000a0e037c10 */ /* 0x010fc600097fe4ff */
[----:B------:R-:W4:Y:S04]  /*15610*/  LDL R14, [R1+0xb8c] ;  /* 0x000b8c00010e7983 */ /* 0x000f280000100800 */
[----:B-1----:R5:W4:Y:S01]  /*15620*/  LDG.E.U8 R18, desc[UR12][R2.64] ;  /* 0x0000000c02127981 */ /* 0x002b22000c1e1100 */
[----:B0-----:R-:W-:-:S03]  /*15630*/  IADD3 R6, P2, PT, R8, UR4, RZ ;  /* 0x0000000408067c10 */ /* 0x001fc6000ff5e0ff */
[----:B------:R-:W4:Y:S04]  /*15640*/  LDL R8, [R1+0xb80] ;  /* 0x000b800001087983 */ /* 0x000f280000100800 */
[----:B------:R0:W-:Y:S01]  /*15650*/  STL [R1+0x1ac], R17 ;  /* 0x0001ac1101007387 */ /* 0x0001e20000100800 */
[----:B--2---:R-:W-:-:S03]  /*15660*/  IADD3.X R5, PT, PT, R11, UR10, RZ, P1, !PT ;  /* 0x0000000a0b057c10 */ /* 0x004fc60008ffe4ff */
[----:B------:R-:W2:Y:S04]  /*15670*/  LDL R11, [R1+0xb94] ;  /* 0x000b9400010b7983 */ /* 0x000ea80000100800 */
[----:B------:R3:W2:Y:S01]  /*15680*/  LDG.E.U8 R21, desc[UR12][R4.64] ;  /* 0x0000000c04157981 */ /* 0x0006a2000c1e1100 */
[----:B-----5:R-:W-:-:S03]  /*15690*/  IADD3 R2, P1, PT, R10, UR4, RZ ;  /* 0x000000040a027c10 */ /* 0x020fc6000ff3e0ff */
[----:B------:R-:W5:Y:S04]  /*156a0*/  LDL R10, [R1+0xb88] ;  /* 0x000b8800010a7983 */ /* 0x000f680000100800 */
[----:B------:R1:W-:Y:S01]  /*156b0*/  STL [R1+0x158], R16 ;  /* 0x0001581001007387 */ /* 0x0003e20000100800 */
[----:B------:R-:W-:-:S05]  /*156c0*/  IADD3.X R7, PT, PT, R15, UR10, RZ, P2, !PT ;  /* 0x0000000a0f077c10 */ /* 0x000fca00097fe4ff */
[----:B0-----:R0:W2:Y:S01]  /*156d0*/  LDG.E.U8 R17, desc[UR12][R6.64] ;  /* 0x0000000c06117981 */ /* 0x0010a2000c1e1100 */
[----:B---3--:R-:W-:-:S03]  /*156e0*/  IADD3 R4, P2, PT, R13, UR4, RZ ;  /* 0x000000040d047c10 */ /* 0x008fc6000ff5e0ff */
[----:B-1----:R-:W3:Y:S04]  /*156f0*/  LDL R16, [R1+0xb9c] ;  /* 0x000b9c0001107983 */ /* 0x002ee80000100800 */
[----:B------:R-:W3:Y:S01]  /*15700*/  LDL R13, [R1+0xb90] ;  /* 0x000b9000010d7983 */ /* 0x000ee20000100800 */
[----:B------:R-:W-:-:S03]  /*15710*/  IADD3.X R3, PT, PT, R9, UR10, RZ, P1, !PT ;  /* 0x0000000a09037c10 */ /* 0x000fc60008ffe4ff */
[----:B------:R-:W3:Y:S04]  /*15720*/  LDL R9, [R1+0xba4] ;  /* 0x000ba40001097983 */ /* 0x000ee80000100800 */
[----:B------:R1:W-:Y:S01]  /*15730*/  STL [R1+0x1c4], R20 ;  /* 0x0001c41401007387 */ /* 0x0003e20000100800 */
[----:B0-----:R-:W-:-:S03]  /*15740*/  IADD3 R6, P1, PT, R12, UR4, RZ ;  /* 0x000000040c067c10 */ /* 0x001fc6000ff3e0ff */
[----:B------:R-:W3:Y:S01]  /*15750*/  LDL R12, [R1+0xb98] ;  /* 0x000b9800010c7983 */ /* 0x000ee20000100800 */
[----:B------:R-:W-:-:S03]  /*15760*/  IADD3.X R5, PT, PT, R0, UR10, RZ, P2, !PT ;  /* 0x0000000a00057c10 */ /* 0x000fc600097fe4ff */
[----:B------:R-:W3:Y:S04]  /*15770*/  LDL R0, [R1+0xbac] ;  /* 0x000bac0001007983 */ /* 0x000ee80000100800 */
[----:B------:R-:W-:Y:S04]  /*15780*/  STL [R1+0x1c0], R23 ;  /* 0x0001c01701007387 */ /* 0x000fe80000100800 */
[----:B------:R-:W3:Y:S04]  /*15790*/  LDL R15, [R1+0xba0] ;  /* 0x000ba000010f7983 */ /* 0x000ee80000100800 */
[----:B-1----:R0:W3:Y:S01]  /*157a0*/  LDG.E.U8 R20, desc[UR12][R2.64] ;  /* 0x0000000c02147981 */ /* 0x0020e2000c1e1100 */
[----:B----4-:R-:W-:-:S03]  /*157b0*/  IADD3.X R7, PT, PT, R8, UR10, RZ, P1, !PT ;  /* 0x0000000a08077c10 */ /* 0x010fc60008ffe4ff */
[----:B------:R-:W4:Y:S01]  /*157c0*/  LDL R8, [R1+0xbb4] ;  /* 0x000bb40001087983 */ /* 0x000f220000100800 */
[----:B0-----:R-:W-:-:S03]  /*157d0*/  IADD3 R2, P2, PT, R14, UR4, RZ ;  /* 0x000000040e027c10 */ /* 0x001fc6000ff5e0ff */
[----:B------:R0:W-:Y:S04]  /*157e0*/  STL [R1+0x1b8], R19 ;  /* 0x0001b81301007387 */ /* 0x0001e80000100800 */
[----:B------:R-:W4:Y:S04]  /*157f0*/  LDL R14, [R1+0xba8] ;  /* 0x000ba800010e7983 */ /* 0x000f280000100800 */
[----:B------:R-:W4:Y:S04]  /*15800*/  LDG.E.U8 R24, desc[UR12][R6.64] ;  /* 0x0000000c06187981 */ /* 0x000f28000c1e1100 */
[----:B0-----:R2:W4:Y:S01]  /*15810*/  LDG.E.U8 R19, desc[UR12][R4.64] ;  /* 0x0000000c04137981 */ /* 0x001522000c1e1100 */
[----:B-----5:R-:W-:-:S03]  /*15820*/  IADD3.X R3, PT, PT, R10, UR10, RZ, P2, !PT ;  /* 0x0000000a0a037c10 */ /* 0x020fc600097fe4ff */
[----:B------:R-:W5:Y:S01]  /*15830*/  LDL R10, [R1+0xbbc] ;  /* 0x000bbc00010a7983 */ /* 0x000f620000100800 */
[----:B--2---:R-:W-:-:S03]  /*15840*/  IADD3 R4, P1, PT, R11, UR4, RZ ;  /* 0x000000040b047c10 */ /* 0x004fc6000ff3e0ff */
[----:B------:R-:W-:Y:S04]  /*15850*/  STL [R1+0x1b0], R22 ;  /* 0x0001b01601007387 */ /* 0x000fe80000100800 */
[----:B------:R-:W2:Y:S01]  /*15860*/  LDL R11, [R1+0xbb0] ;  /* 0x000bb000010b7983 */ /* 0x000ea20000100800 */
[----:B---3--:R-:W-:-:S03]  /*15870*/  IADD3.X R5, PT, PT, R13, UR10, RZ, P1, !PT ;  /* 0x0000000a0d057c10 */ /* 0x008fc60008ffe4ff */
[----:B------:R-:W3:Y:S01]  /*15880*/  LDL R13, [R1+0xbc4] ;  /* 0x000bc400010d7983 */ /* 0x000ee20000100800 */
[----:B------:R-:W-:-:S03]  /*15890*/  IADD3 R6, P2, PT, R16, UR4, RZ ;  /* 0x0000000410067c10 */ /* 0x000fc6000ff5e0ff */
[----:B------:R0:W-:Y:S04]  /*158a0*/  STL [R1+0x1a8], R18 ;  /* 0x0001a81201007387 */ /* 0x0001e80000100800 */
[----:B------:R-:W3:Y:S04]  /*158b0*/  LDG.E.U8 R23, desc[UR12][R4.64] ;  /* 0x0000000c04177981 */ /* 0x000ee8000c1e1100 */
[----:B0-----:R0:W3:Y:S01]  /*158c0*/  LDG.E.U8 R18, desc[UR12][R2.64] ;  /* 0x0000000c02127981 */ /* 0x0010e2000c1e1100 */
[----:B------:R-:W-:Y:S02]  /*158d0*/  IADD3.X R7, PT, PT, R12, UR10, RZ, P2, !PT ;  /* 0x0000000a0c077c10 */ /* 0x000fe400097fe4ff */
[----:B0-----:R-:W-:-:S03]  /*158e0*/  IADD3 R2, P1, PT, R9, UR4, RZ ;  /* 0x0000000409027c10 */ /* 0x001fc6000ff3e0ff */
[----:B------:R4:W3:Y:S04]  /*158f0*/  LDG.E.U8 R22, desc[UR12][R6.64] ;  /* 0x0000000c06167981 */ /* 0x0008e8000c1e1100 */
[----:B------:R-:W3:Y:S01]  /*15900*/  LDL R9, [R1+0xbb8] ;  /* 0x000bb80001097983 */ /* 0x000ee20000100800 */
[----:B------:R-:W-:-:S03]  /*15910*/  IADD3 R4, P2, PT, R0, UR4, RZ ;  /* 0x0000000400047c10 */ /* 0x000fc6000ff5e0ff */
[----:B------:R0:W-:Y:S01]  /*15920*/  STL [R1+0x1a4], R21 ;  /* 0x0001a41501007387 */ /* 0x0001e20000100800 */
[----:B------:R-:W-:-:S03]  /*15930*/  IADD3.X R3, PT, PT, R15, UR10, RZ, P1, !PT ;  /* 0x0000000a0f037c10 */ /* 0x000fc60008ffe4ff */
[----:B------:R-:W3:Y:S01]  /*15940*/  LDL R0, [R1+0xbc0] ;  /* 0x000bc00001007983 */ /* 0x000ee20000100800 */
[----:B----4-:R-:W-:-:S03]  /*15950*/  IADD3 R6, P1, PT, R8, UR4, RZ ;  /* 0x0000000408067c10 */ /* 0x010fc6000ff3e0ff */
[----:B------:R-:W4:Y:S04]  /*15960*/  LDL R12, [R1+0xbcc] ;  /* 0x000bcc00010c7983 */ /* 0x000f280000100800 */
[----:B------:R1:W-:Y:S04]  /*15970*/  STL [R1+0x1a0], R17 ;  /* 0x0001a01101007387 */ /* 0x0003e80000100800 */
[----:B------:R-:W4:Y:S01]  /*15980*/  LDL R8, [R1+0xbd4] ;  /* 0x000bd40001087983 */ /* 0x000f220000100800 */
[----:B------:R-:W-:-:S03]  /*15990*/  IADD3.X R5, PT, PT, R14, UR10, RZ, P2, !PT ;  /* 0x0000000a0e057c10 */ /* 0x000fc600097fe4ff */
[----:B0-----:R5:W4:Y:S04]  /*159a0*/  LDG.E.U8 R21, desc[UR12][R2.64] ;  /* 0x0000000c02157981 */ /* 0x001b28000c1e1100 */
[----:B-1----:R-:W4:Y:S04]  /*159b0*/  LDL R17, [R1+0xbc8] ;  /* 0x000bc80001117983 */ /* 0x002f280000100800 */
[----:B------:R0:W-:Y:S04]  /*159c0*/  STL [R1+0x19c], R20 ;  /* 0x00019c1401007387 */ /* 0x0001e80000100800 */
[----:B0-----:R3:W4:Y:S01]  /*159d0*/  LDG.E.U8 R20, desc[UR12][R4.64] ;  /* 0x0000000c04147981 */ /* 0x001722000c1e1100 */
[----:B-----5:R-:W-:-:S03]  /*159e0*/  IADD3 R2, P2, PT, R10, UR4, RZ ;  /* 0x000000040a027c10 */ /* 0x020fc6000ff5e0ff */
[----:B------:R-:W5:Y:S01]  /*159f0*/  LDL R10, [R1+0xbdc] ;  /* 0x000bdc00010a7983 */ /* 0x000f620000100800 */
[----:B--2---:R-:W-:-:S03]  /*15a00*/  IADD3.X R7, PT, PT, R11, UR10, RZ, P1, !PT ;  /* 0x0000000a0b077c10 */ /* 0x004fc60008ffe4ff */
[----:B------:R-:W2:Y:S04]  /*15a10*/  LDL R11, [R1+0xbd0] ;  /* 0x000bd000010b7983 */ /* 0x000ea80000100800 */
[----:B------:R0:W-:Y:S04]  /*15a20*/  STL [R1+0x198], R19 ;  /* 0x0001981301007387 */ /* 0x0001e80000100800 */
[----:B------:R-:W2:Y:S01]  /*15a30*/  LDL R16, [R1+0xbe4] ;  /* 0x000be40001107983 */ /* 0x000ea20000100800 */
[----:B---3--:R-:W-:-:S03]  /*15a40*/  IADD3 R4, P1, PT, R13, UR4, RZ ;  /* 0x000000040d047c10 */ /* 0x008fc6000ff3e0ff */
[----:B------:R-:W3:Y:S04]  /*15a50*/  LDL R15, [R1+0xbd8] ;  /* 0x000bd800010f7983 */ /* 0x000ee80000100800 */
[----:B------:R-:W3:Y:S04]  /*15a60*/  LDL R13, [R1+0xbec] ;  /* 0x000bec00010d7983 */ /* 0x000ee80000100800 */
[----:B------:R-:W-:Y:S04]  /*15a70*/  STL [R1+0x194], R24 ;  /* 0x0001941801007387 */ /* 0x000fe80000100800 */
[----:B------:R-:W3:Y:S04]  /*15a80*/  LDL R14, [R1+0xbf4] ;  /* 0x000bf400010e7983 */ /* 0x000ee80000100800 */
[----:B0-----:R4:W3:Y:S01]  /*15a90*/  LDG.E.U8 R19, desc[UR12][R6.64] ;  /* 0x0000000c06137981 */ /* 0x0018e2000c1e1100 */
[----:B------:R-:W-:-:S03]  /*15aa0*/  IADD3.X R3, PT, PT, R9, UR10, RZ, P2, !PT ;  /* 0x0000000a09037c10 */ /* 0x000fc600097fe4ff */
[----:B------:R-:W3:Y:S01]  /*15ab0*/  LDL R9, [R1+0xbe0] ;  /* 0x000be00001097983 */ /* 0x000ee20000100800 */
[----:B------:R-:W-:-:S03]  /*15ac0*/  IADD3.X R5, PT, PT, R0, UR10, RZ, P1, !PT ;  /* 0x0000000a00057c10 */ /* 0x000fc60008ffe4ff */
[----:B------:R-:W3:Y:S04]  /*15ad0*/  LDL R0, [R1+0xbe8] ;  /* 0x000be80001007983 */ /* 0x000ee80000100800 */
[----:B------:R0:W-:Y:S01]  /*15ae0*/  STL [R1+0x190], R18 ;  /* 0x0001901201007387 */ /* 0x0001e20000100800 */
[----:B----4-:R-:W-:-:S03]  /*15af0*/  IADD3 R6, P2, PT, R12, UR4, RZ ;  /* 0x000000040c067c10 */ /* 0x010fc6000ff5e0ff */
[----:B------:R-:W4:Y:S04]  /*15b00*/  LDL R12, [R1+0xbfc] ;  /* 0x000bfc00010c7983 */ /* 0x000f280000100800 */
[----:B0-----:R0:W4:Y:S02]  /*15b10*/  LDG.E.U8 R18, desc[UR12][R2.64] ;  /* 0x0000000c02127981 */ /* 0x001124000c1e1100 */
[----:B0-----:R-:W-:Y:S02]  /*15b20*/  IADD3 R2, P1, PT, R8, UR4, RZ ;  /* 0x0000000408027c10 */ /* 0x001fe4000ff3e0ff */
[----:B------:R-:W4:Y:S01]  /*15b30*/  LDL R8, [R1+0xbf0] ;  /* 0x000bf00001087983 */ /* 0x000f220000100800 */
[----:B------:R-:W-:-:S03]  /*15b40*/  IADD3.X R7, PT, PT, R17, UR10, RZ, P2, !PT ;  /* 0x0000000a11077c10 */ /* 0x000fc600097fe4ff */
[----:B------:R5:W4:Y:S04]  /*15b50*/  LDG.E.U8 R17, desc[UR12][R4.64] ;  /* 0x0000000c04117981 */ /* 0x000b28000c1e1100 */
[----:B------:R-:W-:Y:S04]  /*15b60*/  STL [R1+0x18c], R23 ;  /* 0x00018c1701007387 */ /* 0x000fe80000100800 */
[----:B------:R0:W4:Y:S01]  /*15b70*/  LDG.E.U8 R27, desc[UR12][R6.64] ;  /* 0x0000000c061b7981 */ /* 0x000122000c1e1100 */
[----:B-----5:R-:W-:-:S03]  /*15b80*/  IADD3 R4, P2, PT, R10, UR4, RZ ;  /* 0x000000040a047c10 */ /* 0x020fc6000ff5e0ff */
[----:B------:R-:W5:Y:S04]  /*15b90*/  LDL R10, [R1+0xc04] ;  /* 0x000c0400010a7983 */ /* 0x000f680000100800 */
[----:B------:R1:W-:Y:S01]  /*15ba0*/  STL [R1+0x188], R22 ;  /* 0x0001881601007387 */ /* 0x0003e20000100800 */
[----:B--2---:R-:W-:-:S03]  /*15bb0*/  IADD3.X R3, PT, PT, R11, UR10, RZ, P1, !PT ;  /* 0x0000000a0b037c10 */ /* 0x004fc60008ffe4ff */
[----:B------:R-:W2:Y:S01]  /*15bc0*/  LDL R11, [R1+0xbf8] ;  /* 0x000bf800010b7983 */ /* 0x000ea20000100800 */
[----:B0-----:R-:W-:-:S03]  /*15bd0*/  IADD3 R6, P1, PT, R16, UR4, RZ ;  /* 0x0000000410067c10 */ /* 0x001fc6000ff3e0ff */
[----:B------:R0:W-:Y:S01]  /*15be0*/  STL [R1+0x184], R21 ;  /* 0x0001841501007387 */ /* 0x0001e20000100800 */
[----:B---3--:R-:W-:-:S03]  /*15bf0*/  IADD3.X R5, PT, PT, R15, UR10, RZ, P2, !PT ;  /* 0x0000000a0f057c10 */ /* 0x008fc600097fe4ff */
[----:B------:R3:W2:Y:S04]  /*15c00*/  LDG.E.U8 R26, desc[UR12][R2.64] ;  /* 0x0000000c021a7981 */ /* 0x0006a8000c1e1100 */
[----:B------:R0:W2:Y:S01]  /*15c10*/  LDG.E.U8 R24, desc[UR12][R4.64] ;  /* 0x0000000c04187981 */ /* 0x0000a2000c1e1100 */
[----:B---3--:R-:W-:-:S03]  /*15c20*/  IADD3 R2, P2, PT, R13, UR4, RZ ;  /* 0x000000040d027c10 */ /* 0x008fc6000ff5e0ff */
[----:B------:R-:W3:Y:S01]  /*15c30*/  LDL R13, [R1+0xc0c] ;  /* 0x000c0c00010d7983 */ /* 0x000ee20000100800 */
[----:B------:R-:W-:-:S03]  /*15c40*/  IADD3.X R7, PT, PT, R9, UR10, RZ, P1, !PT ;  /* 0x0000000a09077c10 */ /* 0x000fc60008ffe4ff */
[----:B------:R-:W3:Y:S01]  /*15c50*/  LDL R9, [R1+0xc00] ;  /* 0x000c000001097983 */ /* 0x000ee20000100800 */
[----:B0-----:R-:W-:-:S03]  /*15c60*/  IADD3 R4, P1, PT, R14, UR4, RZ ;  /* 0x000000040e047c10 */ /* 0x001fc6000ff3e0ff */
[----:B------:R-:W-:Y:S01]  /*15c70*/  STL [R1+0x180], R20 ;  /* 0x0001801401007387 */ /* 0x000fe20000100800 */
[----:B------:R-:W-:-:S03]  /*15c80*/  IADD3.X R3, PT, PT, R0, UR10, RZ, P2, !PT ;  /* 0x0000000a00037c10 */ /* 0x000fc600097fe4ff */
[----:B------:R-:W3:Y:S04]  /*15c90*/  LDL R0, [R1+0xc14] ;  /* 0x000c140001007983 */ /* 0x000ee80000100800 */
[----:B------:R0:W-:Y:S04]  /*15ca0*/  STL [R1+0x15c], R19 ;  /* 0x00015c1301007387 */ /* 0x0001e80000100800 */
[----:B-1----:R-:W3:Y:S04]  /*15cb0*/  LDG.E.U8 R22, desc[UR12][R2.64] ;  /* 0x0000000c02167981 */ /* 0x002ee8000c1e1100 */
[----:B------:R1:W3:Y:S01]  /*15cc0*/  LDG.E.U8 R23, desc[UR12][R6.64] ;  /* 0x0000000c06177981 */ /* 0x0002e2000c1e1100 */
[----:B----4-:R-:W-:-:S03]  /*15cd0*/  IADD3.X R5, PT, PT, R8, UR10, RZ, P1, !PT ;  /* 0x0000000a08057c10 */ /* 0x010fc60008ffe4ff */
[----:B------:R-:W4:Y:S01]  /*15ce0*/  LDL R8, [R1+0xc08] ;  /* 0x000c080001087983 */ /* 0x000f220000100800 */
[----:B-1----:R-:W-:-:S03]  /*15cf0*/  IADD3 R6, P2, PT, R12, UR4, RZ ;  /* 0x000000040c067c10 */ /* 0x002fc6000ff5e0ff */
[----:B------:R3:W4:Y:S04]  /*15d00*/  LDG.E.U8 R21, desc[UR12][R4.64] ;  /* 0x0000000c04157981 */ /* 0x000728000c1e1100 */
[----:B------:R-:W4:Y:S01]  /*15d10*/  LDL R12, [R1+0xc1c] ;  /* 0x000c1c00010c7983 */ /* 0x000f220000100800 */
[----:B-----5:R-:W-:-:S03]  /*15d20*/  IADD3 R2, P1, PT, R10, UR4, RZ ;  /* 0x000000040a027c10 */ /* 0x020fc6000ff3e0ff */
[----:B------:R-:W5:Y:S01]  /*15d30*/  LDL R10, [R1+0xc10] ;  /* 0x000c1000010a7983 */ /* 0x000f620000100800 */
[----:B--2---:R-:W-:-:S03]  /*15d40*/  IADD3.X R7, PT, PT, R11, UR10, RZ, P2, !PT ;  /* 0x0000000a0b077c10 */ /* 0x004fc600097fe4ff */
[----:B------:R1:W-:Y:S04]  /*15d50*/  STL [R1+0x17c], R18 ;  /* 0x00017c1201007387 */ /* 0x0003e80000100800 */
[----:B0-----:R-:W2:Y:S04]  /*15d60*/  LDL R19, [R1+0xc18] ;  /* 0x000c180001137983 */ /* 0x001ea80000100800 */
[----:B------:R-:W2:Y:S04]  /*15d70*/  LDL R11, [R1+0xc2c] ;  /* 0x000c2c00010b7983 */ /* 0x000ea80000100800 */
[----:B------:R-:W2:Y:S04]  /*15d80*/  LDL R20, [R1+0xc24] ;  /* 0x000c240001147983 */ /* 0x000ea80000100800 */
[----:B-1----:R-:W2:Y:S01]  /*15d90*/  LDL R18, [R1+0xc20] ;  /* 0x000c200001127983 */ /* 0x002ea20000100800 */
[----:B---3--:R-:W-:-:S02]  /*15da0*/  IADD3 R4, P2, PT, R13, UR4, RZ ;  /* 0x000000040d047c10 */ /* 0x008fc4000ff5e0ff */
[----:B------:R-:W-:Y:S02]  /*15db0*/  IADD3.X R3, PT, PT, R9, UR10, RZ, P1, !PT ;  /* 0x0000000a09037c10 */ /* 0x000fe40008ffe4ff */
[----:B------:R-:W3:Y:S01]  /*15dc0*/  LDG.E.U8 R9, desc[UR12][R6.64] ;  /* 0x0000000c06097981 */ /* 0x000ee2000c1e1100 */
[----:B------:R-:W-:Y:S02]  /*15dd0*/  IADD3 R14, P1, PT, R0, UR4, RZ ;  /* 0x00000004000e7c10 */ /* 0x000fe4000ff3e0ff */
[----:B----4-:R-:W-:Y:S02]  /*15de0*/  IADD3.X R5, PT, PT, R8, UR10, RZ, P2, !PT ;  /* 0x0000000a08057c10 */ /* 0x010fe400097fe4ff */
[----:B------:R0:W4:Y:S04]  /*15df0*/  LDG.E.U8 R8, desc[UR12][R2.64] ;  /* 0x0000000c02087981 */ /* 0x000128000c1e1100 */
[----:B------:R-:W4:Y:S01]  /*15e00*/  LDG.E.U8 R7, desc[UR12][R4.64] ;  /* 0x0000000c04077981 */ /* 0x000f22000c1e1100 */
[----:B-----5:R-:W-:-:S05]  /*15e10*/  IADD3.X R15, PT, PT, R10, UR10, RZ, P1, !PT ;  /* 0x0000000a0a0f7c10 */ /* 0x020fca0008ffe4ff */
[----:B------:R1:W5:Y:S04]  /*15e20*/  LDG.E.U8 R6, desc[UR12][R14.64] ;  /* 0x0000000c0e067981 */ /* 0x000368000c1e1100 */
[----:B------:R0:W-:Y:S04]  /*15e30*/  STL [R1+0x178], R17 ;  /* 0x0001781101007387 */ /* 0x0001e80000100800 */
[----:B------:R-:W5:Y:S04]  /*15e40*/  LDL R16, [R1+0xc28] ;  /* 0x000c280001107983 */ /* 0x000f680000100800 */
[----:B------:R-:W5:Y:S04]  /*15e50*/  LDL R13, [R1+0xc3c] ;  /* 0x000c3c00010d7983 */ /* 0x000f680000100800 */
[----:B0-----:R-:W5:Y:S04]  /*15e60*/  LDL R17, [R1+0xc34] ;  /* 0x000c340001117983 */ /* 0x001f680000100800 */
[----:B------:R-:W-:Y:S01]  /*15e70*/  STL [R1+0x174], R27 ;  /* 0x0001741b01007387 */ /* 0x000fe20000100800 */
[----:B------:R-:W-:-:S03]  /*15e80*/  IADD3 R2, P2, PT, R12, UR4, RZ ;  /* 0x000000040c027c10 */ /* 0x000fc6000ff5e0ff */
[----:B---3--:R-:W-:Y:S04]  /*15e90*/  STL [R1+0x1a54], R9 ;  /* 0x001a540901007387 */ /* 0x008fe80000100800 */
[----:B------:R-:W-:Y:S04]  /*15ea0*/  STL [R1+0x170], R26 ;  /* 0x0001701a01007387 */ /* 0x000fe80000100800 */
[----:B------:R-:W3:Y:S01]  /*15eb0*/  LDL R0, [R1+0xc30] ;  /* 0x000c300001007983 */ /* 0x000ee20000100800 */
[----:B--2---:R-:W-:Y:S02]  /*15ec0*/  IADD3.X R3, PT, PT, R19, UR10, RZ, P2, !PT ;  /* 0x0000000a13037c10 */ /* 0x004fe400097fe4ff */
[----:B-1----:R-:W-:-:S02]  /*15ed0*/  IADD3 R14, P2, PT, R11, UR4, RZ ;  /* 0x000000040b0e7c10 */ /* 0x002fc4000ff5e0ff */
[----:B------:R-:W-:Y:S01]  /*15ee0*/  IADD3 R4, P1, PT, R20, UR4, RZ ;  /* 0x0000000414047c10 */ /* 0x000fe2000ff3e0ff */
[----:B------:R0:W2:Y:S04]  /*15ef0*/  LDG.E.U8 R19, desc[UR12][R2.64] ;  /* 0x0000000c02137981 */ /* 0x0000a8000c1e1100 */
[----:B----4-:R1:W-:Y:S04]  /*15f00*/  STL [R1+0x1a58], R8 ;  /* 0x001a580801007387 */ /* 0x0103e80000100800 */
[----:B------:R-:W-:Y:S04]  /*15f10*/  STL [R1+0x16c], R24 ;  /* 0x00016c1801007387 */ /* 0x000fe80000100800 */
[----:B------:R-:W4:Y:S04]  /*15f20*/  LDL R12, [R1+0xc44] ;  /* 0x000c4400010c7983 */ /* 0x000f280000100800 */
[----:B------:R-:W2:Y:S04]  /*15f30*/  LDL R10, [R1+0xc38] ;  /* 0x000c3800010a7983 */ /* 0x000ea80000100800 */
[----:B------:R-:W-:Y:S04]  /*15f40*/  STL [R1+0x168], R23 ;  /* 0x0001681701007387 */ /* 0x000fe80000100800 */
[----:B------:R0:W-:Y:S04]  /*15f50*/  STL [R1+0x1a5c], R7 ;  /* 0x001a5c0701007387 */ /* 0x0001e80000100800 */
[----:B-1----:R-:W2:Y:S04]  /*15f60*/  LDL R8, [R1+0xc4c] ;  /* 0x000c4c0001087983 */ /* 0x002ea80000100800 */
[----:B------:R-:W-:Y:S04]  /*15f70*/  STL [R1+0x164], R22 ;  /* 0x0001641601007387 */ /* 0x000fe80000100800 */
[----:B-----5:R1:W-:Y:S04]  /*15f80*/  STL [R1+0x1a60], R6 ;  /* 0x001a600601007387 */ /* 0x0203e80000100800 */
[----:B------:R-:W5:Y:S04]  /*15f90*/  LDL R11, [R1+0xc40] ;  /* 0x000c4000010b7983 */ /* 0x000f680000100800 */
[----:B------:R-:W5:Y:S04]  /*15fa0*/  LDL R9, [R1+0xc54] ;  /* 0x000c540001097983 */ /* 0x000f680000100800 */
[----:B------:R2:W-:Y:S04]  /*15fb0*/  STL [R1+0x160], R21 ;  /* 0x0001601501007387 */ /* 0x0005e80000100800 */
[----:B0-----:R-:W5:Y:S01]  /*15fc0*/  LDL R7, [R1+0xc48] ;  /* 0x000c480001077983 */ /* 0x001f620000100800 */
[----:B------:R-:W-:-:S02]  /*15fd0*/  IADD3.X R5, PT, PT, R18, UR10, RZ, P1, !PT ;  /* 0x0000000a12057c10 */ /* 0x000fc40008ffe4ff */
[----:B------:R-:W-:Y:S01]  /*15fe0*/  IADD3 R2, P1, PT, R17, UR4, RZ ;  /* 0x0000000411027c10 */ /* 0x000fe2000ff3e0ff */
[----:B-1----:R-:W5:Y:S01]  /*15ff0*/  LDL R6, [R1+0xc5c] ;  /* 0x000c5c0001067983 */ /* 0x002f620000100800 */
[----:B------:R-:W-:-:S03]  /*16000*/  IADD3.X R15, PT, PT, R16, UR10, RZ, P2, !PT ;  /* 0x0000000a100f7c10 */ /* 0x000fc600097fe4ff */
[----:B------:R0:W5:Y:S04]  /*16010*/  LDG.E.U8 R18, desc[UR12][R4.64] ;  /* 0x0000000c04127981 */ /* 0x000168000c1e1100 */
[----:B------:R4:W5:Y:S01]  /*16020*/  LDG.E.U8 R22, desc[UR12][R14.64] ;  /* 0x0000000c0e167981 */ /* 0x000962000c1e1100 */
[----:B0-----:R-:W-:-:S03]  /*16030*/  IADD3 R4, P2, PT, R13, UR4, RZ ;  /* 0x000000040d047c10 */ /* 0x001fc6000ff5e0ff */
[----:B------:R-:W5:Y:S01]  /*16040*/  LDL R13, [R1+0xc50] ;  /* 0x000c5000010d7983 */ /* 0x000f620000100800 */
[----:B---3--:R-:W-:-:S03]  /*16050*/  IADD3.X R3, PT, PT, R0, UR10, RZ, P1, !PT ;  /* 0x0000000a00037c10 */ /* 0x008fc60008ffe4ff */
[----:B------:R-:W3:Y:S04]  /*16060*/  LDL R0, [R1+0xc64] ;  /* 0x000c640001007983 */ /* 0x000ee80000100800 */
[----:B------:R0:W3:Y:S01]  /*16070*/  LDG.E.U8 R17, desc[UR12][R2.64] ;  /* 0x0000000c02117981 */ /* 0x0000e2000c1e1100 */
[----:B----4-:R-:W-:-:S03]  /*16080*/  IADD3 R14, P1, PT, R12, UR4, RZ ;  /* 0x000000040c0e7c10 */ /* 0x010fc6000ff3e0ff */
[----:B------:R-:W4:Y:S01]  /*16090*/  LDL R12, [R1+0xc58] ;  /* 0x000c5800010c7983 */ /* 0x000f220000100800 */
[----:B--2---:R-:W-:-:S03]  /*160a0*/  IADD3.X R5, PT, PT, R10, UR10, RZ, P2, !PT ;  /* 0x0000000a0a057c10 */ /* 0x004fc600097fe4ff */
[----:B------:R-:W2:Y:S04]  /*160b0*/  LDL R10, [R1+0xc6c] ;  /* 0x000c6c00010a7983 */ /* 0x000ea80000100800 */
[----:B------:R1:W2:Y:S01]  /*160c0*/  LDG.E.U8 R16, desc[UR12][R4.64] ;  /* 0x0000000c04107981 */ /* 0x0002a2000c1e1100 */
[----:B0-----:R-:W-:-:S03]  /*160d0*/  IADD3 R2, P2, PT, R8, UR4, RZ ;  /* 0x0000000408027c10 */ /* 0x001fc6000ff5e0ff */
[----:B------:R-:W2:Y:S01]  /*160e0*/  LDL R8, [R1+0xc60] ;  /* 0x000c600001087983 */ /* 0x000ea20000100800 */
[----:B-----5:R-:W-:-:S03]  /*160f0*/  IADD3.X R15, PT, PT, R11, UR10, RZ, P1, !PT ;  /* 0x0000000a0b0f7c10 */ /* 0x020fc60008ffe4ff */
[----:B------:R-:W5:Y:S01]  /*16100*/  LDL R11, [R1+0xc74] ;  /* 0x000c7400010b7983 */ /* 0x000f620000100800 */
[----:B-1----:R-:W-:-:S03]  /*16110*/  IADD3 R4, P1, PT, R9, UR4, RZ ;  /* 0x0000000409047c10 */ /* 0x002fc6000ff3e0ff */
[----:B------:R-:W5:Y:S04]  /*16120*/  LDL R9, [R1+0xc68] ;  /* 0x000c680001097983 */ /* 0x000f680000100800 */
[----:B------:R0:W5:Y:S01]  /*16130*/  LDG.E.U8 R20, desc[UR12][R14.64] ;  /* 0x0000000c0e147981 */ /* 0x000162000c1e1100 */
[----:B------:R-:W-:-:S03]  /*16140*/  IADD3.X R3, PT, PT, R7, UR10, RZ, P2, !PT ;  /* 0x0000000a07037c10 */ /* 0x000fc600097fe4ff */
[----:B------:R-:W5:Y:S04]  /*16150*/  LDL R7, [R1+0xc7c] ;  /* 0x000c7c0001077983 */ /* 0x000f680000100800 */
[----:B------:R3:W5:Y:S01]  /*16160*/  LDG.E.U8 R21, desc[UR12][R2.64] ;  /* 0x0000000c02157981 */ /* 0x000762000c1e1100 */
[----:B0-----:R-:W-:-:S03]  /*16170*/  IADD3 R14, P2, PT, R6, UR4, RZ ;  /* 0x00000004060e7c10 */ /* 0x001fc6000ff5e0ff */
[----:B------:R-:W5:Y:S04]  /*16180*/  LDL R6, [R1+0xc70] ;  /* 0x000c700001067983 */ /* 0x000f680000100800 */
[----:B------:R0:W-:Y:S01]  /*16190*/  STL [R1+0x148], R19 ;  /* 0x0001481301007387 */ /* 0x0001e20000100800 */
[----:B------:R-:W-:-:S03]  /*161a0*/  IADD3.X R5, PT, PT, R13, UR10, RZ, P1, !PT ;  /* 0x0000000a0d057c10 */ /* 0x000fc60008ffe4ff */
[----:B------:R-:W5:Y:S04]  /*161b0*/  LDL R13, [R1+0xc84] ;  /* 0x000c8400010d7983 */ /* 0x000f680000100800 */
[----:B0-----:R2:W5:Y:S01]  /*161c0*/  LDG.E.U8 R19, desc[UR12][R4.64] ;  /* 0x0000000c04137981 */ /* 0x001562000c1e1100 */
[----:B---3--:R-:W-:-:S03]  /*161d0*/  IADD3 R2, P1, PT, R0, UR4, RZ ;  /* 0x0000000400027c10 */ /* 0x008fc6000ff3e0ff */
[----:B------:R-:W3:Y:S04]  /*161e0*/  LDL R0, [R1+0xc78] ;  /* 0x000c780001007983 */ /* 0x000ee80000100800 */
[----:B------:R0:W-:Y:S01]  /*161f0*/  STL [R1+0x140], R18 ;  /* 0x0001401201007387 */ /* 0x0001e20000100800 */
[----:B----4-:R-:W-:-:S03]  /*16200*/  IADD3.X R15, PT, PT, R12, UR10, RZ, P2, !PT ;  /* 0x0000000a0c0f7c10 */ /* 0x010fc600097fe4ff */
[----:B------:R-:W4:Y:S01]  /*16210*/  LDL R12, [R1+0xc8c] ;  /* 0x000c8c00010c7983 */ /* 0x000f220000100800 */
[----:B--2---:R-:W-:-:S03]  /*16220*/  IADD3 R4, P2, PT, R10, UR4, RZ ;  /* 0x000000040a047c10 */ /* 0x004fc6000ff5e0ff */
[----:B------:R-:W2:Y:S04]  /*16230*/  LDL R10, [R1+0xc80] ;  /* 0x000c8000010a7983 */ /* 0x000ea80000100800 */
[----:B------:R-:W-:Y:S04]  /*16240*/  STL [R1+0x138], R22 ;  /* 0x0001381601007387 */ /* 0x000fe80000100800 */
[----:B0-----:R5:W2:Y:S01]  /*16250*/  LDG.E.U8 R18, desc[UR12][R14.64] ;  /* 0x0000000c0e127981 */ /* 0x001aa2000c1e1100 */
[----:B------:R-:W-:-:S03]  /*16260*/  IADD3.X R3, PT, PT, R8, UR10, RZ, P1, !PT ;  /* 0x0000000a08037c10 */ /* 0x000fc60008ffe4ff */
[----:B------:R-:W2:Y:S01]  /*16270*/  LDL R8, [R1+0xc94] ;  /* 0x000c940001087983 */ /* 0x000ea20000100800 */
[----:B-----5:R-:W-:-:S03]  /*16280*/  IADD3 R14, P1, PT, R11, UR4, RZ ;  /* 0x000000040b0e7c10 */ /* 0x020fc6000ff3e0ff */
[----:B------:R-:W5:Y:S01]  /*16290*/  LDL R11, [R1+0xc88] ;  /* 0x000c8800010b7983 */ /* 0x000f620000100800 */
[----:B------:R-:W-:-:S03]  /*162a0*/  IADD3.X R5, PT, PT, R9, UR10, RZ, P2, !PT ;  /* 0x0000000a09057c10 */ /* 0x000fc600097fe4ff */
[----:B------:R-:W5:Y:S04]  /*162b0*/  LDL R9, [R1+0xc9c] ;  /* 0x000c9c0001097983 */ /* 0x000f680000100800 */
[----:B------:R0:W-:Y:S04]  /*162c0*/  STL [R1+0x130], R17 ;  /* 0x0001301101007387 */ /* 0x0001e80000100800 */
[----:B0-----:R0:W5:Y:S01]  /*162d0*/  LDG.E.U8 R17, desc[UR12][R2.64] ;  /* 0x0000000c02117981 */ /* 0x001162000c1e1100 */
[----:B------:R-:W-:-:S03]  /*162e0*/  IADD3.X R15, PT, PT, R6, UR10, RZ, P1, !PT ;  /* 0x0000000a060f7c10 */ /* 0x000fc60008ffe4ff */
[----:B------:R-:W5:Y:S01]  /*162f0*/  LDL R6, [R1+0xca4] ;  /* 0x000ca40001067983 */ /* 0x000f620000100800 */
[----:B0-----:R-:W-:-:S03]  /*16300*/  IADD3 R2, P2, PT, R7, UR4, RZ ;  /* 0x0000000407027c10 */ /* 0x001fc6000ff5e0ff */
[----:B------:R-:W5:Y:S04]  /*16310*/  LDL R7, [R1+0xc90] ;  /* 0x000c900001077983 */ /* 0x000f680000100800 */
[----:B------:R0:W-:Y:S04]  /*16320*/  STL [R1+0x14c], R16 ;  /* 0x00014c1001007387 */ /* 0x0001e80000100800 */
[----:B0-----:R0:W5:Y:S01]  /*16330*/  LDG.E.U8 R16, desc[UR12][R4.64] ;  /* 0x0000000c04107981 */ /* 0x001162000c1e1100 */
[----:B---3--:R-:W-:-:S03]  /*16340*/  IADD3.X R3, PT, PT, R0, UR10, RZ, P2, !PT ;  /* 0x0000000a00037c10 */ /* 0x008fc600097fe4ff */
[----:B------:R-:W3:Y:S04]  /*16350*/  LDL R0, [R1+0xcac] ;  /* 0x000cac0001007983 */ /* 0x000ee80000100800 */
[----:B------:R-:W3:Y:S01]  /*16360*/  LDG.E.U8 R22, desc[UR12][R2.64] ;  /* 0x0000000c02167981 */ /* 0x000ee2000c1e1100 */
[----:B0-----:R-:W-:-:S03]  /*16370*/  IADD3 R4, P1, PT, R13, UR4, RZ ;  /* 0x000000040d047c10 */ /* 0x001fc6000ff3e0ff */
[----:B------:R-:W3:Y:S04]  /*16380*/  LDL R13, [R1+0xc98] ;  /* 0x000c9800010d7983 */ /* 0x000ee80000100800 */
[----:B------:R0:W-:Y:S04]  /*16390*/  STL [R1+0x144], R20 ;  /* 0x0001441401007387 */ /* 0x0001e80000100800 */
[----:B0-----:R4:W3:Y:S02]  /*163a0*/  LDG.E.U8 R20, desc[UR12][R14.64] ;  /* 0x0000000c0e147981 */ /* 0x0018e4000c1e1100 */
[----:B----4-:R-:W-:-:S02]  /*163b0*/  IADD3 R14, P2, PT, R12, UR4, RZ ;  /* 0x000000040c0e7c10 */ /* 0x010fc4000ff5e0ff */
[----:B------:R-:W4:Y:S01]  /*163c0*/  LDL R12, [R1+0xca0] ;  /* 0x000ca000010c7983 */ /* 0x000f220000100800 */
[----:B--2---:R-:W-:-:S03]  /*163d0*/  IADD3.X R5, PT, PT, R10, UR10, RZ, P1, !PT ;  /* 0x0000000a0a057c10 */ /* 0x004fc60008ffe4ff */
[----:B------:R-:W2:Y:S04]  /*163e0*/  LDL R10, [R1+0xcb4] ;  /* 0x000cb400010a7983 */ /* 0x000ea80000100800 */
[----:B------:R0:W-:Y:S01]  /*163f0*/  STL [R1+0x13c], R21 ;  /* 0x00013c1501007387 */ /* 0x0001e20000100800 */
[----:B------:R-:W-:-:S03]  /*16400*/  IADD3 R2, P1, PT, R8, UR4, RZ ;  /* 0x0000000408027c10 */ /* 0x000fc6000ff3e0ff */
[----:B------:R-:W2:Y:S04]  /*16410*/  LDL R8, [R1+0xca8] ;  /* 0x000ca80001087983 */ /* 0x000ea80000100800 */
[----:B------:R1:W-:Y:S04]  /*16420*/  STL [R1+0x134], R19 ;  /* 0x0001341301007387 */ /* 0x0003e80000100800 */
[----:B0-----:R0:W2:Y:S01]  /*16430*/  LDG.E.U8 R21, desc[UR12][R4.64] ;  /* 0x0000000c04157981 */ /* 0x0010a2000c1e1100 */
[----:B-----5:R-:W-:-:S03]  /*16440*/  IADD3.X R15, PT, PT, R11, UR10, RZ, P2, !PT ;  /* 0x0000000a0b0f7c10 */ /* 0x020fc600097fe4ff */
[----:B------:R-:W5:Y:S01]  /*16450*/  LDL R11, [R1+0xcbc] ;  /* 0x000cbc00010b7983 */ /* 0x000f620000100800 */
[----:B0-----:R-:W-:-:S03]  /*16460*/  IADD3 R4, P2, PT, R9, UR4, RZ ;  /* 0x0000000409047c10 */ /* 0x001fc6000ff5e0ff */
[----:B------:R-:W5:Y:S04]  /*16470*/  LDL R9, [R1+0xcb0] ;  /* 0x000cb00001097983 */ /* 0x000f680000100800 */
[----:B------:R0:W-:Y:S04]  /*16480*/  STL [R1+0x12c], R18 ;  /* 0x00012c1201007387 */ /* 0x0001e80000100800 */
[----:B-1----:R1:W5:Y:S01]  /*16490*/  LDG.E.U8 R19, desc[UR12][R14.64] ;  /* 0x0000000c0e137981 */ /* 0x002362000c1e1100 */
[----:B------:R-:W-:-:S03]  /*164a0*/  IADD3.X R3, PT, PT, R7, UR10, RZ, P1, !PT ;  /* 0x0000000a07037c10 */ /* 0x000fc60008ffe4ff */
[----:B------:R-:W5:Y:S01]  /*164b0*/  LDL R7, [R1+0xcc4] ;  /* 0x000cc40001077983 */ /* 0x000f620000100800 */
[----:B-1----:R-:W-:-:S03]  /*164c0*/  IADD3 R14, P1, PT, R6, UR4, RZ ;  /* 0x00000004060e7c10 */ /* 0x002fc6000ff3e0ff */
[----:B------:R-:W5:Y:S04]  /*164d0*/  LDL R6, [R1+0xcb8] ;  /* 0x000cb80001067983 */ /* 0x000f680000100800 */
[----:B0-----:R0:W5:Y:S04]  /*164e0*/  LDG.E.U8 R18, desc[UR12][R2.64] ;  /* 0x0000000c02127981 */ /* 0x001168000c1e1100 */
[----:B------:R-:W-:Y:S01]  /*164f0*/  STL [R1+0x128], R17 ;  /* 0x0001281101007387 */ /* 0x000fe20000100800 */
[----:B---3--:R-:W-:Y:S02]  /*16500*/  IADD3.X R5, PT, PT, R13, UR10, RZ, P2, !PT ;  /* 0x0000000a0d057c10 */ /* 0x008fe400097fe4ff */
[----:B0-----:R-:W-:Y:S01]  /*16510*/  IADD3 R2, P2, PT, R0, UR4, RZ ;  /* 0x0000000400027c10 */ /* 0x001fe2000ff5e0ff */
[----:B------:R-:W3:Y:S04]  /*16520*/  LDL R13, [R1+0xccc] ;  /* 0x000ccc00010d7983 */ /* 0x000ee80000100800 */
[----:B------:R-:W3:Y:S04]  /*16530*/  LDL R0, [R1+0xcc0] ;  /* 0x000cc00001007983 */ /* 0x000ee80000100800 */
[----:B------:R2:W3:Y:S04]  /*16540*/  LDG.E.U8 R23, desc[UR12][R4.64] ;  /* 0x0000000c04177981 */ /* 0x0004e8000c1e1100 */
[----:B------:R0:W-:Y:S04]  /*16550*/  STL [R1+0x124], R16 ;  /* 0x0001241001007387 */ /* 0x0001e80000100800 */
[----:B0-----:R-:W3:Y:S01]  /*16560*/  LDL R16, [R1+0xcd4] ;  /* 0x000cd40001107983 */ /* 0x001ee20000100800 */
[----:B----4-:R-:W-:-:S03]  /*16570*/  IADD3.X R15, PT, PT, R12, UR10, RZ, P1, !PT ;  /* 0x0000000a0c0f7c10 */ /* 0x010fc60008ffe4ff */
[----:B------:R-:W4:Y:S01]  /*16580*/  LDL R12, [R1+0xcdc] ;  /* 0x000cdc00010c7983 */ /* 0x000f220000100800 */
[----:B--2---:R-:W-:-:S03]  /*16590*/  IADD3 R4, P1, PT, R10, UR4, RZ ;  /* 0x000000040a047c10 */ /* 0x004fc6000ff3e0ff */
[----:B------:R-:W2:Y:S04]  /*165a0*/  LDL R10, [R1+0xcc8] ;  /* 0x000cc800010a7983 */ /* 0x000ea80000100800 */
[----:B------:R0:W-:Y:S04]  /*165b0*/  STL [R1+0x120], R20 ;  /* 0x0001201401007387 */ /* 0x0001e80000100800 */
[----:B------:R5:W4:Y:S01]  /*165c0*/  LDG.E.U8 R17, desc[UR12][R14.64] ;  /* 0x0000000c0e117981 */ /* 0x000b22000c1e1100 */
[----:B------:R-:W-:-:S03]  /*165d0*/  IADD3.X R3, PT, PT, R8, UR10, RZ, P2, !PT ;  /* 0x0000000a08037c10 */ /* 0x000fc600097fe4ff */
[----:B------:R-:W4:Y:S04]  /*165e0*/  LDL R8, [R1+0xcd0] ;  /* 0x000cd00001087983 */ /* 0x000f280000100800 */
[----:B0-----:R0:W4:Y:S01]  /*165f0*/  LDG.E.U8 R20, desc[UR12][R2.64] ;  /* 0x0000000c02147981 */ /* 0x001122000c1e1100 */
[----:B-----5:R-:W-:-:S03]  /*16600*/  IADD3 R14, P2, PT, R11, UR4, RZ ;  /* 0x000000040b0e7c10 */ /* 0x020fc6000ff5e0ff */
[----:B------:R-:W5:Y:S01]  /*16610*/  LDL R11, [R1+0xce4] ;  /* 0x000ce400010b7983 */ /* 0x000f620000100800 */
[----:B------:R-:W-:-:S03]  /*16620*/  IADD3.X R5, PT, PT, R9, UR10, RZ, P1, !PT ;  /* 0x0000000a09057c10 */ /* 0x000fc60008ffe4ff */
[----:B------:R1:W-:Y:S04]  /*16630*/  STL [R1+0x11c], R22 ;  /* 0x00011c1601007387 */ /* 0x0003e80000100800 */
[----:B------:R-:W5:Y:S04]  /*16640*/  LDL R9, [R1+0xcd8] ;  /* 0x000cd80001097983 */ /* 0x000f680000100800 */
[----:B-1----:R1:W5:Y:S01]  /*16650*/  LDG.E.U8 R22, desc[UR12][R4.64] ;  /* 0x0000000c04167981 */ /* 0x002362000c1e1100 */
[----:B0-----:R-:W-:-:S03]  /*16660*/  IADD3 R2, P1, PT, R7, UR4, RZ ;  /* 0x0000000407027c10 */ /* 0x001fc6000ff3e0ff */
[----:B------:R-:W5:Y:S01]  /*16670*/  LDL R7, [R1+0xcec] ;  /* 0x000cec0001077983 */ /* 0x000f620000100800 */
[----:B------:R-:W-:-:S03]  /*16680*/  IADD3.X R15, PT, PT, R6, UR10, RZ, P2, !PT ;  /* 0x0000000a060f7c10 */ /* 0x000fc600097fe4ff */
[----:B------:R0:W-:Y:S04]  /*16690*/  STL [R1+0x118], R21 ;  /* 0x0001181501007387 */ /* 0x0001e80000100800 */
[----:B------:R-:W5:Y:S04]  /*166a0*/  LDL R6, [R1+0xce0] ;  /* 0x000ce00001067983 */ /* 0x000f680000100800 */
[----:B------:R1:W-:Y:S04]  /*166b0*/  STL [R1+0x114], R19 ;  /* 0x0001141301007387 */ /* 0x0003e80000100800 */
[----:B0-----:R0:W5:Y:S01]  /*166c0*/  LDG.E.U8 R21, desc[UR12][R14.64] ;  /* 0x0000000c0e157981 */ /* 0x001162000c1e1100 */
[----:B---3--:R-:W-:-:S03]  /*166d0*/  IADD3.X R3, PT, PT, R0, UR10, RZ, P1, !PT ;  /* 0x0000000a00037c10 */ /* 0x008fc60008ffe4ff */
[----:B------:R-:W3:Y:S01]  /*166e0*/  LDL R0, [R1+0xce8] ;  /* 0x000ce80001007983 */ /* 0x000ee20000100800 */
[----:B-1----:R-:W-:-:S03]  /*166f0*/  IADD3 R4, P2, PT, R13, UR4, RZ ;  /* 0x000000040d047c10 */ /* 0x002fc6000ff5e0ff */
[----:B------:R-:W3:Y:S04]  /*16700*/  LDL R13, [R1+0xcf4] ;  /* 0x000cf400010d7983 */ /* 0x000ee80000100800 */
[----:B------:R4:W3:Y:S01]  /*16710*/  LDG.E.U8 R19, desc[UR12][R2.64] ;  /* 0x0000000c02137981 */ /* 0x0008e2000c1e1100 */
[----:B0-----:R-:W-:Y:S02]  /*16720*/  IADD3 R14, P1, PT, R16, UR4, RZ ;  /* 0x00000004100e7c10 */ /* 0x001fe4000ff3e0ff */
[----:B--2---:R-:W-:Y:S02]  /*16730*/  IADD3.X R5, PT, PT, R10, UR10, RZ, P2, !PT ;  /* 0x0000000a0a057c10 */ /* 0x004fe400097fe4ff */
[----:B------:R-:W2:Y:S01]  /*16740*/  LDL R10, [R1+0xcfc] ;  /* 0x000cfc00010a7983 */ /* 0x000ea20000100800 */
[----:B----4-:R-:W-:-:S03]  /*16750*/  IADD3 R2, P2, PT, R12, UR4, RZ ;  /* 0x000000040c027c10 */ /* 0x010fc6000ff5e0ff */
[----:B------:R0:W-:Y:S04]  /*16760*/  STL [R1+0x110], R18 ;  /* 0x0001101201007387 */ /* 0x0001e80000100800 */
[----:B------:R-:W4:Y:S01]  /*16770*/  LDL R12, [R1+0xcf0] ;  /* 0x000cf000010c7983 */ /* 0x000f220000100800 */
[----:B------:R-:W-:-:S03]  /*16780*/  IADD3.X R15, PT, PT, R8, UR10, RZ, P1, !PT ;  /* 0x0000000a080f7c10 */ /* 0x000fc60008ffe4ff */
[----:B------:R1:W-:Y:S04]  /*16790*/  STL [R1+0x10c], R23 ;  /* 0x00010c1701007387 */ /* 0x0003e80000100800 */
[----:B------:R-:W4:Y:S04]  /*167a0*/  LDL R8, [R1+0xd04] ;  /* 0x000d040001087983 */ /* 0x000f280000100800 */
[----:B0-----:R0:W4:Y:S04]  /*167b0*/  LDG.E.U8 R18, desc[UR12][R4.64] ;  /* 0x0000000c04127981 */ /* 0x001128000c1e1100 */
[----:B-1----:R1:W4:Y:S01]  /*167c0*/  LDG.E.U8 R23, desc[UR12][R14.64] ;  /* 0x0000000c0e177981 */ /* 0x002322000c1e1100 */
[----:B-----5:R-:W-:-:S03]  /*167d0*/  IADD3.X R3, PT, PT, R9, UR10, RZ, P2, !PT ;  /* 0x0000000a09037c10 */ /* 0x020fc600097fe4ff */
[----:B------:R-:W5:Y:S01]  /*167e0*/  LDL R9, [R1+0xcf8] ;  /* 0x000cf80001097983 */ /* 0x000f620000100800 */
[----:B0-----:R-:W-:-:S03]  /*167f0*/  IADD3 R4, P1, PT, R11, UR4, RZ ;  /* 0x000000040b047c10 */ /* 0x001fc6000ff3e0ff */
[----:B------:R0:W-:Y:S04]  /*16800*/  STL [R1+0x108], R17 ;  /* 0x0001081101007387 */ /* 0x0001e80000100800 */
[----:B0-----:R0:W5:Y:S01]  /*16810*/  LDG.E.U8 R17, desc[UR12][R2.64] ;  /* 0x0000000c02117981 */ /* 0x001162000c1e1100 */
[----:B-1----:R-:W-:-:S03]  /*16820*/  IADD3 R14, P2, PT, R7, UR4, RZ ;  /* 0x00000004070e7c10 */ /* 0x002fc6000ff5e0ff */
[----:B------:R-:W5:Y:S01]  /*16830*/  LDL R7, [R1+0xd0c] ;  /* 0x000d0c0001077983 */ /* 0x000f620000100800 */
[----:B------:R-:W-:-:S03]  /*16840*/  IADD3.X R5, PT, PT, R6, UR10, RZ, P1, !PT ;  /* 0x0000000a06057c10 */ /* 0x000fc60008ffe4ff */
[----:B------:R-:W5:Y:S04]  /*16850*/  LDL R6, [R1+0xd00] ;  /* 0x000d000001067983 */ /* 0x000f680000100800 */
[----:B------:R1:W-:Y:S04]  /*16860*/  STL [R1+0x104], R20 ;  /* 0x0001041401007387 */ /* 0x0003e80000100800 */
[----:B------:R-:W5:Y:S04]  /*16870*/  LDL R11, [R1+0xd14] ;  /* 0x000d1400010b7983 */ /* 0x000f680000100800 */
[----:B-1----:R2:W5:Y:S01]  /*16880*/  LDG.E.U8 R20, desc[UR12][R4.64] ;  /* 0x0000000c04147981 */ /* 0x002562000c1e1100 */
[----:B---3--:R-:W-:-:S03]  /*16890*/  IADD3.X R15, PT, PT, R0, UR10, RZ, P2, !PT ;  /* 0x0000000a000f7c10 */ /* 0x008fc600097fe4ff */
[----:B------:R-:W3:Y:S01]  /*168a0*/  LDL R0, [R1+0xd08] ;  /* 0x000d080001007983 */ /* 0x000ee20000100800 */
[----:B0-----:R-:W-:-:S03]  /*168b0*/  IADD3 R2, P1, PT, R13, UR4, RZ ;  /* 0x000000040d027c10 */ /* 0x001fc6000ff3e0ff */
[----:B------:R0:W-:Y:S04]  /*168c0*/  STL [R1+0x100], R22 ;  /* 0x0001001601007387 */ /* 0x0001e80000100800 */
[----:B------:R-:W3:Y:S04]  /*168d0*/  LDL R13, [R1+0xd10] ;  /* 0x000d1000010d7983 */ /* 0x000ee80000100800 */
[----:B------:R-:W3:Y:S04]  /*168e0*/  LDL R16, [R1+0xd1c] ;  /* 0x000d1c0001107983 */ /* 0x000ee80000100800 */
[----:B0-----:R0:W3:Y:S01]  /*168f0*/  LDG.E.U8 R22, desc[UR12][R14.64] ;  /* 0x0000000c0e167981 */ /* 0x0010e2000c1e1100 */
[----:B--2---:R-:W-:-:S03]  /*16900*/  IADD3 R4, P2, PT, R10, UR4, RZ ;  /* 0x000000040a047c10 */ /* 0x004fc6000ff5e0ff */
[----:B------:R-:W2:Y:S04]  /*16910*/  LDL R10, [R1+0xd24] ;  /* 0x000d2400010a7983 */ /* 0x000ea80000100800 */
[----:B------:R1:W-:Y:S01]  /*16920*/  STL [R1+0xfc], R21 ;  /* 0x0000fc1501007387 */ /* 0x0003e20000100800 */
[----:B----4-:R-:W-:-:S03]  /*16930*/  IADD3.X R3, PT, PT, R12, UR10, RZ, P1, !PT ;  /* 0x0000000a0c037c10 */ /* 0x010fc60008ffe4ff */
[----:B------:R-:W4:Y:S01]  /*16940*/  LDL R12, [R1+0xd18] ;  /* 0x000d1800010c7983 */ /* 0x000f220000100800 */
[----:B0-----:R-:W-:-:S03]  /*16950*/  IADD3 R14, P1, PT, R8, UR4, RZ ;  /* 0x00000004080e7c10 */ /* 0x001fc6000ff3e0ff */
[----:B-1----:R0:W4:Y:S04]  /*16960*/  LDG.E.U8 R21, desc[UR12][R2.64] ;  /* 0x0000000c02157981 */ /* 0x002128000c1e1100 */
[----:B------:R-:W4:Y:S01]  /*16970*/  LDL R8, [R1+0xd2c] ;  /* 0x000d2c0001087983 */ /* 0x000f220000100800 */
[----:B-----5:R-:W-:-:S03]  /*16980*/  IADD3.X R5, PT, PT, R9, UR10, RZ, P2, !PT ;  /* 0x0000000a09057c10 */ /* 0x020fc600097fe4ff */
[----:B------:R-:W5:Y:S04]  /*16990*/  LDL R9, [R1+0xd20] ;  /* 0x000d200001097983 */ /* 0x000f680000100800 */
[----:B------:R-:W-:Y:S04]  /*169a0*/  STL [R1+0xf8], R19 ;  /* 0x0000f81301007387 */ /* 0x000fe80000100800 */
[----:B------:R-:W5:Y:S01]  /*169b0*/  LDG.E.U8 R5, desc[UR12][R4.64] ;  /* 0x0000000c04057981 */ /* 0x000f62000c1e1100 */
[----:B0-----:R-:W-:-:S03]  /*169c0*/  IADD3 R2, P2, PT, R7, UR4, RZ ;  /* 0x0000000407027c10 */ /* 0x001fc6000ff5e0ff */
[----:B------:R-:W5:Y:S04]  /*169d0*/  LDL R7, [R1+0xd34] ;  /* 0x000d340001077983 */ /* 0x000f680000100800 */
[----:B------:R0:W-:Y:S01]  /*169e0*/  STL [R1+0xf4], R18 ;  /* 0x0000f41201007387 */ /* 0x0001e20000100800 */
[----:B------:R-:W-:-:S03]  /*169f0*/  IADD3.X R15, PT, PT, R6, UR10, RZ, P1, !PT ;  /* 0x0000000a060f7c10 */ /* 0x000fc60008ffe4ff */
[----:B------:R-:W5:Y:S04]  /*16a00*/  LDL R6, [R1+0xd28] ;  /* 0x000d280001067983 */ /* 0x000f680000100800 */
[----:B------:R1:W5:Y:S01]  /*16a10*/  LDG.E.U8 R4, desc[UR12][R14.64] ;  /* 0x0000000c0e047981 */ /* 0x000362000c1e1100 */
[----:B0-----:R-:W-:-:S03]  /*16a20*/  IADD3 R18, P1, PT, R11, UR4, RZ ;  /* 0x000000040b127c10 */ /* 0x001fc6000ff3e0ff */
[----:B------:R-:W5:Y:S04]  /*16a30*/  LDL R11, [R1+0xd3c] ;  /* 0x000d3c00010b7983 */ /* 0x000f680000100800 */
[----:B------:R-:W-:Y:S01]  /*16a40*/  STL [R1+0xf0], R23 ;  /* 0x0000f01701007387 */ /* 0x000fe20000100800 */
[----:B---3--:R-:W-:-:S03]  /*16a50*/  IADD3.X R3, PT, PT, R0, UR10, RZ, P2, !PT ;  /* 0x0000000a00037c10 */ /* 0x008fc600097fe4ff */
[----:B------:R-:W3:Y:S04]  /*16a60*/  LDL R0, [R1+0xd30] ;  /* 0x000d300001007983 */ /* 0x000ee80000100800 */
[----:B------:R-:W3:Y:S01]  /*16a70*/  LDG.E.U8 R3, desc[UR12][R2.64] ;  /* 0x0000000c02037981 */ /* 0x000ee2000c1e1100 */
[----:B------:R-:W-:Y:S02]  /*16a80*/  IADD3.X R19, PT, PT, R13, UR10, RZ, P1, !PT ;  /* 0x0000000a0d137c10 */ /* 0x000fe40008ffe4ff */
[----:B-1----:R-:W-:Y:S01]  /*16a90*/  IADD3 R14, P2, PT, R16, UR4, RZ ;  /* 0x00000004100e7c10 */ /* 0x002fe2000ff5e0ff */
[----:B------:R-:W-:Y:S04]  /*16aa0*/  STL [R1+0xec], R17 ;  /* 0x0000ec1101007387 */ /* 0x000fe80000100800 */
[----:B------:R0:W3:Y:S01]  /*16ab0*/  LDG.E.U8 R2, desc[UR12][R18.64] ;  /* 0x0000000c12027981 */ /* 0x0000e2000c1e1100 */
[----:B--2---:R-:W-:-:S03]  /*16ac0*/  IADD3 R16, P1, PT, R10, UR4, RZ ;  /* 0x000000040a107c10 */ /* 0x004fc6000ff3e0ff */
[----:B------:R-:W2:Y:S04]  /*16ad0*/  LDL R10, [R1+0xd38] ;  /* 0x000d3800010a7983 */ /* 0x000ea80000100800 */
[----:B------:R1:W-:Y:S01]  /*16ae0*/  STL [R1+0xe8], R20 ;  /* 0x0000e81401007387 */ /* 0x0003e20000100800 */
[----:B----4-:R-:W-:-:S05]  /*16af0*/  IADD3.X R15, PT, PT, R12, UR10, RZ, P2, !PT ;  /* 0x0000000a0c0f7c10 */ /* 0x010fca00097fe4ff */
[----:B-1----:R1:W4:Y:S01]  /*16b00*/  LDG.E.U8 R20, desc[UR12][R14.64] ;  /* 0x0000000c0e147981 */ /* 0x002322000c1e1100 */
[----:B0-----:R-:W-:-:S03]  /*16b10*/  IADD3 R18, P2, PT, R8, UR4, RZ ;  /* 0x0000000408127c10 */ /* 0x001fc6000ff5e0ff */
[----:B------:R-:W4:Y:S01]  /*16b20*/  LDL R8, [R1+0xd44] ;  /* 0x000d440001087983 */ /* 0x000f220000100800 */
[----:B-----5:R-:W-:-:S03]  /*16b30*/  IADD3.X R17, PT, PT, R9, UR10, RZ, P1, !PT ;  /* 0x0000000a09117c10 */ /* 0x020fc60008ffe4ff */
[----:B------:R-:W5:Y:S04]  /*16b40*/  LDL R9, [R1+0xd4c] ;  /* 0x000d4c0001097983 */ /* 0x000f680000100800 */
[----:B------:R0:W5:Y:S01]  /*16b50*/  LDG.E.U8 R24, desc[UR12][R16.64] ;  /* 0x0000000c10187981 */ /* 0x000162000c1e1100 */
[----:B-1----:R-:W-:-:S03]  /*16b60*/  IADD3 R14, P1, PT, R7, UR4, RZ ;  /* 0x00000004070e7c10 */ /* 0x002fc6000ff3e0ff */
[----:B------:R-:W5:Y:S04]  /*16b70*/  LDL R7, [R1+0xd40] ;  /* 0x000d400001077983 */ /* 0x000f680000100800 */
[----:B------:R1:W-:Y:S01]  /*16b80*/  STL [R1+0xe4], R22 ;  /* 0x0000e41601007387 */ /* 0x0003e20000100800 */
[----:B------:R-:W-:-:S03]  /*16b90*/  IADD3.X R19, PT, PT, R6, UR10, RZ, P2, !PT ;  /* 0x0000000a06137c10 */ /* 0x000fc600097fe4ff */
[----:B------:R-:W5:Y:S04]  /*16ba0*/  LDL R6, [R1+0xd48] ;  /* 0x000d480001067983 */ /* 0x000f680000100800 */
[----:B------:R0:W-:Y:S04]  /*16bb0*/  STL [R1+0xe0], R21 ;  /* 0x0000e01501007387 */ /* 0x0001e80000100800 */
[----:B------:R-:W5:Y:S04]  /*16bc0*/  LDL R13, [R1+0xd50] ;  /* 0x000d5000010d7983 */ /* 0x000f680000100800 */
[----:B------:R-:W5:Y:S01]  /*16bd0*/  LDL R12, [R1+0xd5c] ;  /* 0x000d5c00010c7983 */ /* 0x000f620000100800 */
[----:B---3--:R-:W-:-:S03]  /*16be0*/  IADD3.X R15, PT, PT, R0, UR10, RZ, P1, !PT ;  /* 0x0000000a000f7c10 */ /* 0x008fc60008ffe4ff */
[----:B------:R-:W3:Y:S04]  /*16bf0*/  LDG.E.U8 R18, desc[UR12][R18.64] ;  /* 0x0000000c12127981 */ /* 0x000ee8000c1e1100 */
[----:B------:R-:W3:Y:S01]  /*16c00*/  LDL R0, [R1+0xd54] ;  /* 0x000d540001007983 */ /* 0x000ee20000100800 */
[----:B0-----:R-:W-:-:S03]  /*16c10*/  IADD3 R16, P2, PT, R11, UR4, RZ ;  /* 0x000000040b107c10 */ /* 0x001fc6000ff5e0ff */
[----:B------:R4:W3:Y:S04]  /*16c20*/  LDG.E.U8 R23, desc[UR12][R14.64] ;  /* 0x0000000c0e177981 */ /* 0x0008e8000c1e1100 */
[----:B------:R-:W3:Y:S01]  /*16c30*/  LDL R11, [R1+0xd64] ;  /* 0x000d6400010b7983 */ /* 0x000ee20000100800 */
[----:B--2---:R-:W-:-:S03]  /*16c40*/  IADD3.X R17, PT, PT, R10, UR10, RZ, P2, !PT ;  /* 0x0000000a0a117c10 */ /* 0x004fc600097fe4ff */
[----:B------:R-:W2:Y:S04]  /*16c50*/  LDL R10, [R1+0xd6c] ;  /* 0x000d6c00010a7983 */ /* 0x000ea80000100800 */
[----:B-1----:R5:W2:Y:S01]  /*16c60*/  LDG.E.U8 R22, desc[UR12][R16.64] ;  /* 0x0000000c10167981 */ /* 0x002aa2000c1e1100 */
[----:B----4-:R-:W-:-:S03]  /*16c70*/  IADD3 R14, P1, PT, R8, UR4, RZ ;  /* 0x00000004080e7c10 */ /* 0x010fc6000ff3e0ff */
[----:B------:R-:W4:Y:S01]  /*16c80*/  LDL R8, [R1+0xd58] ;  /* 0x000d580001087983 */ /* 0x000f220000100800 */
[----:B-----5:R-:W-:-:S03]  /*16c90*/  IADD3 R16, P2, PT, R9, UR4, RZ ;  /* 0x0000000409107c10 */ /* 0x020fc6000ff5e0ff */
[----:B------:R-:W5:Y:S01]  /*16ca0*/  LDL R9, [R1+0xd60] ;  /* 0x000d600001097983 */ /* 0x000f620000100800 */
[----:B------:R-:W-:-:S03]  /*16cb0*/  IADD3.X R15, PT, PT, R7, UR10, RZ, P1, !PT ;  /* 0x0000000a070f7c10 */ /* 0x000fc60008ffe4ff */
[----:B------:R-:W2:Y:S04]  /*16cc0*/  LDL R7, [R1+0xd68] ;  /* 0x000d680001077983 */ /* 0x000ea80000100800 */
[----:B------:R3:W2:Y:S01]  /*16cd0*/  LDG.E.U8 R21, desc[UR12][R14.64] ;  /* 0x0000000c0e157981 */ /* 0x0006a2000c1e1100 */
[----:B------:R-:W-:-:S03]  /*16ce0*/  IADD3.X R17, PT, PT, R6, UR10, RZ, P2, !PT ;  /* 0x0000000a06117c10 */ /* 0x000fc600097fe4ff */
[----:B------:R-:W2:Y:S04]  /*16cf0*/  LDL R6, [R1+0xd74] ;  /* 0x000d740001067983 */ /* 0x000ea80000100800 */
[----:B------:R-:W2:Y:S01]  /*16d00*/  LDG.E.U8 R17, desc[UR12][R16.64] ;  /* 0x0000000c10117981 */ /* 0x000ea2000c1e1100 */
[----:B---3--:R-:W-:-:S03]  /*16d10*/  IADD3 R14, P1, PT, R0, UR4, RZ ;  /* 0x00000004000e7c10 */ /* 0x008fc6000ff3e0ff */
[----:B------:R-:W3:Y:S01]  /*16d20*/  LDL R0, [R1+0xd70] ;  /* 0x000d700001007983 */ /* 0x000ee20000100800 */
[----:B------:R-:W-:-:S03]  /*16d30*/  IADD3.X R15, PT, PT, R13, UR10, RZ, P1, !PT ;  /* 0x0000000a0d0f7c10 */ /* 0x000fc60008ffe4ff */
[----:B------:R0:W-:Y:S04]  /*16d40*/  STL [R1+0xc8], R20 ;  /* 0x0000c81401007387 */ /* 0x0001e80000100800 */
[----:B------:R-:W3:Y:S04]  /*16d50*/  LDL R13, [R1+0xd7c] ;  /* 0x000d7c00010d7983 */ /* 0x000ee80000100800 */
[----:B0-----:R0:W3:Y:S02]  /*16d60*/  LDG.E.U8 R20, desc[UR12][R14.64] ;  /* 0x0000000c0e147981 */ /* 0x0010e4000c1e1100 */
[----:B0-----:R-:W-:-:S02]  /*16d70*/  IADD3 R14, P1, PT, R12, UR4, RZ ;  /* 0x000000040c0e7c10 */ /* 0x001fc4000ff3e0ff */
[----:B------:R-:W3:Y:S04]  /*16d80*/  LDL R12, [R1+0xd78] ;  /* 0x000d7800010c7983 */ /* 0x000ee80000100800 */
[----:B------:R-:W-:Y:S01]  /*16d90*/  STL [R1+0xc0], R24 ;  /* 0x0000c01801007387 */ /* 0x000fe20000100800 */
[----:B----4-:R-:W-:-:S03]  /*16da0*/  IADD3.X R15, PT, PT, R8, UR10, RZ, P1, !PT ;  /* 0x0000000a080f7c10 */ /* 0x010fc60008ffe4ff */
[----:B------:R-:W4:Y:S04]  /*16db0*/  LDL R8, [R1+0xd84] ;  /* 0x000d840001087983 */ /* 0x000f280000100800 */
[----:B------:R0:W4:Y:S02]  /*16dc0*/  LDG.E.U8 R19, desc[UR12][R14.64] ;  /* 0x0000000c0e137981 */ /* 0x000124000c1e1100 */
[----:B0-----:R-:W-:Y:S02]  /*16dd0*/  IADD3 R14, P1, PT, R11, UR4, RZ ;  /* 0x000000040b0e7c10 */ /* 0x001fe4000ff3e0ff */
[----:B------:R-:W4:Y:S04]  /*16de0*/  LDL R11, [R1+0xd80] ;  /* 0x000d8000010b7983 */ /* 0x000f280000100800 */
[----:B------:R0:W-:Y:S01]  /*16df0*/  STL [R1+0x70], R18 ;  /* 0x0000701201007387 */ /* 0x0001e20000100800 */
[----:B-----5:R-:W-:-:S03]  /*16e00*/  IADD3.X R15, PT, PT, R9, UR10, RZ, P1, !PT ;  /* 0x0000000a090f7c10 */ /* 0x020fc60008ffe4ff */
[----:B------:R-:W5:Y:S04]  /*16e10*/  LDL R9, [R1+0xd8c] ;  /* 0x000d8c0001097983 */ /* 0x000f680000100800 */
[----:B0-----:R2:W5:Y:S04]  /*16e20*/  LDG.E.U8 R18, desc[UR12][R14.64] ;  /* 0x0000000c0e127981 */ /* 0x001568000c1e1100 */
[----:B------:R0:W-:Y:S01]  /*16e30*/  STL [R1+0x6c], R23 ;  /* 0x00006c1701007387 */ /* 0x0001e20000100800 */
[----:B--2---:R-:W-:-:S03]  /*16e40*/  IADD3 R14, P1, PT, R10, UR4, RZ ;  /* 0x000000040a0e7c10 */ /* 0x004fc6000ff3e0ff */
[----:B------:R-:W2:Y:S01]  /*16e50*/  LDL R10, [R1+0xd88] ;  /* 0x000d8800010a7983 */ /* 0x000ea20000100800 */
[----:B------:R-:W-:-:S03]  /*16e60*/  IADD3.X R15, PT, PT, R7, UR10, RZ, P1, !PT ;  /* 0x0000000a070f7c10 */ /* 0x000fc60008ffe4ff */
[----:B------:R-:W2:Y:S04]  /*16e70*/  LDL R7, [R1+0xd94] ;  /* 0x000d940001077983 */ /* 0x000ea80000100800 */
[----:B------:R1:W2:Y:S04]  /*16e80*/  LDG.E.U8 R16, desc[UR12][R14.64] ;  /* 0x0000000c0e107981 */ /* 0x0002a8000c1e1100 */
[----:B------:R-:W-:Y:S01]  /*16e90*/  STL [R1+0xd8], R22 ;  /* 0x0000d81601007387 */ /* 0x000fe20000100800 */
[----:B-1----:R-:W-:-:S03]  /*16ea0*/  IADD3 R14, P1, PT, R6, UR4, RZ ;  /* 0x00000004060e7c10 */ /* 0x002fc6000ff3e0ff */
[----:B------:R-:W2:Y:S01]  /*16eb0*/  LDL R6, [R1+0xd90] ;  /* 0x000d900001067983 */ /* 0x000ea20000100800 */
[----:B---3--:R-:W-:-:S03]  /*16ec0*/  IADD3.X R15, PT, PT, R0, UR10, RZ, P1, !PT ;  /* 0x0000000a000f7c10 */ /* 0x008fc60008ffe4ff */
[----:B------:R-:W3:Y:S04]  /*16ed0*/  LDL R0, [R1+0xd9c] ;  /* 0x000d9c0001007983 */ /* 0x000ee80000100800 */
[----:B0-----:R0:W3:Y:S04]  /*16ee0*/  LDG.E.U8 R23, desc[UR12][R14.64] ;  /* 0x0000000c0e177981 */ /* 0x0010e8000c1e1100 */
[----:B------:R-:W-:Y:S01]  /*16ef0*/  STL [R1+0xc4], R21 ;  /* 0x0000c41501007387 */ /* 0x000fe20000100800 */
[----:B0-----:R-:W-:-:S03]  /*16f00*/  IADD3 R14, P1, PT, R13, UR4, RZ ;  /* 0x000000040d0e7c10 */ /* 0x001fc6000ff3e0ff */
[----:B------:R-:W3:Y:S04]  /*16f10*/  LDL R13, [R1+0xd98] ;  /* 0x000d9800010d7983 */ /* 0x000ee80000100800 */
[----:B------:R0:W-:Y:S01]  /*16f20*/  STL [R1+0xbc], R17 ;  /* 0x0000bc1101007387 */ /* 0x0001e20000100800 */
[----:B------:R-:W-:-:S03]  /*16f30*/  IADD3.X R15, PT, PT, R12, UR10, RZ, P1, !PT ;  /* 0x0000000a0c0f7c10 */ /* 0x000fc60008ffe4ff */
[----:B------:R-:W3:Y:S04]  /*16f40*/  LDL R12, [R1+0xda4] ;  /* 0x000da400010c7983 */ /* 0x000ee80000100800 */
[----:B0-----:R4:W3:Y:S02]  /*16f50*/  LDG.E.U8 R17, desc[UR12][R14.64] ;  /* 0x0000000c0e117981 */ /* 0x0018e4000c1e1100 */
[----:B----4-:R-:W-:Y:S02]  /*16f60*/  IADD3 R14, P1, PT, R8, UR4, RZ ;  /* 0x00000004080e7c10 */ /* 0x010fe4000ff3e0ff */
[----:B------:R-:W4:Y:S04]  /*16f70*/  LDL R8, [R1+0xda0] ;  /* 0x000da00001087983 */ /* 0x000f280000100800 */
[----:B------:R0:W-:Y:S01]  /*16f80*/  STL [R1+0xb8], R20 ;  /* 0x0000b81401007387 */ /* 0x0001e20000100800 */
[----:B------:R-:W-:-:S03]  /*16f90*/  IADD3.X R15, PT, PT, R11, UR10, RZ, P1, !PT ;  /* 0x0000000a0b0f7c10 */ /* 0x000fc60008ffe4ff */
[----:B------:R-:W4:Y:S04]  /*16fa0*/  LDL R11, [R1+0xdac] ;  /* 0x000dac00010b7983 */ /* 0x000f280000100800 */
[----:B------:R5:W4:Y:S02]  /*16fb0*/  LDG.E.U8 R22, desc[UR12][R14.64] ;  /* 0x0000000c0e167981 */ /* 0x000b24000c1e1100 */
[----:B-----5:R-:W-:Y:S02]  /*16fc0*/  IADD3 R14, P1, PT, R9, UR4, RZ ;  /* 0x00000004090e7c10 */ /* 0x020fe4000ff3e0ff */
[----:B------:R-:W5:Y:S04]  /*16fd0*/  LDL R9, [R1+0xda8] ;  /* 0x000da80001097983 */ /* 0x000f680000100800 */
[----:B------:R-:W-:Y:S01]  /*16fe0*/  STL [R1+0xb4], R19 ;  /* 0x0000b41301007387 */ /* 0x000fe20000100800 */
[----:B--2---:R-:W-:-:S03]  /*16ff0*/  IADD3.X R15, PT, PT, R10, UR10, RZ, P1, !PT ;  /* 0x0000000a0a0f7c10 */ /* 0x004fc60008ffe4ff */
[----:B------:R-:W2:Y:S04]  /*17000*/  LDL R10, [R1+0xdb4] ;  /* 0x000db400010a7983 */ /* 0x000ea80000100800 */
[----:B------:R1:W2:Y:S02]  /*17010*/  LDG.E.U8 R21, desc[UR12][R14.64] ;  /* 0x0000000c0e157981 */ /* 0x0002a4000c1e1100 */
[----:B-1----:R-:W-:Y:S02]  /*17020*/  IADD3 R14, P1, PT, R7, UR4, RZ ;  /* 0x00000004070e7c10 */ /* 0x002fe4000ff3e0ff */
[----:B------:R-:W2:Y:S02]  /*17030*/  LDL R7, [R1+0xdb0] ;  /* 0x000db00001077983 */ /* 0x000ea40000100800 */
[----:B------:R-:W-:-:S02]  /*17040*/  IADD3.X R15, PT, PT, R6, UR10, RZ, P1, !PT ;  /* 0x0000000a060f7c10 */ /* 0x000fc40008ffe4ff */
[----:B------:R-:W-:Y:S04]  /*17050*/  STL [R1+0xb0], R18 ;  /* 0x0000b01201007387 */ /* 0x000fe80000100800 */
[----:B------:R-:W2:Y:S04]  /*17060*/  LDL R6, [R1+0xdbc] ;  /* 0x000dbc0001067983 */ /* 0x000ea80000100800 */
[----:B0-----:R3:W2:Y:S02]  /*17070*/  LDG.E.U8 R20, desc[UR12][R14.64] ;  /* 0x0000000c0e147981 */ /* 0x0016a4000c1e1100 */
[----:B---3--:R-:W-:-:S02]  /*17080*/  IADD3 R14, P1, PT, R0, UR4, RZ ;  /* 0x00000004000e7c10 */ /* 0x008fc4000ff3e0ff */
[----:B------:R-:W3:Y:S04]  /*17090*/  LDL R0, [R1+0xdb8] ;  /* 0x000db80001007983 */ /* 0x000ee80000100800 */
[----:B------:R0:W-:Y:S01]  /*170a0*/  STL [R1+0xac], R16 ;  /* 0x0000ac1001007387 */ /* 0x0001e20000100800 */
[----:B------:R-:W-:-:S03]  /*170b0*/  IADD3.X R15, PT, PT, R13, UR10, RZ, P1, !PT ;  /* 0x0000000a0d0f7c10 */ /* 0x000fc60008ffe4ff */
[----:B0-----:R-:W3:Y:S04]  /*170c0*/  LDL R16, [R1+0xdc4] ;  /* 0x000dc40001107983 */ /* 0x001ee80000100800 */
[----:B------:R0:W3:Y:S04]  /*170d0*/  LDG.E.U8 R18, desc[UR12][R14.64] ;  /* 0x0000000c0e127981 */ /* 0x0000e8000c1e1100 */
[----:B------:R-:W3:Y:S01]  /*170e0*/  LDL R13, [R1+0xdc0] ;  /* 0x000dc000010d7983 */ /* 0x000ee20000100800 */
[----:B0-----:R-:W-:-:S04]  /*170f0*/  IADD3 R14, P1, PT, R12, UR4, RZ ;  /* 0x000000040c0e7c10 */ /* 0x001fc8000ff3e0ff */
[----:B----4-:R-:W-:Y:S02]  /*17100*/  IADD3.X R15, PT, PT, R8, UR10, RZ, P1, !PT ;  /* 0x0000000a080f7c10 */ /* 0x010fe40008ffe4ff */
[----:B------:R-:W4:Y:S04]  /*17110*/  LDL R8, [R1+0xdcc] ;  /* 0x000dcc0001087983 */ /* 0x000f280000100800 */
[----:B------:R-:W-:Y:S04]  /*17120*/  STL [R1+0xa8], R23 ;  /* 0x0000a81701007387 */ /* 0x000fe80000100800 */
[----:B------:R0:W4:Y:S04]  /*17130*/  LDG.E.U8 R19, desc[UR12][R14.64] ;  /* 0x0000000c0e137981 */ /* 0x000128000c1e1100 */
[----:B------:R-:W4:Y:S01]  /*17140*/  LDL R12, [R1+0xdc8] ;  /* 0x000dc800010c7983 */ /* 0x000f220000100800 */
[----:B0-----:R-:W-:-:S04]  /*17150*/  IADD3 R14, P1, PT, R11, UR4, RZ ;  /* 0x000000040b0e7c10 */ /* 0x001fc8000ff3e0ff */
[----:B-----5:R-:W-:Y:S02]  /*17160*/  IADD3.X R15, PT, PT, R9, UR10, RZ, P1, !PT ;  /* 0x0000000a090f7c10 */ /* 0x020fe40008ffe4ff */
[----:B------:R-:W5:Y:S04]  /*17170*/  LDL R9, [R1+0xdd4] ;  /* 0x000dd40001097983 */ /* 0x000f680000100800 */
[----:B------:R2:W5:Y:S04]  /*17180*/  LDG.E.U8 R24, desc[UR12][R14.64] ;  /* 0x0000000c0e187981 */ /* 0x000568000c1e1100 */
[----:B------:R0:W-:Y:S01]  /*17190*/  STL [R1+0xa4], R17 ;  /* 0x0000a41101007387 */ /* 0x0001e20000100800 */
[----:B--2---:R-:W-:-:S03]  /*171a0*/  IADD3 R14, P1, PT, R10, UR4, RZ ;  /* 0x000000040a0e7c10 */ /* 0x004fc6000ff3e0ff */
[----:B------:R-:W2:Y:S04]  /*171b0*/  LDL R10, [R1+0xdd0] ;  /* 0x000dd000010a7983 */ /* 0x000ea80000100800 */
[----:B------:R-:W-:Y:S04]  /*171c0*/  STL [R1+0xa0], R22 ;  /* 0x0000a01601007387 */ /* 0x000fe80000100800 */
[----:B------:R-:W2:Y:S01]  /*171d0*/  LDL R11, [R1+0xddc] ;  /* 0x000ddc00010b7983 */ /* 0x000ea20000100800 */
[----:B------:R-:W-:-:S03]  /*171e0*/  IADD3.X R15, PT, PT, R7, UR10, RZ, P1, !PT ;  /* 0x0000000a070f7c10 */ /* 0x000fc60008ffe4ff */
[----:B------:R-:W2:Y:S04]  /*171f0*/  LDL R7, [R1+0xdd8] ;  /* 0x000dd80001077983 */ /* 0x000ea80000100800 */
[----:B0-----:R0:W2:Y:S02]  /*17200*/  LDG.E.U8 R17, desc[UR12][R14.64] ;  /* 0x0000000c0e117981 */ /* 0x0010a4000c1e1100 */
[----:B0-----:R-:W-:-:S04]  /*17210*/  IADD3 R14, P1, PT, R6, UR4, RZ ;  /* 0x00000004060e7c10 */ /* 0x001fc8000ff3e0ff */
[----:B---3--:R-:W-:Y:S02]  /*17220*/  IADD3.X R15, PT, PT, R0, UR10, RZ, P1, !PT ;  /* 0x0000000a000f7c10 */ /* 0x008fe40008ffe4ff */
[----:B------:R-:W3:Y:S04]  /*17230*/  LDL R0, [R1+0x4fc] ;  /* 0x0004fc0001007983 */ /* 0x000ee80000100800 */
[----:B------:R0:W3:Y:S04]  /*17240*/  LDG.E.U8 R23, desc[UR12][R14.64] ;  /* 0x0000000c0e177981 */ /* 0x0000e8000c1e1100 */
[----:B------:R1:W-:Y:S04]  /*17250*/  STL [R1+0x9c], R21 ;  /* 0x00009c1501007387 */ /* 0x0003e80000100800 */
[----:B------:R-:W3:Y:S01]  /*17260*/  LDL R6, [R1+0x4c8] ;  /* 0x0004c80001067983 */ /* 0x000ee20000100800 */
[----:B0-----:R-:W-:-:S03]  /*17270*/  IADD3 R14, P1, PT, R16, UR4, RZ ;  /* 0x00000004100e7c10 */ /* 0x001fc6000ff3e0ff */
[----:B------:R0:W-:Y:S04]  /*17280*/  STL [R1+0x98], R20 ;  /* 0x0000981401007387 */ /* 0x0001e80000100800 */
[----:B-1----:R-:W3:Y:S01]  /*17290*/  LDL R21, [R1+0x4cc] ;  /* 0x0004cc0001157983 */ /* 0x002ee20000100800 */
[----:B------:R-:W-:-:S03]  /*172a0*/  IADD3.X R15, PT, PT, R13, UR10, RZ, P1, !PT ;  /* 0x0000000a0d0f7c10 */ /* 0x000fc60008ffe4ff */
[----:B------:R-:W3:Y:S04]  /*172b0*/  LDL R13, [R1+0x6b4] ;  /* 0x0006b400010d7983 */ /* 0x000ee80000100800 */
[----:B------:R4:W3:Y:S02]  /*172c0*/  LDG.E.U8 R22, desc[UR12][R14.64] ;  /* 0x0000000c0e167981 */ /* 0x0008e4000c1e1100 */
[----:B----4-:R-:W-:Y:S02]  /*172d0*/  IADD3 R14, P1, PT, R8, UR4, RZ ;  /* 0x00000004080e7c10 */ /* 0x010fe4000ff3e0ff */
[----:B------:R-:W4:Y:S04]  /*172e0*/  LDL R8, [R1+0x680] ;  /* 0x0006800001087983 */ /* 0x000f280000100800 */
[----:B------:R1:W-:Y:S01]  /*172f0*/  STL [R1+0x94], R18 ;  /* 0x0000941201007387 */ /* 0x0003e20000100800 */
[----:B------:R-:W-:-:S05]  /*17300*/  IADD3.X R15, PT, PT, R12, UR10, RZ, P1, !PT ;  /* 0x0000000a0c0f7c10 */ /* 0x000fca0008ffe4ff */
[----:B0-----:R5:W4:Y:S02]  /*17310*/  LDG.E.U8 R20, desc[UR12][R14.64] ;  /* 0x0000000c0e147981 */ /* 0x001b24000c1e1100 */
[----:B-----5:R-:W-:Y:S02]  /*17320*/  IADD3 R14, P1, PT, R9, UR4, RZ ;  /* 0x00000004090e7c10 */ /* 0x020fe4000ff3e0ff */
[----:B------:R-:W5:Y:S04]  /*17330*/  LDL R9, [R1+0x6b8] ;  /* 0x0006b80001097983 */ /* 0x000f680000100800 */
[----:B------:R0:W-:Y:S01]  /*17340*/  STL [R1+0x90], R19 ;  /* 0x0000901301007387 */ /* 0x0001e20000100800 */
[----:B--2---:R-:W-:-:S03]  /*17350*/  IADD3.X R15, PT, PT, R10, UR10, RZ, P1, !PT ;  /* 0x0000000a0a0f7c10 */ /* 0x004fc60008ffe4ff */
[----:B------:R-:W2:Y:S04]  /*17360*/  LDL R10, [R1+0x6bc] ;  /* 0x0006bc00010a7983 */ /* 0x000ea80000100800 */
[----:B-1----:R1:W2:Y:S02]  /*17370*/  LDG.E.U8 R18, desc[UR12][R14.64] ;  /* 0x0000000c0e127981 */ /* 0x0022a4000c1e1100 */
[----:B-1----:R-:W-:Y:S02]  /*17380*/  IADD3 R14, P1, PT, R11, UR4, RZ ;  /* 0x000000040b0e7c10 */ /* 0x002fe4000ff3e0ff */
[----:B------:R-:W2:Y:S02]  /*17390*/  LDL R11, [R1+0x6c0] ;  /* 0x0006c000010b7983 */ /* 0x000ea40000100800 */
[----:B------:R-:W-:-:S05]  /*173a0*/  IADD3.X R15, PT, PT, R7, UR10, RZ, P1, !PT ;  /* 0x0000000a070f7c10 */ /* 0x000fca0008ffe4ff */
[----:B0-----:R0:W2:Y:S01]  /*173b0*/  LDG.E.U8 R19, desc[UR12][R14.64] ;  /* 0x0000000c0e137981 */ /* 0x0010a2000c1e1100 */
[----:B------:R-:W-:-:S03]  /*173c0*/  USHF.R.S32.HI UR7, URZ, 0x1f, UR4 ;  /* 0x0000001fff077899 */ /* 0x000fc60008011404 */
[----:B------:R-:W-:Y:S04]  /*173d0*/  STL [R1+0x8c], R24 ;  /* 0x00008c1801007387 */ /* 0x000fe80000100800 */
[----:B------:R-:W2:Y:S04]  /*173e0*/  LDL R12, [R1+0x6c4] ;  /* 0x0006c400010c7983 */ /* 0x000ea80000100800 */
[----:B------:R4:W-:Y:S01]  /*173f0*/  STL [R1+0x88], R17 ;  /* 0x0000881101007387 */ /* 0x0009e20000100800 */
[C---:B---3--:R-:W-:Y:S01]  /*17400*/  IADD3 RZ, P1, PT, R6.reuse, UR4, RZ ;  /* 0x0000000406ff7c10 */ /* 0x048fe2000ff3e0ff */
[----:B0-----:R-:W-:-:S03]  /*17410*/  VIADD R14, R6, UR4 ;  /* 0x00000004060e7c36 */ /* 0x001fc60008000000 */
[----:B------:R-:W-:Y:S01]  /*17420*/  IADD3.X R15, PT, PT, R0, UR7, RZ, P1, !PT ;  /* 0x00000007000f7c10 */ /* 0x000fe20008ffe4ff */
[----:B------:R-:W-:Y:S01]  /*17430*/  VIADD R0, R6, UR15 ;  /* 0x0000000f06007c36 */ /* 0x000fe20008000000 */
[----:B------:R-:W-:-:S03]  /*17440*/  IADD3 RZ, P1, PT, R21, UR4, RZ ;  /* 0x0000000415ff7c10 */ /* 0x000fc6000ff3e0ff */
[----:B------:R0:W3:Y:S01]  /*17450*/  LDG.E.U8 R7, desc[UR12][R14.64] ;  /* 0x0000000c0e077981 */ /* 0x0000e2000c1e1100 */
[----:B------:R-:W-:-:S03]  /*17460*/  VIADD R16, R21, UR4 ;  /* 0x0000000415107c36 */ /* 0x000fc60008000000 */
[----:B------:R1:W-:Y:S01]  /*17470*/  STL [R1+0x84], R23 ;  /* 0x0000841701007387 */ /* 0x0003e20000100800 */
[----:B----4-:R-:W-:Y:S02]  /*17480*/  IADD3.X R17, PT, PT, R8, UR7, RZ, P1, !PT ;  /* 0x0000000708117c10 */ /* 0x010fe40008ffe4ff */
[----:B0-----:R-:W-:Y:S01]  /*17490*/  IADD3 R14, P1, PT, R0, UR4, RZ ;  /* 0x00000004000e7c10 */ /* 0x001fe2000ff3e0ff */
[----:B------:R-:W-:Y:S02]  /*174a0*/  VIADD R0, R21, UR15 ;  /* 0x0000000f15007c36 */ /* 0x000fe40008000000 */
[----:B------:R0:W4:Y:S01]  /*174b0*/  LDG.E.U8 R8, desc[UR12][R16.64] ;  /* 0x0000000c10087981 */ /* 0x000122000c1e1100 */
[----:B------:R-:W-:-:S03]  /*174c0*/  IADD3.X R15, PT, PT, R13, UR10, RZ, P1, !PT ;  /* 0x0000000a0d0f7c10 */ /* 0x000fc60008ffe4ff */
[----:B------:R-:W3:Y:S01]  /*174d0*/  LDL R13, [R1+0x6c8] ;  /* 0x0006c800010d7983 */ /* 0x000ee20000100800 */
[----:B0-----:R-:W-:-:S03]  /*174e0*/  IADD3 R16, P1, PT, R0, UR4, RZ ;  /* 0x0000000400107c10 */ /* 0x001fc6000ff3e0ff */
[----:B------:R-:W-:Y:S04]  /*174f0*/  STL [R1+0x80], R22 ;  /* 0x0000801601007387 */ /* 0x000fe80000100800 */
[----:B------:R0:W4:Y:S01]  /*17500*/  LDG.E.U8 R24, desc[UR12][R14.64] ;  /* 0x0000000c0e187981 */ /* 0x000122000c1e1100 */
[----:B-----5:R-:W-:-:S03]  /*17510*/  IADD3.X R17, PT, PT, R9, UR10, RZ, P1, !PT ;  /* 0x0000000a09117c10 */ /* 0x020fc60008ffe4ff */
[----:B------:R-:W5:Y:S01]  /*17520*/  LDL R9, [R1+0x6cc] ;  /* 0x0006cc0001097983 */ /* 0x000f620000100800 */
[----:B------:R-:W-:Y:S01]  /*17530*/  VIADD R0, R29, UR15 ;  /* 0x0000000f1d007c36 */ /* 0x000fe20008000000 */
[----:B------:R-:W-:Y:S02]  /*17540*/  USHF.L.U32 UR7, UR15, 0x1, URZ ;  /* 0x000000010f077899 */ /* 0x000fe400080006ff */
[----:B-1----:R1:W4:Y:S02]  /*17550*/  LDG.E.U8 R23, desc[UR12][R16.64] ;  /* 0x0000000c10177981 */ /* 0x002324000c1e1100 */
[----:B0-----:R-:W-:Y:S01]  /*17560*/  IADD3 R14, P1, PT, R0, UR4, RZ ;  /* 0x00000004000e7c10 */ /* 0x001fe2000ff3e0ff */
[----:B------:R-:W-:Y:S01]  /*17570*/  VIADD R0, R25, UR15 ;  /* 0x0000000f19007c36 */ /* 0x000fe20008000000 */
[----:B------:R-:W-:Y:S02]  /*17580*/  STL [R1+0x7c], R20 ;  /* 0x00007c1401007387 */ /* 0x000fe40000100800 */
[----:B--2---:R-:W-:-:S02]  /*17590*/  IADD3.X R15, PT, PT, R10, UR10, RZ, P1, !PT ;  /* 0x0000000a0a0f7c10 */ /* 0x004fc40008ffe4ff */
[----:B------:R-:W2:Y:S01]  /*175a0*/  LDL R10, [R1+0x6d0] ;  /* 0x0006d000010a7983 */ /* 0x000ea20000100800 */
[----:B-1----:R-:W-:-:S03]  /*175b0*/  IADD3 R16, P1, PT, R0, UR4, RZ ;  /* 0x0000000400107c10 */ /* 0x002fc6000ff3e0ff */
[----:B------:R0:W-:Y:S01]  /*175c0*/  STL [R1+0x78], R18 ;  /* 0x0000781201007387 */ /* 0x0001e20000100800 */
[----:B------:R-:W-:Y:S01]  /*175d0*/  VIADD R0, R6, UR7 ;  /* 0x0000000706007c36 */ /* 0x000fe20008000000 */
[----:B------:R-:W-:Y:S02]  /*175e0*/  IADD3.X R17, PT, PT, R11, UR10, RZ, P1, !PT ;  /* 0x0000000a0b117c10 */ /* 0x000fe40008ffe4ff */
[----:B0-----:R0:W2:Y:S04]  /*175f0*/  LDG.E.U8 R18, desc[UR12][R14.64] ;  /* 0x0000000c0e127981 */ /* 0x0010a8000c1e1100 */
[----:B------:R-:W2:Y:S04]  /*17600*/  LDG.E.U8 R27, desc[UR12][R16.64] ;  /* 0x0000000c101b7981 */ /* 0x000ea8000c1e1100 */
[----:B------:R1:W-:Y:S04]  /*17610*/  STL [R1+0x74], R19 ;  /* 0x0000741301007387 */ /* 0x0003e80000100800 */
[----:B------:R-:W2:Y:S01]  /*17620*/  LDL R11, [R1+0x6d4] ;  /* 0x0006d400010b7983 */ /* 0x000ea20000100800 */
[----:B0-----:R-:W-:Y:S01]  /*17630*/  IADD3 R14, P1, PT, R0, UR4, RZ ;  /* 0x00000004000e7c10 */ /* 0x001fe2000ff3e0ff */
[----:B------:R-:W-:-:S03]  /*17640*/  VIADD R0, R21, UR7 ;  /* 0x0000000715007c36 */ /* 0x000fc60008000000 */
[----:B------:R-:W-:Y:S02]  /*17650*/  IADD3.X R15, PT, PT, R12, UR10, RZ, P1, !PT ;  /* 0x0000000a0c0f7c10 */ /* 0x000fe40008ffe4ff */
[----:B------:R-:W2:Y:S04]  /*17660*/  LDL R12, [R1+0x6d8] ;  /* 0x0006d800010c7983 */ /* 0x000ea80000100800 */
[----:B------:R0:W2:Y:S02]  /*17670*/  LDG.E.U8 R22, desc[UR12][R14.64] ;  /* 0x0000000c0e167981 */ /* 0x0000a4000c1e1100 */
[----:B0-----:R-:W-:Y:S01]  /*17680*/  IADD3 R14, P1, PT, R0, UR4, RZ ;  /* 0x00000004000e7c10 */ /* 0x001fe2000ff3e0ff */
[----:B------:R-:W-:-:S03]  /*17690*/  VIADD R0, R29, UR7 ;  /* 0x000000071d007c36 */ /* 0x000fc60008000000 */
[----:B---3--:R-:W-:Y:S02]  /*176a0*/  IADD3.X R15, PT, PT, R13, UR10, RZ, P1, !PT ;  /* 0x0000000a0d0f7c10 */ /* 0x008fe40008ffe4ff */
[----:B------:R-:W3:Y:S01]  /*176b0*/  LDL R13, [R1+0x6dc] ;  /* 0x0006dc00010d7983 */ /* 0x000ee20000100800 */
[----:B------:R-:W-:-:S03]  /*176c0*/  IADD3 R16, P1, PT, R0, UR4, RZ ;  /* 0x0000000400107c10 */ /* 0x000fc6000ff3e0ff */
[----:B------:R0:W3:Y:S01]  /*176d0*/  LDG.E.U8 R20, desc[UR12][R14.64] ;  /* 0x0000000c0e147981 */ /* 0x0000e2000c1e1100 */
[----:B-----5:R-:W-:-:S05]  /*176e0*/  IADD3.X R17, PT, PT, R9, UR10, RZ, P1, !PT ;  /* 0x0000000a09117c10 */ /* 0x020fca0008ffe4ff */
[----:B-1----:R1:W5:Y:S01]  /*176f0*/  LDG.E.U8 R19, desc[UR12][R16.64] ;  /* 0x0000000c10137981 */ /* 0x002362000c1e1100 */
[----:B------:R-:W-:Y:S01]  /*17700*/  VIADD R0, R25, UR7 ;  /* 0x0000000719007c36 */ /* 0x000fe20008000000 */
[----:B------:R-:W-:Y:S02]  /*17710*/  UIMAD UR7, UR15, 0x3, URZ ;  /* 0x000000030f0778a4 */ /* 0x000fe4000f8e02ff */
[----:B----4-:R-:W-:Y:S02]  /*17720*/  STL [R1+0x68], R24 ;  /* 0x0000681801007387 */ /* 0x010fe40000100800 */
[----:B0-----:R-:W-:Y:S02]  /*17730*/  IADD3 R14, P1, PT, R0, UR4, RZ ;  /* 0x00000004000e7c10 */ /* 0x001fe4000ff3e0ff */
[----:B------:R-:W4:Y:S01]  /*17740*/  LDL R9, [R1+0x724] ;  /* 0x0007240001097983 */ /* 0x000f220000100800 */
[----:B------:R-:W-:Y:S01]  /*17750*/  VIADD R0, R6, UR7 ;  /* 0x0000000706007c36 */ /* 0x000fe20008000000 */
[----:B--2---:R-:W-:-:S02]  /*17760*/  IADD3.X R15, PT, PT, R10, UR10, RZ, P1, !PT ;  /* 0x0000000a0a0f7c10 */ /* 0x004fc40008ffe4ff */
[----:B------:R-:W2:Y:S02]  /*17770*/  LDL R10, [R1+0x728] ;  /* 0x00072800010a7983 */ /* 0x000ea40000100800 */
[----:B-1----:R-:W-:Y:S02]  /*17780*/  IADD3 R16, P1, PT, R0, UR4, RZ ;  /* 0x0000000400107c10 */ /* 0x002fe4000ff3e0ff */
[----:B------:R-:W-:Y:S01]  /*17790*/  STL [R1+0x5c], R23 ;  /* 0x00005c1701007387 */ /* 0x000fe20000100800 */
[----:B------:R-:W-:-:S03]  /*177a0*/  VIADD R0, R21, UR7 ;  /* 0x0000000715007c36 */ /* 0x000fc60008000000 */
[----:B------:R0:W2:Y:S04]  /*177b0*/  LDG.E.U8 R26, desc[UR12][R14.64] ;  /* 0x0000000c0e1a7981 */ /* 0x0000a8000c1e1100 */
[----:B------:R1:W-:Y:S04]  /*177c0*/  STL [R1+0x58], R18 ;  /* 0x0000581201007387 */ /* 0x0003e80000100800 */
[----:B-1----:R-:W2:Y:S01]  /*177d0*/  LDL R18, [R1+0x734] ;  /* 0x0007340001127983 */ /* 0x002ea20000100800 */
[----:B------:R-:W-:-:S03]  /*177e0*/  IADD3.X R17, PT, PT, R11, UR10, RZ, P1, !PT ;  /* 0x0000000a0b117c10 */ /* 0x000fc60008ffe4ff */
[----:B------:R-:W2:Y:S01]  /*177f0*/  LDL R11, [R1+0x72c] ;  /* 0x00072c00010b7983 */ /* 0x000ea20000100800 */
[----:B0-----:R-:W-:Y:S01]  /*17800*/  IADD3 R14, P1, PT, R0, UR4, RZ ;  /* 0x00000004000e7c10 */ /* 0x001fe2000ff3e0ff */
[----:B------:R-:W-:Y:S02]  /*17810*/  VIADD R0, R29, UR7 ;  /* 0x000000071d007c36 */ /* 0x000fe40008000000 */
[----:B------:R0:W2:Y:S01]  /*17820*/  LDG.E.U8 R24, desc[UR12][R16.64] ;  /* 0x0000000c10187981 */ /* 0x0000a2000c1e1100 */
[----:B------:R-:W-:-:S03]  /*17830*/  IADD3.X R15, PT, PT, R12, UR10, RZ, P1, !PT ;  /* 0x0000000a0c0f7c10 */ /* 0x000fc60008ffe4ff */
[----:B------:R-:W2:Y:S04]  /*17840*/  LDL R12, [R1+0x730] ;  /* 0x00073000010c7983 */ /* 0x000ea80000100800 */
[----:B------:R1:W2:Y:S01]  /*17850*/  LDG.E.U8 R23, desc[UR12][R14.64] ;  /* 0x0000000c0e177981 */ /* 0x0002a2000c1e1100 */
[----:B0-----:R-:W-:-:S03]  /*17860*/  IADD3 R16, P1, PT, R0, UR4, RZ ;  /* 0x0000000400107c10 */ /* 0x001fc6000ff3e0ff */
[----:B------:R-:W-:Y:S04]  /*17870*/  STL [R1+0x4c], R27 ;  /* 0x00004c1b01007387 */ /* 0x000fe80000100800 */
[----:B------:R0:W-:Y:S01]  /*17880*/  STL [R1+0x60], R22 ;  /* 0x0000601601007387 */ /* 0x0001e20000100800 */
[----:B---3--:R-:W-:-:S03]  /*17890*/  IADD3.X R17, PT, PT, R13, UR10, RZ, P1, !PT ;  /* 0x0000000a0d117c10 */ /* 0x008fc60008ffe4ff */
[----:B------:R-:W3:Y:S04]  /*178a0*/  LDL R13, [R1+0x738] ;  /* 0x00073800010d7983 */ /* 0x000ee80000100800 */
[----:B------:R1:W-:Y:S04]  /*178b0*/  STL [R1+0x54], R20 ;  /* 0x0000541401007387 */ /* 0x0003e80000100800 */
[----:B0-----:R0:W3:Y:S04]  /*178c0*/  LDG.E.U8 R22, desc[UR12][R16.64] ;  /* 0x0000000c10167981 */ /* 0x0010e8000c1e1100 */
[----:B-----5:R5:W-:Y:S04]  /*178d0*/  STL [R1+0x50], R19 ;  /* 0x0000501301007387 */ /* 0x020be80000100800 */
[----:B-1----:R-:W3:Y:S04]  /*178e0*/  LDL R20, [R1+0x73c] ;  /* 0x00073c0001147983 */ /* 0x002ee80000100800 */
[----:B-----5:R-:W5:Y:S01]  /*178f0*/  LDL R19, [R1+0x740] ;  /* 0x0007400001137983 */ /* 0x020f620000100800 */
[----:B------:R-:W-:-:S06]  /*17900*/  USHF.L.U32 UR9, UR15, 0x3, URZ ;  /* 0x000000030f097899 */ /* 0x000fcc00080006ff */
[----:B------:R-:W-:-:S05]  /*17910*/  VIADD R0, R6, UR9 ;  /* 0x0000000906007c36 */ /* 0x000fca0008000000 */
[----:B------:R-:W-:Y:S01]  /*17920*/  IADD3 R14, P1, PT, R0, UR4, RZ ;  /* 0x00000004000e7c10 */ /* 0x000fe2000ff3e0ff */
[----:B------:R-:W-:-:S03]  /*17930*/  VIADD R0, R21, UR9 ;  /* 0x0000000915007c36 */ /* 0x000fc60008000000 */
[----:B----4-:R-:W-:Y:S02]  /*17940*/  IADD3.X R15, PT, PT, R9, UR10, RZ, P1, !PT ;  /* 0x0000000a090f7c10 */ /* 0x010fe40008ffe4ff */
[----:B0-----:R-:W-:Y:S01]  /*17950*/  IADD3 R16, P1, PT, R0, UR4, RZ ;  /* 0x0000000400107c10 */ /* 0x001fe2000ff3e0ff */
[----:B------:R-:W-:Y:S02]  /*17960*/  VIADD R0, R29, UR9 ;  /* 0x000000091d007c36 */ /* 0x000fe40008000000 */
[----:B------:R0:W4:Y:S01]  /*17970*/  LDG.E.U8 R9, desc[UR12][R14.64] ;  /* 0x0000000c0e097981 */ /* 0x000122000c1e1100 */
[----:B--2---:R-:W-:-:S05]  /*17980*/  IADD3.X R17, PT, PT, R10, UR10, RZ, P1, !PT ;  /* 0x0000000a0a117c10 */ /* 0x004fca0008ffe4ff */
[----:B------:R-:W2:Y:S01]  /*17990*/  LDG.E.U8 R10, desc[UR12][R16.64] ;  /* 0x0000000c100a7981 */ /* 0x000ea2000c1e1100 */
[----:B0-----:R-:W-:Y:S01]  /*179a0*/  IADD3 R14, P1, PT, R0, UR4, RZ ;  /* 0x00000004000e7c10 */ /* 0x001fe2000ff3e0ff */
[----:B------:R-:W-:Y:S01]  /*179b0*/  VIADD R0, R25, UR9 ;  /* 0x0000000919007c36 */ /* 0x000fe20008000000 */
[----:B------:R-:W-:Y:S02]  /*179c0*/  UIMAD UR9, UR15, 0x9, URZ ;  /* 0x000000090f0978a4 */ /* 0x000fe4000f8e02ff */
[----:B------:R-:W-:-:S05]  /*179d0*/  IADD3.X R15, PT, PT, R11, UR10, RZ, P1, !PT ;  /* 0x0000000a0b0f7c10 */ /* 0x000fca0008ffe4ff */
[----:B------:R0:W2:Y:S02]  /*179e0*/  LDG.E.U8 R11, desc[UR12][R14.64] ;  /* 0x0000000c0e0b7981 */ /* 0x0000a4000c1e1100 */
[----:B0-----:R-:W-:Y:S01]  /*179f0*/  IADD3 R14, P1, PT, R0, UR4, RZ ;  /* 0x00000004000e7c10 */ /* 0x001fe2000ff3e0ff */
[----:B------:R-:W-:-:S03]  /*17a00*/  VIADD R0, R6, UR9 ;  /* 0x0000000906007c36 */ /* 0x000fc60008000000 */
[----:B------:R-:W-:Y:S02]  /*17a10*/  IADD3.X R15, PT, PT, R12, UR10, RZ, P1, !PT ;  /* 0x0000000a0c0f7c10 */ /* 0x000fe40008ffe4ff */
[----:B------:R-:W-:Y:S01]  /*17a20*/  IADD3 R16, P1, PT, R0, UR4, RZ ;  /* 0x0000000400107c10 */ /* 0x000fe2000ff3e0ff */
[----:B------:R-:W-:Y:S01]  /*17a30*/  VIADD R0, R21, UR9 ;  /* 0x0000000915007c36 */ /* 0x000fe20008000000 */
[----:B------:R-:W-:Y:S02]  /*17a40*/  STL [R1+0x48], R26 ;  /* 0x0000481a01007387 */ /* 0x000fe40000100800 */
[----:B------:R-:W-:Y:S02]  /*17a50*/  IADD3.X R17, PT, PT, R18, UR10, RZ, P1, !PT ;  /* 0x0000000a12117c10 */ /* 0x000fe40008ffe4ff */
[----:B------:R-:W-:Y:S04]  /*17a60*/  STL [R1+0x44], R24 ;  /* 0x0000441801007387 */ /* 0x000fe80000100800 */
[----:B------:R0:W2:Y:S04]  /*17a70*/  LDG.E.U8 R12, desc[UR12][R14.64] ;  /* 0x0000000c0e0c7981 */ /* 0x0000a8000c1e1100 */
[----:B------:R-:W-:Y:S04]  /*17a80*/  STL [R1+0x40], R23 ;  /* 0x0000401701007387 */ /* 0x000fe80000100800 */
[----:B------:R-:W2:Y:S01]  /*17a90*/  LDL R18, [R1+0x6e0] ;  /* 0x0006e00001127983 */ /* 0x000ea20000100800 */
[----:B0-----:R-:W-:Y:S01]  /*17aa0*/  IADD3 R14, P1, PT, R0, UR4, RZ ;  /* 0x00000004000e7c10 */ /* 0x001fe2000ff3e0ff */
[----:B------:R-:W-:-:S02]  /*17ab0*/  VIADD R0, R29, UR9 ;  /* 0x000000091d007c36 */ /* 0x000fc40008000000 */
[----:B------:R0:W4:Y:S01]  /*17ac0*/  LDG.E.U8 R28, desc[UR12][R16.64] ;  /* 0x0000000c101c7981 */ /* 0x000122000c1e1100 */
[----:B---3--:R-:W-:-:S03]  /*17ad0*/  IADD3.X R15, PT, PT, R13, UR10, RZ, P1, !PT ;  /* 0x0000000a0d0f7c10 */ /* 0x008fc60008ffe4ff */
[----:B------:R-:W3:Y:S01]  /*17ae0*/  LDL R13, [R1+0x6e4] ;  /* 0x0006e400010d7983 */ /* 0x000ee20000100800 */
[----:B0-----:R-:W-:Y:S01]  /*17af0*/  IADD3 R16, P1, PT, R0, UR4, RZ ;  /* 0x0000000400107c10 */ /* 0x001fe2000ff3e0ff */
[----:B------:R-:W-:Y:S02]  /*17b00*/  VIADD R0, R25, UR9 ;  /* 0x0000000919007c36 */ /* 0x000fe40008000000 */
[----:B------:R0:W3:Y:S04]  /*17b10*/  LDG.E.U8 R27, desc[UR12][R14.64] ;  /* 0x0000000c0e1b7981 */ /* 0x0000e8000c1e1100 */
[----:B------:R1:W-:Y:S04]  /*17b20*/  STL [R1+0x3c], R22 ;  /* 0x00003c1601007387 */ /* 0x0003e80000100800 */
[----:B-1----:R-:W3:Y:S01]  /*17b30*/  LDL R22, [R1+0x6e8] ;  /* 0x0006e80001167983 */ /* 0x002ee20000100800 */
[----:B------:R-:W-:-:S02]  /*17b40*/  IADD3.X R17, PT, PT, R20, UR10, RZ, P1, !PT ;  /* 0x0000000a14117c10 */ /* 0x000fc40008ffe4ff */
[----:B0-----:R-:W-:-:S03]  /*17b50*/  IADD3 R14, P1, PT, R0, UR4, RZ ;  /* 0x00000004000e7c10 */ /* 0x001fc6000ff3e0ff */
[----:B------:R0:W3:Y:S01]  /*17b60*/  LDG.E.U8 R26, desc[UR12][R16.64] ;  /* 0x0000000c101a7981 */ /* 0x0000e2000c1e1100 */
[----:B-----5:R-:W-:-:S03]  /*17b70*/  IADD3.X R15, PT, PT, R19, UR10, RZ, P1, !PT ;  /* 0x0000000a130f7c10 */ /* 0x020fc60008ffe4ff */
[----:B------:R-:W5:Y:S01]  /*17b80*/  LDL R19, [R1+0x744] ;  /* 0x0007440001137983 */ /* 0x000f620000100800 */
[----:B------:R-:W-:Y:S01]  /*17b90*/  USHF.L.U32 UR9, UR15, 0x2, URZ ;  /* 0x000000020f097899 */ /* 0x000fe200080006ff */
[----:B------:R-:W-:Y:S02]  /*17ba0*/  VIADD R0, R25, UR7 ;  /* 0x0000000719007c36 */ /* 0x000fe40008000000 */
[----:B------:R1:W5:Y:S03]  /*17bb0*/  LDG.E.U8 R23, desc[UR12][R14.64] ;  /* 0x0000000c0e177981 */ /* 0x000366000c1e1100 */
[----:B0-----:R-:W-:Y:S01]  /*17bc0*/  IADD3 R16, P1, PT, R0, UR4, RZ ;  /* 0x0000000400107c10 */ /* 0x001fe2000ff3e0ff */
[----:B------:R-:W-:Y:S01]  /*17bd0*/  VIADD R0, R6, UR9 ;  /* 0x0000000906007c36 */ /* 0x000fe20008000000 */
[----:B------:R-:W-:Y:S02]  /*17be0*/  UIMAD UR7, UR15, 0xa, URZ ;  /* 0x0000000a0f0778a4 */ /* 0x000fe4000f8e02ff */
[----:B--2---:R-:W-:-:S02]  /*17bf0*/  IADD3.X R17, PT, PT, R18, UR10, RZ, P1, !PT ;  /* 0x0000000a12117c10 */ /* 0x004fc40008ffe4ff */
[----:B-1----:R-:W-:Y:S01]  /*17c00*/  IADD3 R14, P1, PT, R0, UR4, RZ ;  /* 0x00000004000e7c10 */ /* 0x002fe2000ff3e0ff */
[----:B------:R-:W2:Y:S01]  /*17c10*/  LDL R18, [R1+0x748] ;  /* 0x0007480001127983 */ /* 0x000ea20000100800 */
[----:B------:R-:W-:-:S03]  /*17c20*/  VIADD R0, R21, UR9 ;  /* 0x0000000915007c36 */ /* 0x000fc60008000000 */
[----:B----4-:R0:W-:Y:S04]  /*17c30*/  STL [R1+0x24], R28 ;  /* 0x0000241c01007387 */ /* 0x0101e80000100800 */
[----:B------:R-:W4:Y:S04]  /*17c40*/  LDL R20, [R1+0x74c] ;  /* 0x00074c0001147983 */ /* 0x000f280000100800 */
[----:B------:R-:W4:Y:S01]  /*17c50*/  LDG.E.U8 R24, desc[UR12][R16.64] ;  /* 0x0000000c10187981 */ /* 0x000f22000c1e1100 */
[----:B---3--:R-:W-:-:S03]  /*17c60*/  IADD3.X R15, PT, PT, R13, UR10, RZ, P1, !PT ;  /* 0x0000000a0d0f7c10 */ /* 0x008fc60008ffe4ff */
[----:B------:R-:W3:Y:S04]  /*17c70*/  LDL R13, [R1+0x6ec] ;  /* 0x0006ec00010d7983 */ /* 0x000ee80000100800 */
[----:B0-----:R0:W3:Y:S02]  /*17c80*/  LDG.E.U8 R28, desc[UR12][R14.64] ;  /* 0x0000000c0e1c7981 */ /* 0x0010e4000c1e1100 */
[----:B0-----:R-:W-:Y:S01]  /*17c90*/  IADD3 R14, P1, PT, R0, UR4, RZ ;  /* 0x00000004000e7c10 */ /* 0x001fe2000ff3e0ff */
[----:B------:R-:W-:-:S03]  /*17ca0*/  VIADD R0, R6, UR7 ;  /* 0x0000000706007c36 */ /* 0x000fc60008000000 */
[----:B------:R-:W-:Y:S02]  /*17cb0*/  IADD3.X R15, PT, PT, R22, UR10, RZ, P1, !PT ;  /* 0x0000000a160f7c10 */ /* 0x000fe40008ffe4ff */
[----:B------:R-:W-:Y:S01]  /*17cc0*/  IADD3 R16, P1, PT, R0, UR4, RZ ;  /* 0x0000000400107c10 */ /* 0x000fe2000ff3e0ff */
[----:B------:R0:W-:Y:S01]  /*17cd0*/  STL [R1+0x20], R27 ;  /* 0x0000201b01007387 */ /* 0x0001e20000100800 */
[----:B------:R-:W-:-:S03]  /*17ce0*/  VIADD R0, R21, UR7 ;  /* 0x0000000715007c36 */ /* 0x000fc60008000000 */
[----:B0-----:R0:W3:Y:S04]  /*17cf0*/  LDG.E.U8 R27, desc[UR12][R14.64] ;  /* 0x0000000c0e1b7981 */ /* 0x0010e8000c1e1100 */
[----:B------:R1:W-:Y:S01]  /*17d00*/  STL [R1+0x1c], R26 ;  /* 0x00001c1a01007387 */ /* 0x0003e20000100800 */
[----:B-----5:R-:W-:-:S03]  /*17d10*/  IADD3.X R17, PT, PT, R19, UR10, RZ, P1, !PT ;  /* 0x0000000a13117c10 */ /* 0x020fc60008ffe4ff */
[----:B------:R-:W5:Y:S01]  /*17d20*/  LDL R19, [R1+0x6f0] ;  /* 0x0006f00001137983 */ /* 0x000f620000100800 */
[----:B0-----:R-:W-:Y:S01]  /*17d30*/  IADD3 R14, P1, PT, R0, UR4, RZ ;  /* 0x00000004000e7c10 */ /* 0x001fe2000ff3e0ff */
[----:B------:R-:W-:Y:S02]  /*17d40*/  VIADD R0, R29, UR7 ;  /* 0x000000071d007c36 */ /* 0x000fe40008000000 */
[----:B-1----:R0:W5:Y:S04]  /*17d50*/  LDG.E.U8 R26, desc[UR12][R16.64] ;  /* 0x0000000c101a7981 */ /* 0x002168000c1e1100 */
[----:B------:R1:W-:Y:S04]  /*17d60*/  STL [R1+0xc], R23 ;  /* 0x00000c1701007387 */ /* 0x0003e80000100800 */
[----:B------:R-:W5:Y:S01]  /*17d70*/  LDL R22, [R1+0x6f8] ;  /* 0x0006f80001167983 */ /* 0x000f620000100800 */
[----:B--2---:R-:W-:-:S02]  /*17d80*/  IADD3.X R15, PT, PT, R18, UR10, RZ, P1, !PT ;  /* 0x0000000a120f7c10 */ /* 0x004fc40008ffe4ff */
[----:B0-----:R-:W-:Y:S01]  /*17d90*/  IADD3 R16, P1, PT, R0, UR4, RZ ;  /* 0x0000000400107c10 */ /* 0x001fe2000ff3e0ff */
[----:B------:R-:W-:Y:S01]  /*17da0*/  VIADD R0, R29, UR9 ;  /* 0x000000091d007c36 */ /* 0x000fe20008000000 */
[----:B------:R-:W2:Y:S04]  /*17db0*/  LDL R18, [R1+0x6f4] ;  /* 0x0006f40001127983 */ /* 0x000ea80000100800 */
[----:B-1----:R0:W2:Y:S01]  /*17dc0*/  LDG.E.U8 R23, desc[UR12][R14.64] ;  /* 0x0000000c0e177981 */ /* 0x0020a2000c1e1100 */
[----:B----4-:R-:W-:Y:S02]  /*17dd0*/  IADD3.X R17, PT, PT, R20, UR10, RZ, P1, !PT ;  /* 0x0000000a14117c10 */ /* 0x010fe40008ffe4ff */
[----:B0-----:R-:W-:-:S03]  /*17de0*/  IADD3 R14, P1, PT, R0, UR4, RZ ;  /* 0x00000004000e7c10 */ /* 0x001fc6000ff3e0ff */
[----:B------:R0:W4:Y:S01]  /*17df0*/  LDG.E.U8 R0, desc[UR12][R16.64] ;  /* 0x0000000c10007981 */ /* 0x000122000c1e1100 */
[----:B---3--:R-:W-:Y:S01]  /*17e00*/  IADD3.X R15, PT, PT, R13, UR10, RZ, P1, !PT ;  /* 0x0000000a0d0f7c10 */ /* 0x008fe20008ffe4ff */
[----:B------:R-:W-:Y:S02]  /*17e10*/  VIADD R13, R25, UR9 ;  /* 0x00000009190d7c36 */ /* 0x000fe40008000000 */
[----:B------:R1:W-:Y:S04]  /*17e20*/  STL [R1+0x18], R24 ;  /* 0x0000181801007387 */ /* 0x0003e80000100800 */
[----:B------:R-:W3:Y:S01]  /*17e30*/  LDL R20, [R1+0x6fc] ;  /* 0x0006fc0001147983 */ /* 0x000ee20000100800 */
[----:B0-----:R-:W-:-:S03]  /*17e40*/  IADD3 R16, P1, PT, R13, UR4, RZ ;  /* 0x000000040d107c10 */ /* 0x001fc6000ff3e0ff */
[----:B------:R0:W-:Y:S01]  /*17e50*/  STL [R1+0x14], R28 ;  /* 0x0000141c01007387 */ /* 0x0001e20000100800 */
[----:B------:R-:W-:-:S03]  /*17e60*/  UIMAD UR7, UR15, 0x5, URZ ;  /* 0x000000050f0778a4 */ /* 0x000fc6000f8e02ff */
[----:B-1----:R1:W3:Y:S01]  /*17e70*/  LDG.E.U8 R24, desc[UR12][R14.64] ;  /* 0x0000000c0e187981 */ /* 0x0022e2000c1e1100 */
[----:B-----5:R-:W-:Y:S02]  /*17e80*/  IADD3.X R17, PT, PT, R19, UR10, RZ, P1, !PT ;  /* 0x0000000a13117c10 */ /* 0x020fe40008ffe4ff */
[----:B-1----:R-:W-:Y:S01]  /*17e90*/  VIADD R14, R6, UR7 ;  /* 0x00000007060e7c36 */ /* 0x002fe20008000000 */
[----:B------:R-:W5:Y:S04]  /*17ea0*/  LDL R19, [R1+0x700] ;  /* 0x0007000001137983 */ /* 0x000f680000100800 */
[----:B0-----:R-:W3:Y:S01]  /*17eb0*/  LDG.E.U8 R28, desc[UR12][R16.64] ;  /* 0x0000000c101c7981 */ /* 0x001ee2000c1e1100 */
[----:B------:R-:W-:-:S04]  /*17ec0*/  IADD3 R14, P1, PT, R14, UR4, RZ ;  /* 0x000000040e0e7c10 */ /* 0x000fc8000ff3e0ff */
[----:B--2---:R-:W-:Y:S01]  /*17ed0*/  IADD3.X R15, PT, PT, R18, UR10, RZ, P1, !PT ;  /* 0x0000000a120f7c10 */ /* 0x004fe20008ffe4ff */
[----:B---3--:R-:W-:Y:S04]  /*17ee0*/  STL [R1+0x1a44], R28 ;  /* 0x001a441c01007387 */ /* 0x008fe80000100800 */
[----:B------:R0:W-:Y:S01]  /*17ef0*/  STL [R1+0x10], R27 ;  /* 0x0000101b01007387 */ /* 0x0001e20000100800 */
[----:B------:R-:W-:-:S03]  /*17f00*/  VIADD R13, R21, UR7 ;  /* 0x00000007150d7c36 */ /* 0x000fc60008000000 */
[----:B------:R-:W2:Y:S04]  /*17f10*/  LDL R18, [R1+0x704] ;  /* 0x0007040001127983 */ /* 0x000ea80000100800 */
[----:B0-----:R-:W3:Y:S01]  /*17f20*/  LDG.E.U8 R27, desc[UR12][R14.64] ;  /* 0x0000000c0e1b7981 */ /* 0x001ee2000c1e1100 */
[----:B------:R-:W-:-:S04]  /*17f30*/  IADD3 R16, P1, PT, R13, UR4, RZ ;  /* 0x000000040d107c10 */ /* 0x000fc8000ff3e0ff */
[----:B------:R-:W-:Y:S01]  /*17f40*/  IADD3.X R17, PT, PT, R22, UR10, RZ, P1, !PT ;  /* 0x0000000a16117c10 */ /* 0x000fe20008ffe4ff */
[----:B---3--:R-:W-:Y:S04]  /*17f50*/  STL [R1+0x1a30], R27 ;  /* 0x001a301b01007387 */ /* 0x008fe80000100800 */
[----:B------:R0:W-:Y:S04]  /*17f60*/  STL [R1+0x8], R26 ;  /* 0x0000081a01007387 */ /* 0x0001e80000100800 */
[----:B0-----:R-:W3:Y:S01]  /*17f70*/  LDG.E.U8 R26, desc[UR12][R16.64] ;  /* 0x0000000c101a7981 */ /* 0x001ee2000c1e1100 */
[----:B------:R-:W-:-:S05]  /*17f80*/  VIADD R14, R29, UR7 ;  /* 0x000000071d0e7c36 */ /* 0x000fca0008000000 */
[----:B------:R-:W-:Y:S01]  /*17f90*/  IADD3 R14, P1, PT, R14, UR4, RZ ;  /* 0x000000040e0e7c10 */ /* 0x000fe2000ff3e0ff */
[----:B------:R0:W-:Y:S03]  /*17fa0*/  STL [R1], R23 ;  /* 0x0000001701007387 */ /* 0x0001e60000100800 */
[----:B------:R-:W-:Y:S01]  /*17fb0*/  IADD3.X R15, PT, PT, R20, UR10, RZ, P1, !PT ;  /* 0x0000000a140f7c10 */ /* 0x000fe20008ffe4ff */
[----:B---3--:R1:W-:Y:S04]  /*17fc0*/  STL [R1+0x1a34], R26 ;  /* 0x001a341a01007387 */ /* 0x0083e80000100800 */
[----:B0-----:R-:W3:Y:S04]  /*17fd0*/  LDL R23, [R1+0x70c] ;  /* 0x00070c0001177983 */ /* 0x001ee80000100800 */
[----:B-1----:R-:W3:Y:S04]  /*17fe0*/  LDL R26, [R1+0x708] ;  /* 0x00070800011a7983 */ /* 0x002ee80000100800 */
[----:B------:R0:W-:Y:S04]  /*17ff0*/  STL [R1+0x4], R24 ;  /* 0x0000041801007387 */ /* 0x0001e80000100800 */
[----:B0-----:R0:W3:Y:S01]  /*18000*/  LDG.E.U8 R24, desc[UR12][R14.64] ;  /* 0x0000000c0e187981 */ /* 0x0010e2000c1e1100 */
[----:B------:R-:W-:Y:S01]  /*18010*/  UIMAD UR9, UR15, 0x6, URZ ;  /* 0x000000060f0978a4 */ /* 0x000fe2000f8e02ff */
[----:B------:R-:W-:-:S05]  /*18020*/  VIADD R13, R25, UR7 ;  /* 0x00000007190d7c36 */ /* 0x000fca0008000000 */
[----:B------:R-:W-:Y:S01]  /*18030*/  IADD3 R16, P1, PT, R13, UR4, RZ ;  /* 0x000000040d107c10 */ /* 0x000fe2000ff3e0ff */
[----:B0-----:R-:W-:-:S03]  /*18040*/  VIADD R14, R6, UR9 ;  /* 0x00000009060e7c36 */ /* 0x001fc60008000000 */
[----:B-----5:R-:W-:Y:S02]  /*18050*/  IADD3.X R17, PT, PT, R19, UR10, RZ, P1, !PT ;  /* 0x0000000a13117c10 */ /* 0x020fe40008ffe4ff */
[----:B------:R-:W-:Y:S01]  /*18060*/  IADD3 R14, P1, PT, R14, UR4, RZ ;  /* 0x000000040e0e7c10 */ /* 0x000fe2000ff3e0ff */
[----:B------:R-:W-:Y:S02]  /*18070*/  VIADD R13, R21, UR9 ;  /* 0x00000009150d7c36 */ /* 0x000fe40008000000 */
[----:B------:R-:W5:Y:S01]  /*18080*/  LDG.E.U8 R22, desc[UR12][R16.64] ;  /* 0x0000000c10167981 */ /* 0x000f62000c1e1100 */
[----:B--2---:R-:W-:Y:S02]  /*18090*/  IADD3.X R15, PT, PT, R18, UR10, RZ, P1, !PT ;  /* 0x0000000a120f7c10 */ /* 0x004fe40008ffe4ff */
[----:B------:R-:W-:-:S03]  /*180a0*/  IADD3 R18, P1, PT, R13, UR4, RZ ;  /* 0x000000040d127c10 */ /* 0x000fc6000ff3e0ff */
[----:B------:R0:W2:Y:S04]  /*180b0*/  LDG.E.U8 R20, desc[UR12][R14.64] ;  /* 0x0000000c0e147981 */ /* 0x0000a8000c1e1100 */
[----:B---3--:R1:W-:Y:S04]  /*180c0*/  STL [R1+0x1a38], R24 ;  /* 0x001a381801007387 */ /* 0x0083e80000100800 */
[----:B-1----:R-:W3:Y:S01]  /*180d0*/  LDL R24, [R1+0x710] ;  /* 0x0007100001187983 */ /* 0x002ee20000100800 */
[----:B0-----:R-:W-:Y:S01]  /*180e0*/  VIADD R14, R29, UR9 ;  /* 0x000000091d0e7c36 */ /* 0x001fe20008000000 */
[----:B------:R-:W-:-:S04]  /*180f0*/  IADD3.X R19, PT, PT, R26, UR10, RZ, P1, !PT ;  /* 0x0000000a1a137c10 */ /* 0x000fc80008ffe4ff */
[----:B------:R-:W-:Y:S01]  /*18100*/  IADD3 R14, P1, PT, R14, UR4, RZ ;  /* 0x000000040e0e7c10 */ /* 0x000fe2000ff3e0ff */
[----:B------:R-:W2:Y:S03]  /*18110*/  LDG.E.U8 R18, desc[UR12][R18.64] ;  /* 0x0000000c12127981 */ /* 0x000ea6000c1e1100 */
[----:B------:R-:W-:-:S05]  /*18120*/  IADD3.X R15, PT, PT, R23, UR10, RZ, P1, !PT ;  /* 0x0000000a170f7c10 */ /* 0x000fca0008ffe4ff */
[----:B------:R0:W4:Y:S02]  /*18130*/  LDG.E.U8 R13, desc[UR12][R14.64] ;  /* 0x0000000c0e0d7981 */ /* 0x000124000c1e1100 */
[----:B0-----:R-:W-:-:S05]  /*18140*/  VIADD R14, R25, UR9 ;  /* 0x00000009190e7c36 */ /* 0x001fca0008000000 */
[----:B------:R-:W-:-:S04]  /*18150*/  IADD3 R14, P1, PT, R14, UR4, RZ ;  /* 0x000000040e0e7c10 */ /* 0x000fc8000ff3e0ff */
[----:B---3--:R-:W-:-:S05]  /*18160*/  IADD3.X R15, PT, PT, R24, UR10, RZ, P1, !PT ;  /* 0x0000000a180f7c10 */ /* 0x008fca0008ffe4ff */
[----:B------:R0:W3:Y:S04]  /*18170*/  LDG.E.U8 R19, desc[UR12][R14.64] ;  /* 0x0000000c0e137981 */ /* 0x0000e8000c1e1100 */
[----:B-----5:R1:W-:Y:S04]  /*18180*/  STL [R1+0x1a3c], R22 ;  /* 0x001a3c1601007387 */ /* 0x0203e80000100800 */
[----:B--2---:R2:W-:Y:S04]  /*18190*/  STL [R1+0x1a1c], R20 ;  /* 0x001a1c1401007387 */ /* 0x0045e80000100800 */
[----:B------:R-:W5:Y:S01]  /*181a0*/  LDL R17, [R1+0x714] ;  /* 0x0007140001117983 */ /* 0x000f620000100800 */
[----:B------:R-:W-:-:S03]  /*181b0*/  UIMAD UR7, UR15, 0x7, URZ ;  /* 0x000000070f0778a4 */ /* 0x000fc6000f8e02ff */
[----:B------:R-:W-:Y:S04]  /*181c0*/  STL [R1+0x1a20], R18 ;  /* 0x001a201201007387 */ /* 0x000fe80000100800 */
[----:B------:R-:W5:Y:S01]  /*181d0*/  LDL R23, [R1+0x718] ;  /* 0x0007180001177983 */ /* 0x000f620000100800 */
[----:B0-----:R-:W-:-:S03]  /*181e0*/  VIADD R14, R6, UR7 ;  /* 0x00000007060e7c36 */ /* 0x001fc60008000000 */
[----:B----4-:R-:W-:Y:S04]  /*181f0*/  STL [R1+0x1a24], R13 ;  /* 0x001a240d01007387 */ /* 0x010fe80000100800 */
[----:B---3--:R0:W-:Y:S04]  /*18200*/  STL [R1+0x1a28], R19 ;  /* 0x001a281301007387 */ /* 0x0081e80000100800 */
[----:B------:R-:W3:Y:S04]  /*18210*/  LDL.LU R6, [R1+0x1a60] ;  /* 0x001a600001067983 */ /* 0x000ee80000300800 */
[----:B------:R-:W4:Y:S04]  /*18220*/  LDL R24, [R1+0x71c] ;  /* 0x00071c0001187983 */ /* 0x000f280000100800 */
[----:B-1----:R-:W3:Y:S04]  /*18230*/  LDL R22, [R1+0x720] ;  /* 0x0007200001167983 */ /* 0x002ee80000100800 */
[----:B--2---:R-:W2:Y:S04]  /*18240*/  LDL R20, [R1+0xde4] ;  /* 0x000de40001147983 */ /* 0x004ea80000100800 */
[----:B0-----:R-:W2:Y:S01]  /*18250*/  LDL R19, [R1+0xde0] ;  /* 0x000de00001137983 */ /* 0x001ea20000100800 */
[----:B------:R-:W-:Y:S01]  /*18260*/  IADD3 R14, P1, PT, R14, UR4, RZ ;  /* 0x000000040e0e7c10 */ /* 0x000fe2000ff3e0ff */
[----:B------:R-:W-:-:S02]  /*18270*/  VIADD R16, R21, UR7 ;  /* 0x0000000715107c36 */ /* 0x000fc40008000000 */
[----:B------:R-:W2:Y:S01]  /*18280*/  LDL R18, [R1+0xdec] ;  /* 0x000dec0001127983 */ /* 0x000ea20000100800 */
[----:B-----5:R-:W-:Y:S02]  /*18290*/  IADD3.X R15, PT, PT, R17, UR10, RZ, P1, !PT ;  /* 0x0000000a110f7c10 */ /* 0x020fe40008ffe4ff */
[----:B------:R-:W-:Y:S01]  /*182a0*/  IADD3 R16, P1, PT, R16, UR4, RZ ;  /* 0x0000000410107c10 */ /* 0x000fe2000ff3e0ff */
[----:B------:R-:W5:Y:S03]  /*182b0*/  LDL R13, [R1+0xde8] ;  /* 0x000de800010d7983 */ /* 0x000f660000100800 */
[----:B------:R-:W-:Y:S01]  /*182c0*/  IADD3.X R17, PT, PT, R23, UR10, RZ, P1, !PT ;  /* 0x0000000a17117c10 */ /* 0x000fe20008ffe4ff */
[----:B------:R0:W5:Y:S04]  /*182d0*/  LDG.E.U8 R21, desc[UR12][R14.64] ;  /* 0x0000000c0e157981 */ /* 0x000168000c1e1100 */
[----:B------:R1:W5:Y:S01]  /*182e0*/  LDG.E.U8 R23, desc[UR12][R16.64] ;  /* 0x0000000c10177981 */ /* 0x000362000c1e1100 */
[----:B0-----:R-:W-:-:S02]  /*182f0*/  VIADD R14, R29, UR7 ;  /* 0x000000071d0e7c36 */ /* 0x001fc40008000000 */
[----:B-1----:R-:W-:-:S03]  /*18300*/  VIADD R16, R25, UR7 ;  /* 0x0000000719107c36 */ /* 0x002fc60008000000 */
[----:B------:R-:W-:-:S04]  /*18310*/  IADD3 R14, P1, PT, R14, UR4, RZ ;  /* 0x000000040e0e7c10 */ /* 0x000fc8000ff3e0ff */
[----:B----4-:R-:W-:Y:S02]  /*18320*/  IADD3.X R15, PT, PT, R24, UR10, RZ, P1, !PT ;  /* 0x0000000a180f7c10 */ /* 0x010fe40008ffe4ff */
[----:B------:R-:W-:-:S03]  /*18330*/  IADD3 R16, P1, PT, R16, UR4, RZ ;  /* 0x0000000410107c10 */ /* 0x000fc6000ff3e0ff */
[----:B------:R2:W4:Y:S01]  /*18340*/  LDG.E.U8 R25, desc[UR12][R14.64] ;  /* 0x0000000c0e197981 */ /* 0x000522000c1e1100 */
[----:B---3--:R-:W-:-:S05]  /*18350*/  IADD3.X R17, PT, PT, R22, UR10, RZ, P1, !PT ;  /* 0x0000000a16117c10 */ /* 0x008fca0008ffe4ff */
[----:B------:R-:W3:Y:S01]  /*18360*/  LDG.E.U8 R16, desc[UR12][R16.64] ;  /* 0x0000000c10107981 */ /* 0x000ee2000c1e1100 */
[----:B--2---:R-:W-:-:S04]  /*18370*/  IADD3 R14, P1, PT, R20, UR4, RZ ;  /* 0x00000004140e7c10 */ /* 0x004fc8000ff3e0ff */
[----:B------:R-:W-:-:S05]  /*18380*/  IADD3.X R15, PT, PT, R19, UR10, RZ, P1, !PT ;  /* 0x0000000a130f7c10 */ /* 0x000fca0008ffe4ff */
[----:B------:R0:W2:Y:S04]  /*18390*/  LDG.E.U8 R17, desc[UR12][R14.64] ;  /* 0x0000000c0e117981 */ /* 0x0000a8000c1e1100 */
[----:B-----5:R-:W-:Y:S04]  /*183a0*/  STL [R1+0x1a00], R21 ;  /* 0x001a001501007387 */ /* 0x020fe80000100800 */
[----:B------:R-:W-:Y:S01]  /*183b0*/  STL [R1+0x1a04], R23 ;  /* 0x001a041701007387 */ /* 0x000fe20000100800 */
[----:B0-----:R-:W-:-:S04]  /*183c0*/  IADD3 R14, P1, PT, R18, UR4, RZ ;  /* 0x00000004120e7c10 */ /* 0x001fc8000ff3e0ff */
[----:B------:R-:W-:-:S05]  /*183d0*/  IADD3.X R15, PT, PT, R13, UR10, RZ, P1, !PT ;  /* 0x0000000a0d0f7c10 */ /* 0x000fca0008ffe4ff */
[----:B------:R-:W5:Y:S04]  /*183e0*/  LDG.E.U8 R29, desc[UR12][R14.64] ;  /* 0x0000000c0e1d7981 */ /* 0x000f68000c1e1100 */
[----:B----4-:R-:W-:Y:S04]  /*183f0*/  STL [R1+0x1a08], R25 ;  /* 0x001a081901007387 */ /* 0x010fe80000100800 */
[----:B---3--:R-:W-:Y:S04]  /*18400*/  STL [R1+0x1a0c], R16 ;  /* 0x001a0c1001007387 */ /* 0x008fe80000100800 */
[----:B--2---:R0:W-:Y:S04]  /*18410*/  STL [R1+0x19f8], R17 ;  /* 0x0019f81101007387 */ /* 0x0041e80000100800 */
[----:B0-----:R-:W2:Y:S04]  /*18420*/  LDL.LU R17, [R1+0x2c0] ;  /* 0x0002c00001117983 */ /* 0x001ea80000300800 */
[----:B------:R-:W3:Y:S04]  /*18430*/  LDL.LU R22, [R1+0x24c] ;  /* 0x00024c0001167983 */ /* 0x000ee80000300800 */
[----:B------:R-:W4:Y:S04]  /*18440*/  LDL.LU R16, [R1+0x248] ;  /* 0x0002480001107983 */ /* 0x000f280000300800 */
[----:B------:R-:W2:Y:S04]  /*18450*/  LDL.LU R25, [R1+0x244] ;  /* 0x0002440001197983 */ /* 0x000ea80000300800 */
        /* <DEDUP_REMOVED lines=9> */
[----:B------:R-:W2:Y:S04]  /*184f0*/  LDL R15, [R1+0xdf4] ;  /* 0x000df400010f7983 */ /* 0x000ea80000100800 */
[----:B-----5:R0:W-:Y:S04]  /*18500*/  STL [R1+0x19fc], R29 ;  /* 0x0019fc1d01007387 */ /* 0x0201e80000100800 */
[----:B0-----:R-:W5:Y:S01]  /*18510*/  LDL.LU R29, [R1+0x374] ;  /* 0x00037400011d7983 */ /* 0x001f620000300800 */
[----:B--2---:R-:W-:-:S03]  /*18520*/  IADD3 R14, P1, PT, R15, UR4, RZ ;  /* 0x000000040f0e7c10 */ /* 0x004fc6000ff3e0ff */
[----:B------:R-:W2:Y:S01]  /*18530*/  LDL R15, [R1+0xdf0] ;  /* 0x000df000010f7983 */ /* 0x000ea20000100800 */
[----:B------:R-:W0:Y:S01]  /*18540*/  S2R R13, SR_TID.X ;  /* 0x00000000000d7919 */ /* 0x000e220000002100 */
[----:B------:R-:W1:Y:S01]  /*18550*/  S2UR UR9, SR_CgaCtaId ;  /* 0x00000000000979c3 */ /* 0x000e620000008800 */
[----:B------:R-:W-:Y:S01]  /*18560*/  UMOV UR7, 0x400 ;  /* 0x0000040000077882 */ /* 0x000fe20000000000 */
[----:B--2---:R-:W-:-:S05]  /*18570*/  IADD3.X R15, PT, PT, R15, UR10, RZ, P1, !PT ;  /* 0x0000000a0f0f7c10 */ /* 0x004fca0008ffe4ff */
[----:B------:R-:W2:Y:S04]  /*18580*/  LDG.E.U8 R14, desc[UR12][R14.64] ;  /* 0x0000000c0e0e7981 */ /* 0x000ea8000c1e1100 */
[----:B------:R-:W3:Y:S01]  /*18590*/  LDL.LU R15, [R1+0x37c] ;  /* 0x00037c00010f7983 */ /* 0x000ee20000300800 */
[----:B-1----:R-:W-:Y:S01]  /*185a0*/  ULEA UR7, UR9, UR7, 0x18 ;  /* 0x0000000709077291 */ /* 0x002fe2000f8ec0ff */
[----:B0-----:R-:W-:Y:S01]  /*185b0*/  LOP3.LUT R13, R13, 0x7f, RZ, 0xc0, !PT ;  /* 0x0000007f0d0d7812 */ /* 0x001fe200078ec0ff */
[----:B------:R-:W-:Y:S07]  /*185c0*/  BAR.SYNC.DEFER_BLOCKING 0x0 ;  /* 0x0000000000007b1d */ /* 0x000fee0000010000 */
[----:B------:R0:W-:Y:S04]  /*185d0*/  STS.U8 [R13+UR7+0x8000], R7 ;  /* 0x008000070d007988 */ /* 0x0001e80008000007 */
[----:B------:R1:W-:Y:S04]  /*185e0*/  STS.U8 [R13+UR7+0x8080], R8 ;  /* 0x008080080d007988 */ /* 0x0003e80008000007 */
[----:B--2---:R-:W-:Y:S04]  /*185f0*/  STL [R1+0x1a10], R14 ;  /* 0x001a100e01007387 */ /* 0x004fe80000100800 */
[----:B0-----:R-:W2:Y:S04]  /*18600*/  LDL.LU R7, [R1+0x1a5c] ;  /* 0x001a5c0001077983 */ /* 0x001ea80000300800 */
[----:B-1----:R-:W2:Y:S04]  /*18610*/  LDL.LU R8, [R1+0x1a58] ;  /* 0x001a580001087983 */ /* 0x002ea80000300800 */
[----:B---3--:R-:W-:Y:S04]  /*18620*/  STS.U8 [R13+UR7+0x8100], R15 ;  /* 0x0081000f0d007988 */ /* 0x008fe80008000007 */
[----:B-----5:R-:W-:Y:S04]  /*18630*/  STS.U8 [R13+UR7+0x8180], R29 ;  /* 0x0081801d0d007988 */ /* 0x020fe80008000007 */
[----:B------:R0:W-:Y:S04]  /*18640*/  STS.U8 [R13+UR7+0x9000], R9 ;  /* 0x009000090d007988 */ /* 0x0001e80008000007 */
[----:B------:R1:W-:Y:S04]  /*18650*/  STS.U8 [R13+UR7+0x9080], R10 ;  /* 0x0090800a0d007988 */ /* 0x0003e80008000007 */
[----:B------:R3:W-:Y:S04]  /*18660*/  STS.U8 [R13+UR7+0x9100], R11 ;  /* 0x0091000b0d007988 */ /* 0x0007e80008000007 */
[----:B0-----:R-:W5:Y:S04]  /*18670*/  LDL.LU R9, [R1+0x1a54] ;  /* 0x001a540001097983 */ /* 0x001f680000300800 */
[----:B-1----:R-:W2:Y:S04]  /*18680*/  LDL.LU R10, [R1+0x1a50] ;  /* 0x001a5000010a7983 */ /* 0x002ea80000300800 */
[----:B---3--:R-:W3:Y:S04]  /*18690*/  LDL.LU R11, [R1+0x1a4c] ;  /* 0x001a4c00010b7983 */ /* 0x008ee80000300800 */
[----:B------:R0:W-:Y:S04]  /*186a0*/  STS.U8 [R13+UR7+0x9180], R12 ;  /* 0x0091800c0d007988 */ /* 0x0001e80008000007 */
[----:B0-----:R-:W2:Y:S04]  /*186b0*/  LDL.LU R12, [R1+0x1a48] ;  /* 0x001a4800010c7983 */ /* 0x001ea80000300800 */
[----:B------:R-:W-:Y:S04]  /*186c0*/  STS.U8 [R13+UR7+0xa000], R17 ;  /* 0x00a000110d007988 */ /* 0x000fe80008000007 */
[----:B------:R0:W-:Y:S04]  /*186d0*/  STS.U8 [R13+UR7+0xa080], R22 ;  /* 0x00a080160d007988 */ /* 0x0001e80008000007 */
[----:B----4-:R-:W-:Y:S04]  /*186e0*/  STS.U8 [R13+UR7+0xa100], R16 ;  /* 0x00a100100d007988 */ /* 0x010fe80008000007 */
[----:B------:R-:W-:Y:S04]  /*186f0*/  STS.U8 [R13+UR7+0xa180], R25 ;  /* 0x00a180190d007988 */ /* 0x000fe80008000007 */
[----:B------:R-:W-:Y:S04]  /*18700*/  STS.U8 [R13+UR7+0xb000], R23 ;  /* 0x00b000170d007988 */ /* 0x000fe80008000007 */
[----:B------:R-:W-:Y:S04]  /*18710*/  STS.U8 [R13+UR7+0xb080], R21 ;  /* 0x00b080150d007988 */ /* 0x000fe80008000007 */
[----:B------:R-:W-:Y:S04]  /*18720*/  STS.U8 [R13+UR7+0xb100], R19 ;  /* 0x00b100130d007988 */ /* 0x000fe80008000007 */
[----:B------:R-:W-:Y:S04]  /*18730*/  STS.U8 [R13+UR7+0xb180], R18 ;  /* 0x00b180120d007988 */ /* 0x000fe80008000007 */
[----:B------:R-:W-:Y:S04]  /*18740*/  STS.U8 [R13+UR7+0xc000], R20 ;  /* 0x00c000140d007988 */ /* 0x000fe80008000007 */
[----:B------:R-:W-:Y:S04]  /*18750*/  STS.U8 [R13+UR7+0xc080], R24 ;  /* 0x00c080180d007988 */ /* 0x000fe80008000007 */
[----:B------:R-:W-:Y:S04]  /*18760*/  STS.U8 [R13+UR7+0xc100], R26 ;  /* 0x00c1001a0d007988 */ /* 0x000fe80008000007 */
[----:B0-----:R-:W4:Y:S04]  /*18770*/  LDL.LU R22, [R1+0x68] ;  /* 0x0000680001167983 */ /* 0x001f280000300800 */
[----:B------:R0:W-:Y:S04]  /*18780*/  STS.U8 [R13+UR7+0xc180], R27 ;  /* 0x00c1801b0d007988 */ /* 0x0001e80008000007 */
[----:B0-----:R-:W4:Y:S04]  /*18790*/  LDL.LU R27, [R1+0x5c] ;  /* 0x00005c00011b7983 */ /* 0x001f280000300800 */
[----:B------:R0:W-:Y:S02]  /*187a0*/  STS.U8 [R13+UR7+0xd000], R28 ;  /* 0x00d0001c0d007988 */ /* 0x0001e40008000007 */
[----:B0-----:R-:W0:Y:S02]  /*187b0*/  S2R R28, SR_TID.X ;  /* 0x00000000001c7919 */ /* 0x001e240000002100 */
[----:B--2---:R-:W-:Y:S04]  /*187c0*/  STS.U8 [R13+UR7+0xd080], R12 ;  /* 0x00d0800c0d007988 */ /* 0x004fe80008000007 */
[----:B---3--:R0:W-:Y:S02]  /*187d0*/  STS.U8 [R13+UR7+0xd100], R11 ;  /* 0x00d1000b0d007988 */ /* 0x0081e40008000007 */
[----:B0-----:R-:W-:-:S02]  /*187e0*/  LOP3.LUT R11, R28, 0x7f, RZ, 0xc0, !PT ;  /* 0x0000007f1c0b7812 */ /* 0x001fc400078ec0ff */
[----:B------:R-:W2:Y:S04]  /*187f0*/  LDL.LU R28, [R1+0x58] ;  /* 0x00005800011c7983 */ /* 0x000ea80000300800 */
[----:B------:R-:W3:Y:S04]  /*18800*/  LDL.LU R24, [R1+0x4c] ;  /* 0x00004c0001187983 */ /* 0x000ee80000300800 */
[----:B------:R-:W3:Y:S04]  /*18810*/  LDL.LU R26, [R1+0x24] ;  /* 0x00002400011a7983 */ /* 0x000ee80000300800 */
[----:B------:R-:W3:Y:S04]  /*18820*/  LDL.LU R18, [R1+0x20] ;  /* 0x0000200001127983 */ /* 0x000ee80000300800 */
[----:B------:R-:W-:Y:S04]  /*18830*/  STS.U8 [R11+UR7+0xd180], R10 ;  /* 0x00d1800a0b007988 */ /* 0x000fe80008000007 */
[----:B------:R-:W3:Y:S04]  /*18840*/  LDL.LU R20, [R1+0x1c] ;  /* 0x00001c0001147983 */ /* 0x000ee80000300800 */
[----:B-----5:R-:W-:Y:S04]  /*18850*/  STS.U8 [R11+UR7+0xe000], R9 ;  /* 0x00e000090b007988 */ /* 0x020fe80008000007 */
[----:B------:R-:W-:Y:S04]  /*18860*/  STS.U8 [R11+UR7+0xe080], R8 ;  /* 0x00e080080b007988 */ /* 0x000fe80008000007 */
[----:B------:R-:W-:Y:S04]  /*18870*/  STS.U8 [R11+UR7+0xe100], R7 ;  /* 0x00e100070b007988 */ /* 0x000fe80008000007 */
[----:B------:R-:W-:Y:S04]  /*18880*/  STS.U8 [R11+UR7+0xe180], R6 ;  /* 0x00e180060b007988 */ /* 0x000fe80008000007 */
[----:B------:R-:W-:Y:S04]  /*18890*/  STS.U8 [R11+UR7+0xf000], R5 ;  /* 0x00f000050b007988 */ /* 0x000fe80008000007 */
[----:B------:R0:W-:Y:S04]  /*188a0*/  STS.U8 [R11+UR7+0xf080], R4 ;  /* 0x00f080040b007988 */ /* 0x0001e80008000007 */
[----:B------:R-:W-:Y:S04]  /*188b0*/  STS.U8 [R11+UR7+0xf100], R3 ;  /* 0x00f100030b007988 */ /* 0x000fe80008000007 */
[----:B0-----:R-:W5:Y:S04]  /*188c0*/  LDL.LU R4, [R1+0xc] ;  /* 0x00000c0001047983 */ /* 0x001f680000300800 */
[----:B------:R-:W5:Y:S04]  /*188d0*/  LDL.LU R5, [R1+0x320] ;  /* 0x0003200001057983 */ /* 0x000f680000300800 */
[----:B------:R-:W5:Y:S04]  /*188e0*/  LDL.LU R6, [R1+0x2cc] ;  /* 0x0002cc0001067983 */ /* 0x000f680000300800 */
[----:B------:R-:W5:Y:S04]  /*188f0*/  LDL.LU R7, [R1+0x2c8] ;  /* 0x0002c80001077983 */ /* 0x000f680000300800 */
[----:B------:R-:W5:Y:S04]  /*18900*/  LDL.LU R8, [R1+0x2c4] ;  /* 0x0002c40001087983 */ /* 0x000f680000300800 */
[----:B------:R0:W-:Y:S04]  /*18910*/  STS.U8 [R11+UR7+0xf180], R2 ;  /* 0x00f180020b007988 */ /* 0x0001e80008000007 */
[----:B------:R-:W5:Y:S04]  /*18920*/  LDL.LU R9, [R1+0x2b8] ;  /* 0x0002b80001097983 */ /* 0x000f680000300800 */
[----:B------:R-:W5:Y:S01]  /*18930*/  LDL.LU R10, [R1+0x2b0] ;  /* 0x0002b000010a7983 */ /* 0x000f620000300800 */
[----:B0-----:R-:W-:-:S03]  /*18940*/  LOP3.LUT R2, R11, 0x10, RZ, 0x3c, !PT ;  /* 0x000000100b027812 */ /* 0x001fc600078e3cff */
[----:B------:R-:W5:Y:S04]  /*18950*/  LDL.LU R12, [R1+0x2a8] ;  /* 0x0002a800010c7983 */ /* 0x000f680000300800 */
[----:B------:R-:W5:Y:S04]  /*18960*/  LDL.LU R14, [R1+0x2a0] ;  /* 0x0002a000010e7983 */ /* 0x000f680000300800 */
[----:B------:R-:W5:Y:S04]  /*18970*/  LDL.LU R15, [R1+0x23c] ;  /* 0x00023c00010f7983 */ /* 0x000f680000300800 */
[----:B------:R-:W5:Y:S04]  /*18980*/  LDL.LU R29, [R1+0x234] ;  /* 0x00023400011d7983 */ /* 0x000f680000300800 */
[----:B----4-:R0:W-:Y:S04]  /*18990*/  STS.U8 [R2+UR7+0x8200], R22 ;  /* 0x0082001602007988 */ /* 0x0101e80008000007 */
[----:B------:R-:W4:Y:S04]  /*189a0*/  LDL.LU R17, [R1+0x22c] ;  /* 0x00022c0001117983 */ /* 0x000f280000300800 */
[----:B------:R1:W-:Y:S04]  /*189b0*/  STS.U8 [R2+UR7+0x8280], R27 ;  /* 0x0082801b02007988 */ /* 0x0003e80008000007 */
[----:B0-----:R-:W4:Y:S04]  /*189c0*/  LDL.LU R22, [R1+0x224] ;  /* 0x0002240001167983 */ /* 0x001f280000300800 */
[----:B-1----:R-:W5:Y:S04]  /*189d0*/  LDL.LU R27, [R1+0x1bc] ;  /* 0x0001bc00011b7983 */ /* 0x002f680000300800 */
[----:B------:R-:W5:Y:S04]  /*189e0*/  LDL.LU R16, [R1+0x1b4] ;  /* 0x0001b40001107983 */ /* 0x000f680000300800 */
[----:B------:R-:W5:Y:S04]  /*189f0*/  LDL.LU R25, [R1+0x1ac] ;  /* 0x0001ac0001197983 */ /* 0x000f680000300800 */
[----:B--2---:R0:W-:Y:S04]  /*18a00*/  STS.U8 [R2+UR7+0x8300], R28 ;  /* 0x0083001c02007988 */ /* 0x0041e80008000007 */
[----:B0-----:R-:W2:Y:S04]  /*18a10*/  LDL.LU R28, [R1+0x158] ;  /* 0x00015800011c7983 */ /* 0x001ea80000300800 */
[----:B------:R-:W2:Y:S04]  /*18a20*/  LDL.LU R23, [R1+0x148] ;  /* 0x0001480001177983 */ /* 0x000ea80000300800 */
[----:B---3--:R0:W-:Y:S04]  /*18a30*/  STS.U8 [R2+UR7+0x8380], R24 ;  /* 0x0083801802007988 */ /* 0x0081e80008000007 */
[----:B------:R-:W3:Y:S04]  /*18a40*/  LDL.LU R21, [R1+0x140] ;  /* 0x0001400001157983 */ /* 0x000ee80000300800 */
[----:B------:R1:W-:Y:S04]  /*18a50*/  STS.U8 [R2+UR7+0x9200], R26 ;  /* 0x0092001a02007988 */ /* 0x0003e80008000007 */
[----:B0-----:R-:W3:Y:S04]  /*18a60*/  LDL.LU R24, [R1+0x138] ;  /* 0x0001380001187983 */ /* 0x001ee80000300800 */
[----:B------:R-:W3:Y:S04]  /*18a70*/  LDL.LU R19, [R1+0x130] ;  /* 0x0001300001137983 */ /* 0x000ee80000300800 */
[----:B------:R-:W3:Y:S04]  /*18a80*/  LDL.LU R13, [R1+0xc8] ;  /* 0x0000c800010d7983 */ /* 0x000ee80000300800 */
[----:B-1----:R-:W3:Y:S04]  /*18a90*/  LDL.LU R26, [R1+0xc0] ;  /* 0x0000c000011a7983 */ /* 0x002ee80000300800 */
[----:B------:R0:W-:Y:S04]  /*18aa0*/  STS.U8 [R2+UR7+0x9280], R18 ;  /* 0x0092801202007988 */ /* 0x0001e80008000007 */
[----:B------:R1:W-:Y:S04]  /*18ab0*/  STS.U8 [R2+UR7+0x9300], R20 ;  /* 0x0093001402007988 */ /* 0x0003e80008000007 */
[----:B0-----:R-:W3:Y:S04]  /*18ac0*/  LDL.LU R18, [R1+0x70] ;  /* 0x0000700001127983 */ /* 0x001ee80000300800 */
[----:B-1----:R-:W3:Y:S04]  /*18ad0*/  LDL.LU R20, [R1+0x6c] ;  /* 0x00006c0001147983 */ /* 0x002ee80000300800 */
[----:B----4-:R0:W-:Y:S04]  /*18ae0*/  STS.U8 [R2+UR7+0xc380], R22 ;  /* 0x00c3801602007988 */ /* 0x0101e80008000007 */
[----:B-----5:R1:W-:Y:S04]  /*18af0*/  STS.U8 [R2+UR7+0xd200], R27 ;  /* 0x00d2001b02007988 */ /* 0x0203e80008000007 */
[----:B0-----:R-:W4:Y:S04]  /*18b00*/  LDL.LU R22, [R1+0x60] ;  /* 0x0000600001167983 */ /* 0x001f280000300800 */
[----:B-1----:R-:W5:Y:S04]  /*18b10*/  LDL.LU R27, [R1+0x54] ;  /* 0x00005400011b7983 */ /* 0x002f680000300800 */
[----:B------:R0:W-:Y:S02]  /*18b20*/  STS.U8 [R2+UR7+0xa300], R7 ;  /* 0x00a3000702007988 */ /* 0x0001e40008000007 */
[----:B0-----:R-:W0:Y:S02]  /*18b30*/  S2R R7, SR_TID.X ;  /* 0x0000000000077919 */ /* 0x001e240000002100 */
[----:B------:R0:W-:Y:S04]  /*18b40*/  STS.U8 [R2+UR7+0x9380], R4 ;  /* 0x0093800402007988 */ /* 0x0001e80008000007 */
[----:B------:R1:W-:Y:S04]  /*18b50*/  STS.U8 [R2+UR7+0xa200], R5 ;  /* 0x00a2000502007988 */ /* 0x0003e80008000007 */
[----:B------:R-:W-:Y:S04]  /*18b60*/  STS.U8 [R2+UR7+0xa280], R6 ;  /* 0x00a2800602007988 */ /* 0x000fe80008000007 */
[----:B------:R-:W-:Y:S04]  /*18b70*/  STS.U8 [R2+UR7+0xa380], R8 ;  /* 0x00a3800802007988 */ /* 0x000fe80008000007 */
[----:B------:R-:W-:Y:S04]  /*18b80*/  STS.U8 [R2+UR7+0xb200], R9 ;  /* 0x00b2000902007988 */ /* 0x000fe80008000007 */
[----:B------:R-:W-:Y:S04]  /*18b90*/  STS.U8 [R2+UR7+0xb280], R10 ;  /* 0x00b2800a02007988 */ /* 0x000fe80008000007 */
[----:B------:R-:W-:Y:S01]  /*18ba0*/  STS.U8 [R2+UR7+0xb300], R12 ;  /* 0x00b3000c02007988 */ /* 0x000fe20008000007 */
[----:B0-----:R-:W-:Y:S01]  /*18bb0*/  SHF.R.S32.HI R4, RZ, 0x3, R7 ;  /* 0x00000003ff047819 */ /* 0x001fe20000011407 */
[----:B------:R-:W-:-:S02]  /*18bc0*/  IMAD.SHL.U32 R3, R7, 0x80, RZ ;  /* 0x0000008007037824 */ /* 0x000fc400078e00ff */
[----:B------:R-:W-:Y:S04]  /*18bd0*/  STS.U8 [R2+UR7+0xb380], R14 ;  /* 0x00b3800e02007988 */ /* 0x000fe80008000007 */
[----:B------:R-:W-:Y:S01]  /*18be0*/  STS.U8 [R2+UR7+0xc200], R15 ;  /* 0x00c2000f02007988 */ /* 0x000fe20008000007 */
[----:B------:R-:W-:-:S03]  /*18bf0*/  LOP3.LUT R3, R3, 0x200, RZ, 0xc0, !PT ;  /* 0x0000020003037812 */ /* 0x000fc600078ec0ff */
[----:B------:R-:W-:Y:S04]  /*18c00*/  STS.U8 [R2+UR7+0xc280], R29 ;  /* 0x00c2801d02007988 */ /* 0x000fe80008000007 */
[----:B------:R-:W-:Y:S04]  /*18c10*/  STS.U8 [R2+UR7+0xc300], R17 ;  /* 0x00c3001102007988 */ /* 0x000fe80008000007 */
[----:B------:R-:W-:Y:S04]  /*18c20*/  STS.U8 [R2+UR7+0xd280], R16 ;  /* 0x00d2801002007988 */ /* 0x000fe80008000007 */
[----:B------:R-:W-:Y:S01]  /*18c30*/  STS.U8 [R2+UR7+0xd300], R25 ;  /* 0x00d3001902007988 */ /* 0x000fe20008000007 */
[----:B-1----:R-:W-:-:S03]  /*18c40*/  SHF.R.S32.HI R5, RZ, 0x1, R7 ;  /* 0x00000001ff057819 */ /* 0x002fc60000011407 */
[----:B--2---:R0:W-:Y:S04]  /*18c50*/  STS.U8 [R2+UR7+0xd380], R28 ;  /* 0x00d3801c02007988 */ /* 0x0041e80008000007 */
[----:B0-----:R-:W2:Y:S04]  /*18c60*/  LDL.LU R28, [R1+0x50] ;  /* 0x00005000011c7983 */ /* 0x001ea80000300800 */
[----:B------:R-:W-:Y:S04]  /*18c70*/  STS.U8 [R2+UR7+0xe200], R23 ;  /* 0x00e2001702007988 */ /* 0x000fe80008000007 */
[----:B---3--:R-:W-:Y:S04]  /*18c80*/  STS.U8 [R2+UR7+0xe280], R21 ;  /* 0x00e2801502007988 */ /* 0x008fe80008000007 */
[----:B------:R0:W-:Y:S04]  /*18c90*/  STS.U8 [R2+UR7+0xe300], R24 ;  /* 0x00e3001802007988 */ /* 0x0001e80008000007 */
[----:B------:R-:W-:Y:S04]  /*18ca0*/  STS.U8 [R2+UR7+0xe380], R19 ;  /* 0x00e3801302007988 */ /* 0x000fe80008000007 */
[----:B------:R-:W-:Y:S04]  /*18cb0*/  STS.U8 [R2+UR7+0xf200], R13 ;  /* 0x00f2000d02007988 */ /* 0x000fe80008000007 */
[----:B------:R1:W-:Y:S04]  /*18cc0*/  STS.U8 [R2+UR7+0xf280], R26 ;  /* 0x00f2801a02007988 */ /* 0x0003e80008000007 */
[----:B0-----:R-:W3:Y:S04]  /*18cd0*/  LDL.LU R24, [R1+0x48] ;  /* 0x0000480001187983 */ /* 0x001ee80000300800 */
[----:B-1----:R-:W3:Y:S04]  /*18ce0*/  LDL.LU R26, [R1+0x8] ;  /* 0x00000800011a7983 */ /* 0x002ee80000300800 */
[----:B------:R-:W-:Y:S04]  /*18cf0*/  STS.U8 [R2+UR7+0xf300], R18 ;  /* 0x00f3001202007988 */ /* 0x000fe80008000007 */
[----:B------:R0:W-:Y:S02]  /*18d00*/  STS.U8 [R2+UR7+0xf380], R20 ;  /* 0x00f3801402007988 */ /* 0x0001e40008000007 */
[----:B0-----:R-:W-:Y:S01]  /*18d10*/  SGXT R2, R4, 0x1 ;  /* 0x000000010402781a */ /* 0x001fe20000000200 */
[----:B------:R-:W-:-:S03]  /*18d20*/  IMAD.SHL.U32 R4, R7, 0x40, RZ ;  /* 0x0000004007047824 */ /* 0x000fc600078e00ff */
[----:B------:R-:W-:Y:S02]  /*18d30*/  LOP3.LUT R2, R2, 0x90, RZ, 0xc0, !PT ;  /* 0x0000009002027812 */ /* 0x000fe400078ec0ff */
[----:B------:R-:W-:Y:S02]  /*18d40*/  LOP3.LUT R3, R3, 0x40, R4, 0xf8, !PT ;  /* 0x0000004003037812 */ /* 0x000fe400078ef804 */
[----:B------:R-:W-:-:S04]  /*18d50*/  SGXT R4, R5, 0x1 ;  /* 0x000000010504781a */ /* 0x000fc80000000200 */
[----:B------:R-:W-:Y:S02]  /*18d60*/  LOP3.LUT R3, R3, 0x120, R4, 0xf8, !PT ;  /* 0x0000012003037812 */ /* 0x000fe400078ef804 */
[----:B------:R-:W-:Y:S02]  /*18d70*/  LOP3.LUT R4, R2, 0x10, R7, 0x78, !PT ;  /* 0x0000001002047812 */ /* 0x000fe400078e7807 */
[----:B------:R-:W-:-:S05]  /*18d80*/  LOP3.LUT R2, R11, 0x20, RZ, 0x3c, !PT ;  /* 0x000000200b027812 */ /* 0x000fca00078e3cff */
[----:B-----5:R0:W-:Y:S04]  /*18d90*/  STS.U8 [R2+UR7+0x8480], R27 ;  /* 0x0084801b02007988 */ /* 0x0201e80008000007 */
[----:B0-----:R-:W5:Y:S01]  /*18da0*/  LDL.LU R27, [R1] ;  /* 0x00000000011b7983 */ /* 0x001f620000300800 */
[----:B------:R-:W-:-:S05]  /*18db0*/  LOP3.LUT R6, R3, R4, RZ, 0xfc, !PT ;  /* 0x0000000403067212 */ /* 0x000fca00078efcff */
[----:B------:R-:W-:Y:S04]  /*18dc0*/  STL [R1+0xd0], R6 ;  /* 0x0000d00601007387 */ /* 0x000fe80000100800 */
[----:B------:R0:W-:Y:S01]  /*18dd0*/  STL [R1+0x1a14], R6 ;  /* 0x001a140601007387 */ /* 0x0001e20000100800 */
[C---:B------:R-:W-:Y:S02]  /*18de0*/  LOP3.LUT R4, R7.reuse, 0x7, RZ, 0xc0, !PT ;  /* 0x0000000707047812 */ /* 0x040fe400078ec0ff */
[----:B------:R-:W-:-:S03]  /*18df0*/  LOP3.LUT R5, R7, 0x60, RZ, 0xc0, !PT ;  /* 0x0000006007057812 */ /* 0x000fc600078ec0ff */
[C---:B------:R-:W-:Y:S02]  /*18e00*/  IMAD.SHL.U32 R3, R4.reuse, 0x10, RZ ;  /* 0x0000001004037824 */ /* 0x040fe400078e00ff */
[----:B0-----:R-:W-:Y:S02]  /*18e10*/  IMAD.SHL.U32 R6, R7, 0x2, RZ ;  /* 0x0000000207067824 */ /* 0x001fe400078e00ff */
[----:B------:R-:W-:-:S03]  /*18e20*/  IMAD R4, R4, 0x4, R5 ;  /* 0x0000000404047824 */ /* 0x000fc600078e0205 */
[----:B------:R-:W-:-:S05]  /*18e30*/  LOP3.LUT R3, R3, 0x30, R6, 0x78, !PT ;  /* 0x0000003003037812 */ /* 0x000fca00078e7806 */
[----:B------:R-:W-:Y:S01]  /*18e40*/  IMAD.U32 R3, R4, 0x80, R3 ;  /* 0x0000008004037824 */ /* 0x000fe200078e0003 */
[----:B----4-:R-:W-:Y:S04]  /*18e50*/  STS.U8 [R2+UR7+0x8400], R22 ;  /* 0x0084001602007988 */ /* 0x010fe80008000007 */
[----:B--2---:R0:W-:Y:S04]  /*18e60*/  STS.U8 [R2+UR7+0x8500], R28 ;  /* 0x0085001c02007988 */ /* 0x0041e80008000007 */
[----:B0-----:R-:W2:Y:S04]  /*18e70*/  LDL.LU R28, [R1+0x38c] ;  /* 0x00038c00011c7983 */ /* 0x001ea80000300800 */
[----:B------:R-:W4:Y:S04]  /*18e80*/  LDL.LU R4, [R1+0x32c] ;  /* 0x00032c0001047983 */ /* 0x000f280000300800 */
        /* <DEDUP_REMOVED lines=15> */
[----:B---3--:R0:W-:Y:S04]  /*18f80*/  STS.U8 [R2+UR7+0x8580], R24 ;  /* 0x0085801802007988 */ /* 0x0081e80008000007 */
[----:B------:R-:W3:Y:S04]  /*18f90*/  LDL.LU R22, [R1+0x144] ;  /* 0x0001440001167983 */ /* 0x000ee80000300800 */
[----:B------:R1:W-:Y:S04]  /*18fa0*/  STS.U8 [R2+UR7+0x9400], R26 ;  /* 0x0094001a02007988 */ /* 0x0003e80008000007 */
[----:B0-----:R-:W4:Y:S04]  /*18fb0*/  LDL.LU R24, [R1+0x13c] ;  /* 0x00013c0001187983 */ /* 0x001f280000300800 */
[----:B-1----:R-:W4:Y:S04]  /*18fc0*/  LDL.LU R26, [R1+0x134] ;  /* 0x00013400011a7983 */ /* 0x002f280000300800 */
[----:B-----5:R0:W-:Y:S04]  /*18fd0*/  STS.U8 [R2+UR7+0x9480], R27 ;  /* 0x0094801b02007988 */ /* 0x0201e80008000007 */
[----:B0-----:R-:W5:Y:S04]  /*18fe0*/  LDL.LU R27, [R1+0xd8] ;  /* 0x0000d800011b7983 */ /* 0x001f680000300800 */
[----:B------:R0:W-:Y:S04]  /*18ff0*/  STS.U8 [R2+UR7+0x9500], R0 ;  /* 0x0095000002007988 */ /* 0x0001e80008000007 */
[----:B0-----:R-:W5:Y:S04]  /*19000*/  LDL.LU R0, [R1+0x330] ;  /* 0x0003300001007983 */ /* 0x001f680000300800 */
[----:B------:R-:W-:Y:S04]  /*19010*/  STL [R1+0xd4], R3 ;  /* 0x0000d40301007387 */ /* 0x000fe80000100800 */
[----:B------:R-:W-:Y:S04]  /*19020*/  STL [R1+0x1a18], R3 ;  /* 0x001a180301007387 */ /* 0x000fe80000100800 */
[----:B------:R-:W5:Y:S04]  /*19030*/  LDL.LU R19, [R1+0xc4] ;  /* 0x0000c40001137983 */ /* 0x000f680000300800 */
[----:B------:R-:W5:Y:S04]  /*19040*/  LDL.LU R13, [R1+0xbc] ;  /* 0x0000bc00010d7983 */ /* 0x000f680000300800 */
[----:B------:R-:W5:Y:S04]  /*19050*/  LDL.LU R18, [R1+0xb8] ;  /* 0x0000b80001127983 */ /* 0x000f680000300800 */
[----:B------:R-:W5:Y:S04]  /*19060*/  LDL.LU R20, [R1+0x44] ;  /* 0x0000440001147983 */ /* 0x000f680000300800 */
[----:B--2---:R0:W-:Y:S04]  /*19070*/  STS.U8 [R2+UR7+0x9580], R28 ;  /* 0x0095801c02007988 */ /* 0x0041e80008000007 */
[----:B0-----:R-:W2:Y:S04]  /*19080*/  LDL.LU R28, [R1+0x40] ;  /* 0x00004000011c7983 */ /* 0x001ea80000300800 */
[----:B---3--:R0:W-:Y:S04]  /*19090*/  STS.U8 [R2+UR7+0xe480], R22 ;  /* 0x00e4801602007988 */ /* 0x0081e80008000007 */
[----:B----4-:R1:W-:Y:S04]  /*190a0*/  STS.U8 [R2+UR7+0xe500], R24 ;  /* 0x00e5001802007988 */ /* 0x0103e80008000007 */
[----:B0-----:R-:W3:Y:S04]  /*190b0*/  LDL.LU R22, [R1+0x3c] ;  /* 0x00003c0001167983 */ /* 0x001ee80000300800 */
[----:B------:R0:W-:Y:S04]  /*190c0*/  STS.U8 [R2+UR7+0xe580], R26 ;  /* 0x00e5801a02007988 */ /* 0x0001e80008000007 */
[----:B-1----:R-:W4:Y:S04]  /*190d0*/  LDL.LU R24, [R1+0x18] ;  /* 0x0000180001187983 */ /* 0x002f280000300800 */
[----:B0-----:R-:W3:Y:S04]  /*190e0*/  LDL.LU R26, [R1+0x388] ;  /* 0x00038800011a7983 */ /* 0x001ee80000300800 */
[----:B-----5:R0:W-:Y:S04]  /*190f0*/  STS.U8 [R2+UR7+0xf400], R27 ;  /* 0x00f4001b02007988 */ /* 0x0201e80008000007 */
[----:B0-----:R-:W5:Y:S04]  /*19100*/  LDL.LU R27, [R1+0x384] ;  /* 0x00038400011b7983 */ /* 0x001f680000300800 */
[----:B------:R0:W-:Y:S04]  /*19110*/  STS.U8 [R2+UR7+0xa400], R0 ;  /* 0x00a4000002007988 */ /* 0x0001e80008000007 */
[----:B------:R-:W-:Y:S01]  /*19120*/  STS.U8 [R2+UR7+0xa480], R4 ;  /* 0x00a4800402007988 */ /* 0x000fe20008000007 */
[----:B0-----:R-:W-:-:S03]  /*19130*/  LOP3.LUT R0, R11, 0x30, RZ, 0x3c, !PT ;  /* 0x000000300b007812 */ /* 0x001fc600078e3cff */
        /* <DEDUP_REMOVED lines=19> */
[----:B--2---:R0:W-:Y:S04]  /*19270*/  STS.U8 [R0+UR7+0x8680], R28 ;  /* 0x0086801c00007988 */ /* 0x0041e80008000007 */
[----:B0-----:R-:W2:Y:S04]  /*19280*/  LDL.LU R28, [R1+0x380] ;  /* 0x00038000011c7983 */ /* 0x001ea80000300800 */
        /* <DEDUP_REMOVED lines=21> */
[----:B---3--:R0:W-:Y:S04]  /*193e0*/  STS.U8 [R0+UR7+0x8700], R22 ;  /* 0x0087001600007988 */ /* 0x0081e80008000007 */
[----:B------:R-:W3:Y:S04]  /*193f0*/  LDL.LU R13, [R1+0xb4] ;  /* 0x0000b400010d7983 */ /* 0x000ee80000300800 */
[----:B----4-:R1:W-:Y:S04]  /*19400*/  STS.U8 [R0+UR7+0x8780], R24 ;  /* 0x0087801800007988 */ /* 0x0103e80008000007 */
[----:B0-----:R-:W4:Y:S04]  /*19410*/  LDL.LU R22, [R1+0xb0] ;  /* 0x0000b00001167983 */ /* 0x001f280000300800 */
[----:B------:R0:W-:Y:S04]  /*19420*/  STS.U8 [R0+UR7+0x9600], R26 ;  /* 0x0096001a00007988 */ /* 0x0001e80008000007 */
[----:B-1----:R-:W3:Y:S04]  /*19430*/  LDL.LU R24, [R1+0xac] ;  /* 0x0000ac0001187983 */ /* 0x002ee80000300800 */
[----:B-----5:R1:W-:Y:S04]  /*19440*/  STS.U8 [R0+UR7+0x9680], R27 ;  /* 0x0096801b00007988 */ /* 0x0203e80008000007 */
[----:B0-----:R-:W5:Y:S04]  /*19450*/  LDL.LU R26, [R1+0xa8] ;  /* 0x0000a800011a7983 */ /* 0x001f680000300800 */
[----:B-1----:R-:W5:Y:S04]  /*19460*/  LDL.LU R27, [R1+0x14] ;  /* 0x00001400011b7983 */ /* 0x002f680000300800 */
[----:B--2---:R0:W-:Y:S04]  /*19470*/  STS.U8 [R0+UR7+0x9700], R28 ;  /* 0x0097001c00007988 */ /* 0x0041e80008000007 */
[----:B------:R1:W-:Y:S04]  /*19480*/  STS.U8 [R0+UR7+0x9780], R2 ;  /* 0x0097800200007988 */ /* 0x0003e80008000007 */
[----:B0-----:R-:W2:Y:S01]  /*19490*/  LDL.LU R28, [R1+0x1a44] ;  /* 0x001a4400011c7983 */ /* 0x001ea20000300800 */
[----:B-1----:R-:W-:-:S03]  /*194a0*/  LOP3.LUT R2, R11, 0x40, RZ, 0x3c, !PT ;  /* 0x000000400b027812 */ /* 0x002fc600078e3cff */
        /* <DEDUP_REMOVED lines=10> */
[----:B------:R0:W-:Y:S04]  /*19550*/  STS.U8 [R0+UR7+0xe700], R18 ;  /* 0x00e7001200007988 */ /* 0x0001e80008000007 */
[----:B------:R1:W-:Y:S04]  /*19560*/  STS.U8 [R0+UR7+0xe780], R20 ;  /* 0x00e7801400007988 */ /* 0x0003e80008000007 */
[----:B0-----:R-:W2:Y:S04]  /*19570*/  LDL.LU R18, [R1+0x10] ;  /* 0x0000100001127983 */ /* 0x001ea80000300800 */
[----:B-1----:R-:W2:Y:S04]  /*19580*/  LDL.LU R20, [R1+0x4] ;  /* 0x0000040001147983 */ /* 0x002ea80000300800 */
[----:B------:R0:W-:Y:S04]  /*19590*/  STL [R1+0x1a40], R11 ;  /* 0x001a400b01007387 */ /* 0x0001e80000100800 */
[----:B0-----:R-:W2:Y:S04]  /*195a0*/  LDL.LU R11, [R1+0x370] ;  /* 0x00037000010b7983 */ /* 0x001ea80000300800 */
[----:B----4-:R0:W-:Y:S04]  /*195b0*/  STS.U8 [R0+UR7+0xf680], R22 ;  /* 0x00f6801600007988 */ /* 0x0101e80008000007 */
[----:B---3--:R1:W-:Y:S04]  /*195c0*/  STS.U8 [R0+UR7+0xf700], R24 ;  /* 0x00f7001800007988 */ /* 0x0083e80008000007 */
[----:B------:R-:W-:Y:S04]  /*195d0*/  STS.U8 [R0+UR7+0xc700], R15 ;  /* 0x00c7000f00007988 */ /* 0x000fe80008000007 */
[----:B0-----:R-:W3:Y:S04]  /*195e0*/  LDL.LU R22, [R1+0x36c] ;  /* 0x00036c0001167983 */ /* 0x001ee80000300800 */
        /* <DEDUP_REMOVED lines=8> */
[----:B-----5:R0:W-:Y:S04]  /*19670*/  STS.U8 [R0+UR7+0xf780], R26 ;  /* 0x00f7801a00007988 */ /* 0x0201e80008000007 */
[----:B-1----:R-:W4:Y:S04]  /*19680*/  LDL.LU R24, [R1+0x368] ;  /* 0x0003680001187983 */ /* 0x002f280000300800 */
[----:B------:R1:W-:Y:S04]  /*19690*/  STS.U8 [R2+UR7+0x8800], R27 ;  /* 0x0088001b02007988 */ /* 0x0003e80008000007 */
[----:B0-----:R-:W5:Y:S04]  /*196a0*/  LDL.LU R26, [R1+0x364] ;  /* 0x00036400011a7983 */ /* 0x001f680000300800 */
[----:B-1----:R-:W5:Y:S04]  /*196b0*/  LDL.LU R27, [R1+0x30c] ;  /* 0x00030c00011b7983 */ /* 0x002f680000300800 */
[----:B------:R-:W5:Y:S04]  /*196c0*/  LDL.LU R0, [R1+0x304] ;  /* 0x0003040001007983 */ /* 0x000f680000300800 */
        /* <DEDUP_REMOVED lines=19> */
[----:B--2---:R-:W-:Y:S04]  /*19800*/  STS.U8 [R2+UR7+0x8980], R28 ;  /* 0x0089801c02007988 */ /* 0x004fe80008000007 */
[----:B------:R0:W-:Y:S04]  /*19810*/  STS.U8 [R2+UR7+0x8880], R18 ;  /* 0x0088801202007988 */ /* 0x0001e80008000007 */
[----:B------:R1:W-:Y:S04]  /*19820*/  STS.U8 [R2+UR7+0x8900], R20 ;  /* 0x0089001402007988 */ /* 0x0003e80008000007 */
[----:B0-----:R-:W2:Y:S04]  /*19830*/  LDL.LU R18, [R1+0x9c] ;  /* 0x00009c0001127983 */ /* 0x001ea80000300800 */
[----:B-1----:R-:W2:Y:S04]  /*19840*/  LDL.LU R20, [R1+0x98] ;  /* 0x0000980001147983 */ /* 0x002ea80000300800 */
[----:B------:R-:W2:Y:S04]  /*19850*/  LDL.LU R28, [R1+0x308] ;  /* 0x00030800011c7983 */ /* 0x000ea80000300800 */
[----:B------:R0:W-:Y:S04]  /*19860*/  STS.U8 [R2+UR7+0x9800], R11 ;  /* 0x0098000b02007988 */ /* 0x0001e80008000007 */
[----:B0-----:R-:W2:Y:S04]  /*19870*/  LDL.LU R11, [R1+0x1a40] ;  /* 0x001a4000010b7983 */ /* 0x001ea80000300800 */
[----:B---3--:R0:W-:Y:S04]  /*19880*/  STS.U8 [R2+UR7+0x9880], R22 ;  /* 0x0098801602007988 */ /* 0x0081e80008000007 */
[----:B0-----:R-:W3:Y:S04]  /*19890*/  LDL.LU R22, [R1+0x1a3c] ;  /* 0x001a3c0001167983 */ /* 0x001ee80000300800 */
[----:B----4-:R0:W-:Y:S04]  /*198a0*/  STS.U8 [R2+UR7+0x9900], R24 ;  /* 0x0099001802007988 */ /* 0x0101e80008000007 */
[----:B-----5:R1:W-:Y:S04]  /*198b0*/  STS.U8 [R2+UR7+0x9980], R26 ;  /* 0x0099801a02007988 */ /* 0x0203e80008000007 */
[----:B0-----:R-:W4:Y:S04]  /*198c0*/  LDL.LU R24, [R1+0x1a38] ;  /* 0x001a380001187983 */ /* 0x001f280000300800 */
[----:B------:R0:W-:Y:S04]  /*198d0*/  STS.U8 [R2+UR7+0xa800], R27 ;  /* 0x00a8001b02007988 */ /* 0x0001e80008000007 */
[----:B-1----:R-:W5:Y:S04]  /*198e0*/  LDL.LU R26, [R1+0x1a34] ;  /* 0x001a3400011a7983 */ /* 0x002f680000300800 */
[----:B0-----:R-:W3:Y:S04]  /*198f0*/  LDL.LU R27, [R1+0x1a30] ;  /* 0x001a3000011b7983 */ /* 0x001ee80000300800 */
[----:B------:R0:W-:Y:S04]  /*19900*/  STS.U8 [R2+UR7+0xa900], R0 ;  /* 0x00a9000002007988 */ /* 0x0001e80008000007 */
        /* <DEDUP_REMOVED lines=19> */
[----:B--2---:R-:W-:Y:S04]  /*19a40*/  STS.U8 [R2+UR7+0xf900], R18 ;  /* 0x00f9001202007988 */ /* 0x004fe80008000007 */
[----:B------:R-:W-:Y:S04]  /*19a50*/  STS.U8 [R2+UR7+0xf980], R20 ;  /* 0x00f9801402007988 */ /* 0x000fe80008000007 */
[----:B------:R-:W-:Y:S01]  /*19a60*/  STS.U8 [R2+UR7+0xa880], R28 ;  /* 0x00a8801c02007988 */ /* 0x000fe20008000007 */
[----:B0-----:R-:W-:-:S03]  /*19a70*/  LOP3.LUT R0, R11, 0x50, RZ, 0x3c, !PT ;  /* 0x000000500b007812 */ /* 0x001fc600078e3cff */
[----:B------:R0:W-:Y:S04]  /*19a80*/  STL [R1+0x1a2c], R11 ;  /* 0x001a2c0b01007387 */ /* 0x0001e80000100800 */
        /* <DEDUP_REMOVED lines=25> */
[----:B-----5:R1:W-:Y:S04]  /*19c20*/  STS.U8 [R0+UR7+0x8a80], R26 ;  /* 0x008a801a00007988 */ /* 0x0203e80008000007 */
[----:B----4-:R3:W-:Y:S04]  /*19c30*/  STS.U8 [R0+UR7+0x8b00], R24 ;  /* 0x008b001800007988 */ /* 0x0107e80008000007 */
[----:B0-----:R-:W4:Y:S04]  /*19c40*/  LDL.LU R27, [R1+0x27c] ;  /* 0x00027c00011b7983 */ /* 0x001f280000300800 */
[----:B-1----:R-:W5:Y:S04]  /*19c50*/  LDL.LU R26, [R1+0x2f0] ;  /* 0x0002f000011a7983 */ /* 0x002f680000300800 */
[----:B---3--:R-:W3:Y:S04]  /*19c60*/  LDL.LU R24, [R1+0x2f4] ;  /* 0x0002f40001187983 */ /* 0x008ee80000300800 */
[----:B------:R0:W-:Y:S04]  /*19c70*/  STS.U8 [R0+UR7+0x8b80], R22 ;  /* 0x008b801600007988 */ /* 0x0001e80008000007 */
[----:B0-----:R-:W3:Y:S04]  /*19c80*/  LDL.LU R22, [R1+0x2f8] ;  /* 0x0002f80001167983 */ /* 0x001ee80000300800 */
[----:B--2---:R0:W-:Y:S04]  /*19c90*/  STS.U8 [R0+UR7+0x9a00], R11 ;  /* 0x009a000b00007988 */ /* 0x0041e80008000007 */
[----:B------:R1:W-:Y:S04]  /*19ca0*/  STS.U8 [R0+UR7+0x9a80], R19 ;  /* 0x009a801300007988 */ /* 0x0003e80008000007 */
[----:B------:R2:W-:Y:S04]  /*19cb0*/  STS.U8 [R0+UR7+0x9b00], R13 ;  /* 0x009b000d00007988 */ /* 0x0005e80008000007 */
[----:B0-----:R-:W3:Y:S04]  /*19cc0*/  LDL.LU R11, [R1+0x1a2c] ;  /* 0x001a2c00010b7983 */ /* 0x001ee80000300800 */
[----:B-1----:R-:W3:Y:S04]  /*19cd0*/  LDL.LU R19, [R1+0x1a28] ;  /* 0x001a280001137983 */ /* 0x002ee80000300800 */
[----:B--2---:R-:W2:Y:S04]  /*19ce0*/  LDL.LU R13, [R1+0x1a24] ;  /* 0x001a2400010d7983 */ /* 0x004ea80000300800 */
[----:B------:R0:W-:Y:S04]  /*19cf0*/  STS.U8 [R0+UR7+0x9b80], R18 ;  /* 0x009b801200007988 */ /* 0x0001e80008000007 */
[----:B------:R1:W-:Y:S04]  /*19d00*/  STS.U8 [R0+UR7+0xaa00], R20 ;  /* 0x00aa001400007988 */ /* 0x0003e80008000007 */
[----:B0-----:R-:W2:Y:S04]  /*19d10*/  LDL.LU R18, [R1+0x1a20] ;  /* 0x001a200001127983 */ /* 0x001ea80000300800 */
[----:B-1----:R-:W2:Y:S04]  /*19d20*/  LDL.LU R20, [R1+0x1a1c] ;  /* 0x001a1c0001147983 */ /* 0x002ea80000300800 */
[----:B------:R0:W-:Y:S04]  /*19d30*/  STS.U8 [R0+UR7+0xbb80], R3 ;  /* 0x00bb800300007988 */ /* 0x0001e80008000007 */
[----:B------:R1:W-:Y:S04]  /*19d40*/  STS.U8 [R0+UR7+0xca80], R6 ;  /* 0x00ca800600007988 */ /* 0x0003e80008000007 */
[----:B0-----:R-:W2:Y:S04]  /*19d50*/  LDL.LU R3, [R1+0x350] ;  /* 0x0003500001037983 */ /* 0x001ea80000300800 */
[----:B-1----:R-:W2:Y:S04]  /*19d60*/  LDL.LU R6, [R1+0x34c] ;  /* 0x00034c0001067983 */ /* 0x002ea80000300800 */
[----:B------:R0:W-:Y:S04]  /*19d70*/  STS.U8 [R0+UR7+0xea00], R14 ;  /* 0x00ea000e00007988 */ /* 0x0001e80008000007 */
[----:B------:R-:W-:Y:S04]  /*19d80*/  STS.U8 [R0+UR7+0xba80], R2 ;  /* 0x00ba800200007988 */ /* 0x000fe80008000007 */
[----:B0-----:R-:W2:Y:S04]  /*19d90*/  LDL.LU R14, [R1+0x348] ;  /* 0x00034800010e7983 */ /* 0x001ea80000300800 */
[----:B------:R0:W-:Y:S04]  /*19da0*/  STS.U8 [R0+UR7+0xfa00], R16 ;  /* 0x00fa001000007988 */ /* 0x0001e80008000007 */
[----:B------:R1:W-:Y:S04]  /*19db0*/  STS.U8 [R0+UR7+0xfa80], R25 ;  /* 0x00fa801900007988 */ /* 0x0003e80008000007 */
[----:B------:R1:W-:Y:S04]  /*19dc0*/  STS.U8 [R0+UR7+0xfb00], R23 ;  /* 0x00fb001700007988 */ /* 0x0003e80008000007 */
[----:B0-----:R-:W2:Y:S04]  /*19dd0*/  LDL.LU R16, [R1+0x344] ;  /* 0x0003440001107983 */ /* 0x001ea80000300800 */
[----:B-1----:R-:W2:Y:S04]  /*19de0*/  LDL.LU R25, [R1+0x2ec] ;  /* 0x0002ec0001197983 */ /* 0x002ea80000300800 */
[----:B------:R0:W-:Y:S04]  /*19df0*/  STS.U8 [R0+UR7+0xfb80], R21 ;  /* 0x00fb801500007988 */ /* 0x0001e80008000007 */
[----:B------:R-:W2:Y:S04]  /*19e00*/  LDL.LU R23, [R1+0x2e8] ;  /* 0x0002e80001177983 */ /* 0x000ea80000300800 */
[----:B----4-:R-:W-:Y:S04]  /*19e10*/  STS.U8 [R0+UR7+0xba00], R27 ;  /* 0x00ba001b00007988 */ /* 0x010fe80008000007 */
[----:B-----5:R-:W-:Y:S04]  /*19e20*/  STS.U8 [R0+UR7+0xab80], R26 ;  /* 0x00ab801a00007988 */ /* 0x020fe80008000007 */
[----:B---3--:R-:W-:Y:S04]  /*19e30*/  STS.U8 [R0+UR7+0xab00], R24 ;  /* 0x00ab001800007988 */ /* 0x008fe80008000007 */
        /* <DEDUP_REMOVED lines=12> */
[----:B0-----:R-:W3:Y:S04]  /*19f00*/  LDL.LU R21, [R1+0x2e4] ;  /* 0x0002e40001157983 */ /* 0x001ee80000300800 */
[----:B-1----:R-:W4:Y:S04]  /*19f10*/  LDL.LU R0, [R1+0x250] ;  /* 0x0002500001007983 */ /* 0x002f280000300800 */
[----:B------:R-:W5:Y:S04]  /*19f20*/  LDL.LU R15, [R1+0x1f0] ;  /* 0x0001f000010f7983 */ /* 0x000f680000300800 */
        /* <DEDUP_REMOVED lines=13> */
[----:B------:R-:W4:Y:S01]  /*1a000*/  LDL.LU R17, [R1+0x7c] ;  /* 0x00007c0001117983 */ /* 0x000f220000300800 */
[----:B------:R-:W-:-:S05]  /*1a010*/  LOP3.LUT R2, R11, 0x60, RZ, 0x3c, !PT ;  /* 0x000000600b027812 */ /* 0x000fca00078e3cff */
[----:B------:R-:W-:Y:S04]  /*1a020*/  STS.U8 [R2+UR7+0x8d80], R19 ;  /* 0x008d801302007988 */ /* 0x000fe80008000007 */
[----:B--2---:R-:W-:Y:S04]  /*1a030*/  STS.U8 [R2+UR7+0x8d00], R13 ;  /* 0x008d000d02007988 */ /* 0x004fe80008000007 */
[----:B------:R-:W-:Y:S04]  /*1a040*/  STS.U8 [R2+UR7+0x8c80], R18 ;  /* 0x008c801202007988 */ /* 0x000fe80008000007 */
[----:B------:R0:W-:Y:S04]  /*1a050*/  STS.U8 [R2+UR7+0x8c00], R20 ;  /* 0x008c001402007988 */ /* 0x0001e80008000007 */
[----:B0-----:R-:W2:Y:S04]  /*1a060*/  LDL.LU R20, [R1+0x264] ;  /* 0x0002640001147983 */ /* 0x001ea80000300800 */
[----:B------:R-:W2:Y:S04]  /*1a070*/  LDL.LU R18, [R1+0x268] ;  /* 0x0002680001127983 */ /* 0x000ea80000300800 */
[----:B------:R-:W2:Y:S04]  /*1a080*/  LDL.LU R13, [R1+0x26c] ;  /* 0x00026c00010d7983 */ /* 0x000ea80000300800 */
[----:B------:R-:W2:Y:S04]  /*1a090*/  LDL.LU R19, [R1+0x2e0] ;  /* 0x0002e00001137983 */ /* 0x000ea80000300800 */
[----:B------:R0:W-:Y:S04]  /*1a0a0*/  STS.U8 [R2+UR7+0x9c00], R3 ;  /* 0x009c000302007988 */ /* 0x0001e80008000007 */
[----:B------:R1:W-:Y:S04]  /*1a0b0*/  STS.U8 [R2+UR7+0x9c80], R6 ;  /* 0x009c800602007988 */ /* 0x0003e80008000007 */
[----:B0-----:R-:W2:Y:S04]  /*1a0c0*/  LDL.LU R3, [R1+0x1a18] ;  /* 0x001a180001037983 */ /* 0x001ea80000300800 */
[----:B-1----:R-:W2:Y:S04]  /*1a0d0*/  LDL.LU R6, [R1+0x1a14] ;  /* 0x001a140001067983 */ /* 0x002ea80000300800 */
[----:B------:R0:W-:Y:S04]  /*1a0e0*/  STS.U8 [R2+UR7+0x9d00], R14 ;  /* 0x009d000e02007988 */ /* 0x0001e80008000007 */
[----:B0-----:R-:W2:Y:S04]  /*1a0f0*/  LDL.LU R14, [R1+0x1a10] ;  /* 0x001a1000010e7983 */ /* 0x001ea80000300800 */
[----:B------:R0:W-:Y:S04]  /*1a100*/  STS.U8 [R2+UR7+0x9d80], R16 ;  /* 0x009d801002007988 */ /* 0x0001e80008000007 */
[----:B------:R1:W-:Y:S04]  /*1a110*/  STS.U8 [R2+UR7+0xac00], R25 ;  /* 0x00ac001902007988 */ /* 0x0003e80008000007 */
[----:B------:R1:W-:Y:S04]  /*1a120*/  STS.U8 [R2+UR7+0xac80], R23 ;  /* 0x00ac801702007988 */ /* 0x0003e80008000007 */
[----:B0-----:R-:W2:Y:S04]  /*1a130*/  LDL.LU R16, [R1+0x1a0c] ;  /* 0x001a0c0001107983 */ /* 0x001ea80000300800 */
[----:B-1----:R-:W2:Y:S04]  /*1a140*/  LDL.LU R25, [R1+0x1a08] ;  /* 0x001a080001197983 */ /* 0x002ea80000300800 */
[----:B------:R-:W2:Y:S04]  /*1a150*/  LDL.LU R23, [R1+0x1a04] ;  /* 0x001a040001177983 */ /* 0x000ea80000300800 */
[----:B---3--:R0:W-:Y:S04]  /*1a160*/  STS.U8 [R2+UR7+0xad00], R21 ;  /* 0x00ad001502007988 */ /* 0x0081e80008000007 */
[----:B0-----:R-:W3:Y:S04]  /*1a170*/  LDL.LU R21, [R1+0x1a00] ;  /* 0x001a000001157983 */ /* 0x001ee80000300800 */
[----:B-----5:R0:W-:Y:S04]  /*1a180*/  STS.U8 [R2+UR7+0xcc00], R15 ;  /* 0x00cc000f02007988 */ /* 0x0201e80008000007 */
[----:B0-----:R-:W5:Y:S04]  /*1a190*/  LDL.LU R15, [R1+0x78] ;  /* 0x00007800010f7983 */ /* 0x001f680000300800 */
[----:B----4-:R0:W-:Y:S04]  /*1a1a0*/  STS.U8 [R2+UR7+0xfc80], R29 ;  /* 0x00fc801d02007988 */ /* 0x0101e80008000007 */
[----:B------:R1:W-:Y:S04]  /*1a1b0*/  STS.U8 [R2+UR7+0xfd00], R17 ;  /* 0x00fd001102007988 */ /* 0x0003e80008000007 */
[----:B0-----:R-:W4:Y:S04]  /*1a1c0*/  LDL.LU R29, [R1+0x340] ;  /* 0x00034000011d7983 */ /* 0x001f280000300800 */
[----:B-1----:R-:W4:Y:S04]  /*1a1d0*/  LDL.LU R17, [R1+0x33c] ;  /* 0x00033c0001117983 */ /* 0x002f280000300800 */
        /* <DEDUP_REMOVED lines=10> */
[----:B------:R-:W-:Y:S04]  /*1a280*/  STS.U8 [R2+UR7+0xed00], R9 ;  /* 0x00ed000902007988 */ /* 0x000fe80008000007 */
[----:B------:R-:W-:Y:S01]  /*1a290*/  STS.U8 [R2+UR7+0xed80], R10 ;  /* 0x00ed800a02007988 */ /* 0x000fe20008000007 */
[----:B0-----:R-:W-:-:S03]  /*1a2a0*/  LOP3.LUT R0, R11, 0x70, RZ, 0x3c, !PT ;  /* 0x000000700b007812 */ /* 0x001fc600078e3cff */
[----:B------:R-:W-:Y:S04]  /*1a2b0*/  STS.U8 [R2+UR7+0xfc00], R12 ;  /* 0x00fc000c02007988 */ /* 0x000fe80008000007 */
[----:B--2---:R-:W-:Y:S04]  /*1a2c0*/  STS.U8 [R2+UR7+0xbd00], R20 ;  /* 0x00bd001402007988 */ /* 0x004fe80008000007 */
[----:B------:R-:W-:Y:S04]  /*1a2d0*/  STS.U8 [R2+UR7+0xbc80], R18 ;  /* 0x00bc801202007988 */ /* 0x000fe80008000007 */
[----:B------:R-:W-:Y:S04]  /*1a2e0*/  STS.U8 [R2+UR7+0xbc00], R13 ;  /* 0x00bc000d02007988 */ /* 0x000fe80008000007 */
[----:B------:R0:W-:Y:S04]  /*1a2f0*/  STS.U8 [R2+UR7+0xad80], R19 ;  /* 0x00ad801302007988 */ /* 0x0001e80008000007 */
        /* <DEDUP_REMOVED lines=13> */
[----:B-----5:R0:W-:Y:S04]  /*1a3d0*/  STS.U8 [R2+UR7+0xfd80], R15 ;  /* 0x00fd800f02007988 */ /* 0x0201e80008000007 */
[----:B---3--:R1:W-:Y:S04]  /*1a3e0*/  STS.U8 [R0+UR7+0x8e00], R21 ;  /* 0x008e001500007988 */ /* 0x0083e80008000007 */
[----:B0-----:R-:W3:Y:S04]  /*1a3f0*/  LDL.LU R2, [R1+0x2d4] ;  /* 0x0002d40001027983 */ /* 0x001ee80000300800 */
[----:B------:R-:W5:Y:S04]  /*1a400*/  LDL.LU R9, [R1+0xec] ;  /* 0x0000ec0001097983 */ /* 0x000f680000300800 */
[----:B------:R-:W2:Y:S04]  /*1a410*/  LDL.LU R10, [R1+0xe8] ;  /* 0x0000e800010a7983 */ /* 0x000ea80000300800 */
[----:B------:R-:W2:Y:S04]  /*1a420*/  LDL.LU R11, [R1+0xe4] ;  /* 0x0000e400010b7983 */ /* 0x000ea80000300800 */
[----:B------:R-:W2:Y:S04]  /*1a430*/  LDL.LU R12, [R1+0xe0] ;  /* 0x0000e000010c7983 */ /* 0x000ea80000300800 */
[----:B------:R-:W2:Y:S04]  /*1a440*/  LDL.LU R15, [R1+0x74] ;  /* 0x00007400010f7983 */ /* 0x000ea80000300800 */
[----:B-1----:R-:W2:Y:S04]  /*1a450*/  LDL.LU R21, [R1+0x2d8] ;  /* 0x0002d80001157983 */ /* 0x002ea80000300800 */
[----:B------:R0:W-:Y:S04]  /*1a460*/  STS.U8 [R0+UR7+0x8e80], R23 ;  /* 0x008e801700007988 */ /* 0x0001e80008000007 */
[----:B------:R1:W-:Y:S04]  /*1a470*/  STS.U8 [R0+UR7+0x8f00], R25 ;  /* 0x008f001900007988 */ /* 0x0003e80008000007 */
[----:B------:R4:W-:Y:S04]  /*1a480*/  STS.U8 [R0+UR7+0x8f80], R16 ;  /* 0x008f801000007988 */ /* 0x0009e80008000007 */
[----:B0-----:R-:W2:Y:S04]  /*1a490*/  LDL.LU R23, [R1+0x2dc] ;  /* 0x0002dc0001177983 */ /* 0x001ea80000300800 */
[----:B-1----:R-:W2:Y:S04]  /*1a4a0*/  LDL.LU R25, [R1+0x334] ;  /* 0x0003340001197983 */ /* 0x002ea80000300800 */
[----:B----4-:R-:W4:Y:S04]  /*1a4b0*/  LDL.LU R16, [R1+0x338] ;  /* 0x0003380001107983 */ /* 0x010f280000300800 */
[----:B------:R0:W-:Y:S04]  /*1a4c0*/  STS.U8 [R0+UR7+0x9e00], R29 ;  /* 0x009e001d00007988 */ /* 0x0001e80008000007 */
[----:B------:R1:W-:Y:S04]  /*1a4d0*/  STS.U8 [R0+UR7+0x9e80], R17 ;  /* 0x009e801100007988 */ /* 0x0003e80008000007 */
[----:B0-----:R-:W3:Y:S04]  /*1a4e0*/  LDL.LU R29, [R1+0x19fc] ;  /* 0x0019fc00011d7983 */ /* 0x001ee80000300800 */
[----:B-1----:R-:W5:Y:S01]  /*1a4f0*/  LDL.LU R17, [R1+0x19f8] ;  /* 0x0019f80001117983 */ /* 0x002f620000300800 */
[----:B------:R-:W0:Y:S01]  /*1a500*/  S2UR UR10, SR_CgaCtaId ;  /* 0x00000000000a79c3 */ /* 0x000e220000008800 */
[----:B------:R-:W-:-:S02]  /*1a510*/  UMOV UR9, 0x400 ;  /* 0x0000040000097882 */ /* 0x000fc40000000000 */
[----:B0-----:R-:W-:Y:S01]  /*1a520*/  ULEA UR9, UR10, UR9, 0x18 ;  /* 0x000000090a097291 */ /* 0x001fe2000f8ec0ff */
[----:B----4-:R-:W-:Y:S04]  /*1a530*/  STS.U8 [R0+UR7+0x9f00], R16 ;  /* 0x009f001000007988 */ /* 0x010fe80008000007 */
[----:B--2---:R-:W-:Y:S04]  /*1a540*/  STS.U8 [R0+UR7+0x9f80], R25 ;  /* 0x009f801900007988 */ /* 0x004fe80008000007 */
[----:B------:R-:W-:Y:S04]  /*1a550*/  STS.U8 [R0+UR7+0xae00], R23 ;  /* 0x00ae001700007988 */ /* 0x000fe80008000007 */
[----:B------:R-:W-:Y:S04]  /*1a560*/  STS.U8 [R0+UR7+0xae80], R21 ;  /* 0x00ae801500007988 */ /* 0x000fe80008000007 */
        /* <DEDUP_REMOVED lines=14> */
[----:B-----5:R-:W-:Y:S04]  /*1a650*/  STS.U8 [R0+UR7+0xee00], R9 ;  /* 0x00ee000900007988 */ /* 0x020fe80008000007 */
[----:B------:R-:W-:Y:S04]  /*1a660*/  STS.U8 [R0+UR7+0xee80], R10 ;  /* 0x00ee800a00007988 */ /* 0x000fe80008000007 */
[----:B------:R-:W-:Y:S04]  /*1a670*/  STS.U8 [R0+UR7+0xef00], R11 ;  /* 0x00ef000b00007988 */ /* 0x000fe80008000007 */
[----:B------:R-:W-:Y:S04]  /*1a680*/  STS.U8 [R0+UR7+0xef80], R12 ;  /* 0x00ef800c00007988 */ /* 0x000fe80008000007 */
[----:B------:R-:W-:Y:S04]  /*1a690*/  STS.U8 [R0+UR7+0xfe00], R15 ;  /* 0x00fe000f00007988 */ /* 0x000fe80008000007 */
[----:B------:R-:W-:Y:S04]  /*1a6a0*/  STS.U8 [R0+UR7+0xfe80], R17 ;  /* 0x00fe801100007988 */ /* 0x000fe80008000007 */
[----:B------:R-:W-:Y:S04]  /*1a6b0*/  STS.U8 [R0+UR7+0xff00], R29 ;  /* 0x00ff001d00007988 */ /* 0x000fe80008000007 */
[----:B------:R0:W-:Y:S01]  /*1a6c0*/  STS.U8 [R0+UR7+0xff80], R14 ;  /* 0x00ff800e00007988 */ /* 0x0001e20008000007 */
[----:B------:R-:W-:Y:S01]  /*1a6d0*/  BAR.SYNC.DEFER_BLOCKING 0x0 ;  /* 0x0000000000007b1d */ /* 0x000fe20000010000 */
[----:B0-----:R-:W-:-:S05]  /*1a6e0*/  LOP3.LUT R0, R6, 0x20, RZ, 0x3c, !PT ;  /* 0x0000002006007812 */ /* 0x001fca00078e3cff */
[----:B------:R-:W0:Y:S04]  /*1a6f0*/  LDSM.16.M88.4 R8, [R3+UR9+0x8000] ;  /* 0x008000090308783b */ /* 0x000e280008000200 */
[----:B------:R-:W-:Y:S04]  /*1a700*/  LDSM.16.MT88.4 R12, [R6+UR9] ;  /* 0x00000009060c783b */ /* 0x000fe80008004200 */
[----:B------:R-:W1:Y:S04]  /*1a710*/  LDSM.16.MT88.4 R4, [R6+UR9+0x400] ;  /* 0x000400090604783b */ /* 0x000e680008004200 */
[----:B------:R2:W-:Y:S04]  /*1a720*/  LDSM.16.M88.4 R16, [R3+UR9+0xc000] ;  /* 0x00c000090310783b */ /* 0x0005e80008000200 */
[----:B0-----:R-:W-:Y:S01]  /*1a730*/  STL.64 [R1+0x58], R10 ;  /* 0x0000580a01007387 */ /* 0x001fe20000100a00 */
[----:B-1----:R-:W-:-:S03]  /*1a740*/  IMAD.MOV.U32 R26, RZ, RZ, R4 ;  /* 0x000000ffff1a7224 */ /* 0x002fc600078e0004 */
[----:B------:R-:W-:Y:S01]  /*1a750*/  STL [R1+0x14], R5 ;  /* 0x0000140501007387 */ /* 0x000fe20000100800 */
[----:B------:R-:W-:Y:S02]  /*1a760*/  IMAD.MOV.U32 R24, RZ, RZ, R6 ;  /* 0x000000ffff187224 */ /* 0x000fe400078e0006 */
[----:B------:R-:W-:Y:S02]  /*1a770*/  IMAD.MOV.U32 R25, RZ, RZ, R7 ;  /* 0x000000ffff197224 */ /* 0x000fe400078e0007 */
[----:B------:R-:W0:Y:S01]  /*1a780*/  LDSM.16.MT88.4 R4, [R0+UR9] ;  /* 0x000000090004783b */ /* 0x000e220008004200 */
[----:B------:R-:W-:Y:S02]  /*1a790*/  IMAD.MOV.U32 R29, RZ, RZ, R9 ;  /* 0x000000ffff1d7224 */ /* 0x000fe400078e0009 */
[----:B------:R-:W-:Y:S02]  /*1a7a0*/  IMAD.MOV.U32 R27, RZ, RZ, R8 ;  /* 0x000000ffff1b7224 */ /* 0x000fe400078e0008 */
[----:B------:R-:W-:Y:S01]  /*1a7b0*/  IMAD.MOV.U32 R20, RZ, RZ, R12 ;  /* 0x000000ffff147224 */ /* 0x000fe200078e000c */
[----:B--2---:R-:W-:Y:S01]  /*1a7c0*/  F2FP.F16.E4M3.UNPACK_B R3, R29 ;  /* 0x0000001dff03723e */ /* 0x004fe200020006ff */
[----:B------:R-:W-:Y:S01]  /*1a7d0*/  IMAD.MOV.U32 R21, RZ, RZ, R14 ;  /* 0x000000ffff157224 */ /* 0x000fe200078e000e */
[----:B------:R-:W-:Y:S01]  /*1a7e0*/  F2FP.F16.E4M3.UNPACK_B R2, R27 ;  /* 0x0000001bff02723e */ /* 0x000fe200020006ff */
[----:B------:R-:W-:Y:S01]  /*1a7f0*/  IMAD.MOV.U32 R22, RZ, RZ, R26 ;  /* 0x000000ffff167224 */ /* 0x000fe200078e001a */
[----:B------:R-:W1:Y:S01]  /*1a800*/  LDSM.16.MT88.4 R8, [R0+UR9+0x400] ;  /* 0x000400090008783b */ /* 0x000e620008004200 */
[----:B------:R-:W-:-:S03]  /*1a810*/  IMAD.MOV.U32 R23, RZ, RZ, R24 ;  /* 0x000000ffff177224 */ /* 0x000fc600078e0018 */
[----:B0-----:R-:W-:Y:S04]  /*1a820*/  STL [R1+0x19cc], R5 ;  /* 0x0019cc0501007387 */ /* 0x001fe80000100800 */
[----:B------:R-:W-:Y:S04]  /*1a830*/  STL [R1+0x19c8], R7 ;  /* 0x0019c80701007387 */ /* 0x000fe80000100800 */
[----:B------:R-:W-:Y:S04]  /*1a840*/  STL [R1+0x19d0], R0 ;  /* 0x0019d00001007387 */ /* 0x000fe80000100800 */
[----:B------:R-:W-:Y:S04]  /*1a850*/  STL.64 [R1+0xb8], R18 ;  /* 0x0000b81201007387 */ /* 0x000fe80000100a00 */
[----:B------:R-:W-:Y:S04]  /*1a860*/  STL.64 [R1+0x19f0], R14 ;  /* 0x0019f00e01007387 */ /* 0x000fe80000100a00 */
[----:B------:R0:W-:Y:S02]  /*1a870*/  STL.64 [R1+0x19e8], R12 ;  /* 0x0019e80c01007387 */ /* 0x0001e40000100a00 */
[----:B0-----:R-:W-:-:S15]  /*1a880*/  HMMA.16816.F32 R12, R20, R2, RZ ;  /* 0x00000002140c723c */ /* 0x001fde00000018ff */
[----:B------:R-:W-:-:S04]  /*1a890*/  NOP ;  /* 0x0000000000007918 */ /* 0x000fc80000000000 */
[----:B------:R-:W-:Y:S02]  /*1a8a0*/  IMAD.MOV.U32 R20, RZ, RZ, R14 ;  /* 0x000000ffff147224 */ /* 0x000fe400078e000e */
[----:B------:R-:W-:Y:S02]  /*1a8b0*/  IMAD.MOV.U32 R7, RZ, RZ, R15 ;  /* 0x000000ffff077224 */ /* 0x000fe400078e000f */
[----:B------:R-:W2:Y:S01]  /*1a8c0*/  LDL.LU.64 R14, [R1+0x19f0] ;  /* 0x0019f000010e7983 */ /* 0x000ea20000300a00 */
[----:B------:R-:W-:Y:S02]  /*1a8d0*/  IMAD.MOV.U32 R22, RZ, RZ, R12 ;  /* 0x000000ffff167224 */ /* 0x000fe400078e000c */
[----:B------:R-:W-:Y:S02]  /*1a8e0*/  IMAD.MOV.U32 R21, RZ, RZ, R13 ;  /* 0x000000ffff157224 */ /* 0x000fe400078e000d */
[----:B------:R-:W3:Y:S01]  /*1a8f0*/  LDL.LU.64 R12, [R1+0x19e8] ;  /* 0x0019e800010c7983 */ /* 0x000ee20000300a00 */
[----:B------:R-:W-:-:S02]  /*1a900*/  IMAD.MOV.U32 R5, RZ, RZ, R17 ;  /* 0x000000ffff057224 */ /* 0x000fc400078e0011 */
[----:B------:R-:W-:Y:S02]  /*1a910*/  IMAD.MOV.U32 R0, RZ, RZ, R16 ;  /* 0x000000ffff007224 */ /* 0x000fe400078e0010 */
[----:B------:R-:W-:Y:S02]  /*1a920*/  IMAD.MOV.U32 R16, RZ, RZ, R4 ;  /* 0x000000ffff107224 */ /* 0x000fe400078e0004 */
[----:B------:R-:W-:Y:S02]  /*1a930*/  IMAD.MOV.U32 R17, RZ, RZ, R6 ;  /* 0x000000ffff117224 */ /* 0x000fe400078e0006 */
[----:B-1----:R-:W-:Y:S02]  /*1a940*/  IMAD.MOV.U32 R18, RZ, RZ, R8 ;  /* 0x000000ffff127224 */ /* 0x002fe400078e0008 */
[----:B------:R-:W-:-:S07]  /*1a950*/  IMAD.MOV.U32 R19, RZ, RZ, R10 ;  /* 0x000000ffff137224 */ /* 0x000fce00078e000a */
[----:B------:R-:W-:-:S15]  /*1a960*/  HMMA.16816.F32 R16, R16, R2, RZ ;  /* 0x000000021010723c */ /* 0x000fde00000018ff */
[----:B------:R-:W-:-:S04]  /*1a970*/  NOP ;  /* 0x0000000000007918 */ /* 0x000fc80000000000 */
[----:B------:R-:W-:Y:S04]  /*1a980*/  STL.64 [R1+0x19e0], R18 ;  /* 0x0019e01201007387 */ /* 0x000fe80000100a00 */
[----:B------:R0:W-:Y:S02]  /*1a990*/  STL.64 [R1+0x19d8], R16 ;  /* 0x0019d81001007387 */ /* 0x0001e40000100a00 */
[----:B0-----:R-:W-:Y:S01]  /*1a9a0*/  IMAD.MOV.U32 R17, RZ, RZ, R21 ;  /* 0x000000ffff117224 */ /* 0x001fe200078e0015 */
[----:B------:R-:W-:Y:S01]  /*1a9b0*/  F2FP.F16.E4M3.UNPACK_B R28, R0 ;  /* 0x00000000ff1c723e */ /* 0x000fe200020006ff */
[----:B------:R-:W-:Y:S01]  /*1a9c0*/  IMAD.MOV.U32 R3, RZ, RZ, R29 ;  /* 0x000000ffff037224 */ /* 0x000fe200078e001d */
[----:B------:R-:W-:Y:S01]  /*1a9d0*/  F2FP.F16.E4M3.UNPACK_B R29, R5 ;  /* 0x00000005ff1d723e */ /* 0x000fe200020006ff */
[----:B------:R-:W-:-:S02]  /*1a9e0*/  IMAD.MOV.U32 R16, RZ, RZ, R22 ;  /* 0x000000ffff107224 */ /* 0x000fc400078e0016 */
[----:B------:R-:W-:Y:S02]  /*1a9f0*/  IMAD.MOV.U32 R18, RZ, RZ, R20 ;  /* 0x000000ffff127224 */ /* 0x000fe400078e0014 */
[----:B------:R-:W-:Y:S02]  /*1aa00*/  IMAD.MOV.U32 R22, RZ, RZ, R26 ;  /* 0x000000ffff167224 */ /* 0x000fe400078e001a */
[----:B--2---:R-:W-:Y:S02]  /*1aa10*/  IMAD.MOV.U32 R21, RZ, RZ, R14 ;  /* 0x000000ffff157224 */ /* 0x004fe400078e000e */
[----:B------:R-:W2:Y:S01]  /*1aa20*/  LDL.LU R14, [R1+0x14] ;  /* 0x00001400010e7983 */ /* 0x000ea20000300800 */
[----:B---3--:R-:W-:-:S07]  /*1aa30*/  IMAD.MOV.U32 R20, RZ, RZ, R12 ;  /* 0x000000ffff147224 */ /* 0x008fce00078e000c */
[----:B------:R-:W-:Y:S01]  /*1aa40*/  HMMA.16816.F32 R20, R20, R28, RZ ;  /* 0x0000001c1414723c */ /* 0x000fe200000018ff */
[----:B------:R-:W-:Y:S02]  /*1aa50*/  IMAD.MOV.U32 R24, RZ, RZ, R4 ;  /* 0x000000ffff187224 */ /* 0x000fe400078e0004 */
[----:B------:R-:W-:Y:S02]  /*1aa60*/  IMAD.MOV.U32 R2, RZ, RZ, R27 ;  /* 0x000000ffff027224 */ /* 0x000fe400078e001b */
[----:B------:R-:W-:Y:S02]  /*1aa70*/  IMAD.MOV.U32 R4, RZ, RZ, R25 ;  /* 0x000000ffff047224 */ /* 0x000fe400078e0019 */
[----:B------:R-:W-:Y:S02]  /*1aa80*/  IMAD.MOV.U32 R25, RZ, RZ, R6 ;  /* 0x000000ffff197224 */ /* 0x000fe400078e0006 */
[----:B------:R-:W-:Y:S02]  /*1aa90*/  IMAD.MOV.U32 R26, RZ, RZ, R8 ;  /* 0x000000ffff1a7224 */ /* 0x000fe400078e0008 */
[----:B------:R-:W-:-:S02]  /*1aaa0*/  IMAD.MOV.U32 R27, RZ, RZ, R10 ;  /* 0x000000ffff1b7224 */ /* 0x000fc400078e000a */
[----:B------:R-:W-:Y:S02]  /*1aab0*/  IMAD.MOV.U32 R19, RZ, RZ, R7 ;  /* 0x000000ffff137224 */ /* 0x000fe400078e0007 */
[----:B------:R-:W-:Y:S02]  /*1aac0*/  IMAD.MOV.U32 R12, RZ, RZ, R5 ;  /* 0x000000ffff0c7224 */ /* 0x000fe400078e0005 */
[----:B------:R-:W-:Y:S02]  /*1aad0*/  IMAD.MOV.U32 R6, RZ, RZ, R0 ;  /* 0x000000ffff067224 */ /* 0x000fe400078e0000 */
[----:B------:R-:W-:Y:S02]  /*1aae0*/  IMAD.MOV.U32 R0, RZ, RZ, R20 ;  /* 0x000000ffff007224 */ /* 0x000fe400078e0014 */
[----:B------:R-:W-:Y:S02]  /*1aaf0*/  IMAD.MOV.U32 R5, RZ, RZ, R21 ;  /* 0x000000ffff057224 */ /* 0x000fe400078e0015 */
[----:B------:R-:W-:-:S02]  /*1ab00*/  IMAD.MOV.U32 R7, RZ, RZ, R22 ;  /* 0x000000ffff077224 */ /* 0x000fc400078e0016 */
[----:B------:R-:W-:Y:S02]  /*1ab10*/  IMAD.MOV.U32 R8, RZ, RZ, R23 ;  /* 0x000000ffff087224 */ /* 0x000fe400078e0017 */
[----:B------:R-:W-:Y:S01]  /*1ab20*/  HMMA.16816.F32 R20, R24, R28, RZ ;  /* 0x0000001c1814723c */ /* 0x000fe200000018ff */
[----:B------:R-:W3:Y:S01]  /*1ab30*/  LDL R29, [R1+0xd0] ;  /* 0x0000d000011d7983 */ /* 0x000ee20000100800 */
[----:B------:R-:W-:Y:S02]  /*1ab40*/  F2FP.F16.E4M3.UNPACK_B R2, R2.H1 ;  /* 0x00000002ff02723e */ /* 0x000fe400030006ff */
[----:B------:R-:W-:-:S15]  /*1ab50*/  F2FP.F16.E4M3.UNPACK_B R3, R3.H1 ;  /* 0x00000003ff03723e */ /* 0x000fde00030006ff */
[----:B------:R-:W-:Y:S02]  /*1ab60*/  IMAD.MOV.U32 R26, RZ, RZ, R20 ;  /* 0x000000ffff1a7224 */ /* 0x000fe400078e0014 */
[----:B------:R-:W-:Y:S02]  /*1ab70*/  IMAD.MOV.U32 R25, RZ, RZ, R21 ;  /* 0x000000ffff197224 */ /* 0x000fe400078e0015 */
[----:B------:R-:W-:Y:S02]  /*1ab80*/  IMAD.MOV.U32 R24, RZ, RZ, R22 ;  /* 0x000000ffff187224 */ /* 0x000fe400078e0016 */
[----:B------:R-:W-:Y:S02]  /*1ab90*/  IMAD.MOV.U32 R10, RZ, RZ, R23 ;  /* 0x000000ffff0a7224 */ /* 0x000fe400078e0017 */
[----:B------:R-:W-:Y:S02]  /*1aba0*/  IMAD.MOV.U32 R20, RZ, RZ, R13 ;  /* 0x000000ffff147224 */ /* 0x000fe400078e000d */
[----:B------:R-:W-:-:S02]  /*1abb0*/  IMAD.MOV.U32 R21, RZ, RZ, R15 ;  /* 0x000000ffff157224 */ /* 0x000fc400078e000f */
[----:B------:R-:W-:Y:S02]  /*1abc0*/  IMAD.MOV.U32 R23, RZ, RZ, R4 ;  /* 0x000000ffff177224 */ /* 0x000fe400078e0004 */
[----:B--2---:R-:W-:-:S07]  /*1abd0*/  IMAD.MOV.U32 R22, RZ, RZ, R14 ;  /* 0x000000ffff167224 */ /* 0x004fce00078e000e */
[----:B------:R-:W-:Y:S01]  /*1abe0*/  HMMA.16816.F32 R20, R20, R2, R16 ;  /* 0x000000021414723c */ /* 0x000fe20000001810 */
[----:B------:R-:W2:Y:S04]  /*1abf0*/  LDL.LU.64 R18, [R1+0x19e0] ;  /* 0x0019e00001127983 */ /* 0x000ea80000300a00 */
[----:B------:R-:W2:Y:S04]  /*1ac00*/  LDL.LU.64 R16, [R1+0x19d8] ;  /* 0x0019d80001107983 */ /* 0x000ea80000300a00 */
[----:B------:R-:W-:Y:S04]  /*1ac10*/  STL.64 [R1+0x19c0], R14 ;  /* 0x0019c00e01007387 */ /* 0x000fe80000100a00 */
[----:B------:R-:W-:Y:S06]  /*1ac20*/  STL.64 [R1+0x19b8], R12 ;  /* 0x0019b80c01007387 */ /* 0x000fec0000100a00 */
[----:B------:R0:W-:Y:S04]  /*1ac30*/  STL.64 [R1+0x19a0], R22 ;  /* 0x0019a01601007387 */ /* 0x0001e80000100a00 */
[----:B------:R1:W-:Y:S01]  /*1ac40*/  STL.64 [R1+0x1998], R20 ;  /* 0x0019981401007387 */ /* 0x0003e20000100a00 */
[----:B0-----:R-:W-:-:S03]  /*1ac50*/  IMAD.MOV.U32 R22, RZ, RZ, R24 ;  /* 0x000000ffff167224 */ /* 0x001fc600078e0018 */
[----:B---3--:R-:W0:Y:S01]  /*1ac60*/  LDSM.16.MT88.4 R12, [R29+UR9+0x800] ;  /* 0x000800091d0c783b */ /* 0x008e220008004200 */
[----:B------:R-:W-:Y:S02]  /*1ac70*/  IMAD.MOV.U32 R23, RZ, RZ, R10 ;  /* 0x000000ffff177224 */ /* 0x000fe400078e000a */
[----:B-1----:R-:W-:Y:S02]  /*1ac80*/  IMAD.MOV.U32 R20, RZ, RZ, R26 ;  /* 0x000000ffff147224 */ /* 0x002fe400078e001a */
[----:B------:R-:W-:Y:S01]  /*1ac90*/  IMAD.MOV.U32 R21, RZ, RZ, R25 ;  /* 0x000000ffff157224 */ /* 0x000fe200078e0019 */
[----:B------:R-:W-:Y:S04]  /*1aca0*/  STL.64 [R1+0x19b0], R22 ;  /* 0x0019b01601007387 */ /* 0x000fe80000100a00 */
[----:B------:R1:W-:Y:S02]  /*1acb0*/  STL.64 [R1+0x19a8], R20 ;  /* 0x0019a81401007387 */ /* 0x0003e40000100a00 */
[----:B-1----:R-:W-:-:S02]  /*1acc0*/  IMAD.MOV.U32 R20, RZ, RZ, R0 ;  /* 0x000000ffff147224 */ /* 0x002fc400078e0000 */
[----:B------:R-:W3:Y:S01]  /*1acd0*/  LDL.LU R0, [R1+0x19d0] ;  /* 0x0019d00001007983 */ /* 0x000ee20000300800 */
[----:B------:R-:W-:Y:S02]  /*1ace0*/  IMAD.MOV.U32 R21, RZ, RZ, R5 ;  /* 0x000000ffff157224 */ /* 0x000fe400078e0005 */
[----:B------:R-:W-:Y:S01]  /*1acf0*/  IMAD.MOV.U32 R22, RZ, RZ, R7 ;  /* 0x000000ffff167224 */ /* 0x000fe200078e0007 */
[----:B------:R-:W4:Y:S04]  /*1ad00*/  LDL.LU R5, [R1+0x19cc] ;  /* 0x0019cc0001057983 */ /* 0x000f280000300800 */
[----:B------:R-:W5:Y:S01]  /*1ad10*/  LDL.LU R7, [R1+0x19c8] ;  /* 0x0019c80001077983 */ /* 0x000f620000300800 */
[----:B------:R-:W-:-:S03]  /*1ad20*/  IMAD.MOV.U32 R23, RZ, RZ, R8 ;  /* 0x000000ffff177224 */ /* 0x000fc600078e0008 */
[----:B0-----:R-:W-:Y:S01]  /*1ad30*/  STL.64 [R1+0x40], R12 ;  /* 0x0000400c01007387 */ /* 0x001fe20000100a00 */
[----:B------:R-:W-:-:S03]  /*1ad40*/  IMAD.MOV.U32 R8, RZ, RZ, R12 ;  /* 0x000000ffff087224 */ /* 0x000fc600078e000c */
[----:B------:R-:W-:Y:S04]  /*1ad50*/  STL.64 [R1+0x48], R14 ;  /* 0x0000480e01007387 */ /* 0x000fe80000100a00 */
[----:B------:R-:W0:Y:S01]  /*1ad60*/  LDSM.16.MT88.4 R12, [R29+UR9+0xc00] ;  /* 0x000c00091d0c783b */ /* 0x000e220008004200 */
[----:B------:R-:W-:Y:S02]  /*1ad70*/  IMAD.MOV.U32 R26, RZ, RZ, R9 ;  /* 0x000000ffff1a7224 */ /* 0x000fe400078e0009 */
[----:B------:R-:W-:Y:S01]  /*1ad80*/  IMAD.MOV.U32 R27, RZ, RZ, R11 ;  /* 0x000000ffff1b7224 */ /* 0x000fe200078e000b */
[----:B0-----:R-:W-:Y:S01]  /*1ad90*/  STL.64 [R1+0x80], R12 ;  /* 0x0000800c01007387 */ /* 0x001fe20000100a00 */
[----:B------:R-:W-:-:S03]  /*1ada0*/  IMAD.MOV.U32 R10, RZ, RZ, R12 ;  /* 0x000000ffff0a7224 */ /* 0x000fc600078e000c */
[----:B------:R-:W-:Y:S04]  /*1adb0*/  STL.64 [R1+0x88], R14 ;  /* 0x0000880e01007387 */ /* 0x000fe80000100a00 */
[----:B------:R-:W-:Y:S04]  /*1adc0*/  STL [R1+0x1990], R29 ;  /* 0x0019901d01007387 */ /* 0x000fe80000100800 */
[----:B---3--:R-:W0:Y:S01]  /*1add0*/  LDSM.16.MT88.4 R12, [R0+UR9+0x800] ;  /* 0x00080009000c783b */ /* 0x008e220008004200 */
[----:B----4-:R-:W-:Y:S02]  /*1ade0*/  IMAD.MOV.U32 R24, RZ, RZ, R5 ;  /* 0x000000ffff187224 */ /* 0x010fe400078e0005 */
[----:B-----5:R-:W-:-:S07]  /*1adf0*/  IMAD.MOV.U32 R25, RZ, RZ, R7 ;  /* 0x000000ffff197224 */ /* 0x020fce00078e0007 */
[----:B--2---:R-:W-:Y:S01]  /*1ae00*/  HMMA.16816.F32 R16, R24, R2, R16 ;  /* 0x000000021810723c */ /* 0x004fe20000001810 */
[----:B------:R-:W2:Y:S04]  /*1ae10*/  LDL R24, [R1+0xb8] ;  /* 0x0000b80001187983 */ /* 0x000ea80000100800 */
[----:B0-----:R-:W-:Y:S04]  /*1ae20*/  STL.64 [R1+0xa0], R12 ;  /* 0x0000a00c01007387 */ /* 0x001fe80000100a00 */
[----:B------:R-:W-:Y:S04]  /*1ae30*/  STL.64 [R1+0xa8], R14 ;  /* 0x0000a80e01007387 */ /* 0x000fe80000100a00 */
[----:B------:R-:W0:Y:S04]  /*1ae40*/  LDSM.16.MT88.4 R12, [R0+UR9+0xc00] ;  /* 0x000c0009000c783b */ /* 0x000e280008004200 */
[----:B------:R-:W3:Y:S04]  /*1ae50*/  LDL R25, [R1+0xbc] ;  /* 0x0000bc0001197983 */ /* 0x000ee80000100800 */
[----:B------:R-:W4:Y:S04]  /*1ae60*/  LDL.LU R26, [R1+0x58] ;  /* 0x00005800011a7983 */ /* 0x000f280000300800 */
[----:B------:R-:W5:Y:S04]  /*1ae70*/  LDL.LU R27, [R1+0x5c] ;  /* 0x00005c00011b7983 */ /* 0x000f680000300800 */
[----:B0-----:R-:W-:Y:S01]  /*1ae80*/  STL.64 [R1], R12 ;  /* 0x0000000c01007387 */ /* 0x001fe20000100a00 */
[----:B------:R-:W-:-:S03]  /*1ae90*/  IMAD.MOV.U32 R29, RZ, RZ, R14 ;  /* 0x000000ffff1d7224 */ /* 0x000fc600078e000e */
[----:B------:R0:W-:Y:S04]  /*1aea0*/  STL [R1+0xc], R15 ;  /* 0x00000c0f01007387 */ /* 0x0001e80000100800 */
[----:B0-----:R-:W2:Y:S04]  /*1aeb0*/  LDL.LU.64 R14, [R1+0x19c0] ;  /* 0x0019c000010e7983 */ /* 0x001ea80000300a00 */
[----:B------:R-:W2:Y:S01]  /*1aec0*/  LDL.LU.64 R12, [R1+0x19b8] ;  /* 0x0019b800010c7983 */ /* 0x000ea20000300a00 */
[----:B------:R-:W-:Y:S02]  /*1aed0*/  F2FP.F16.E4M3.UNPACK_B R2, R6.H1 ;  /* 0x00000006ff02723e */ /* 0x000fe400030006ff */
[----:B--2---:R-:W-:Y:S01]  /*1aee0*/  F2FP.F16.E4M3.UNPACK_B R3, R12.H1 ;  /* 0x0000000cff03723e */ /* 0x004fe200030006ff */
[----:B------:R-:W-:-:S02]  /*1aef0*/  IMAD.MOV.U32 R12, RZ, RZ, R13 ;  /* 0x000000ffff0c7224 */ /* 0x000fc400078e000d */
[----:B------:R-:W-:Y:S02]  /*1af00*/  IMAD.MOV.U32 R13, RZ, RZ, R15 ;  /* 0x000000ffff0d7224 */ /* 0x000fe400078e000f */
[----:B------:R-:W-:-:S07]  /*1af10*/  IMAD.MOV.U32 R15, RZ, RZ, R4 ;  /* 0x000000ffff0f7224 */ /* 0x000fce00078e0004 */
[----:B------:R-:W-:Y:S01]  /*1af20*/  HMMA.16816.F32 R12, R12, R2, R20 ;  /* 0x000000020c0c723c */ /* 0x000fe20000001814 */
[----:B------:R-:W2:Y:S04]  /*1af30*/  LDL.LU.64 R22, [R1+0x19b0] ;  /* 0x0019b00001167983 */ /* 0x000ea80000300a00 */
[----:B------:R-:W2:Y:S01]  /*1af40*/  LDL.LU.64 R20, [R1+0x19a8] ;  /* 0x0019a80001147983 */ /* 0x000ea20000300a00 */
[----:B------:R-:W-:Y:S02]  /*1af50*/  IMAD.MOV.U32 R4, RZ, RZ, R5 ;  /* 0x000000ffff047224 */ /* 0x000fe400078e0005 */
[----:B------:R-:W-:Y:S02]  /*1af60*/  IMAD.MOV.U32 R5, RZ, RZ, R7 ;  /* 0x000000ffff057224 */ /* 0x000fe400078e0007 */
[----:B------:R-:W-:-:S02]  /*1af70*/  IMAD.MOV.U32 R6, RZ, RZ, R9 ;  /* 0x000000ffff067224 */ /* 0x000fc400078e0009 */
[----:B------:R-:W-:-:S07]  /*1af80*/  IMAD.MOV.U32 R7, RZ, RZ, R11 ;  /* 0x000000ffff077224 */ /* 0x000fce00078e000b */
[----:B--2---:R-:W-:Y:S01]  /*1af90*/  HMMA.16816.F32 R4, R4, R2, R20 ;  /* 0x000000020404723c */ /* 0x004fe20000001814 */
[----:B------:R-:W2:Y:S04]  /*1afa0*/  LDL.LU.64 R22, [R1+0x19a0] ;  /* 0x0019a00001167983 */ /* 0x000ea80000300a00 */
[----:B------:R-:W2:Y:S04]  /*1afb0*/  LDL.LU.64 R20, [R1+0x1998] ;  /* 0x0019980001147983 */ /* 0x000ea80000300a00 */
[----:B------:R-:W2:Y:S04]  /*1afc0*/  LDL R9, [R1+0x48] ;  /* 0x0000480001097983 */ /* 0x000ea80000100800 */
[----:B------:R-:W2:Y:S01]  /*1afd0*/  LDL R11, [R1+0x88] ;  /* 0x00008800010b7983 */ /* 0x000ea20000100800 */
[----:B----4-:R-:W-:-:S02]  /*1afe0*/  F2FP.F16.E4M3.UNPACK_B R2, R26 ;  /* 0x0000001aff02723e */ /* 0x010fc400020006ff */
[----:B-----5:R-:W-:Y:S01]  /*1aff0*/  F2FP.F16.E4M3.UNPACK_B R3, R27 ;  /* 0x0000001bff03723e */ /* 0x020fe200020006ff */
[----:B------:R-:W4:Y:S06]  /*1b000*/  LDL R28, [R1+0xd4] ;  /* 0x0000d400011c7983 */ /* 0x000f2c0000100800 */
[----:B--2---:R-:W-:Y:S01]  /*1b010*/  HMMA.16816.F32 R20, R8, R2, R20 ;  /* 0x000000020814723c */ /* 0x004fe20000001814 */
[----:B------:R-:W2:Y:S04]  /*1b020*/  LDL R8, [R1+0xa0] ;  /* 0x0000a00001087983 */ /* 0x000ea80000100800 */
[----:B------:R-:W2:Y:S04]  /*1b030*/  LDL R9, [R1+0xa8] ;  /* 0x0000a80001097983 */ /* 0x000ea80000100800 */
[----:B------:R-:W2:Y:S01]  /*1b040*/  LDL R10, [R1] ;  /* 0x00000000010a7983 */ /* 0x000ea20000100800 */
[----:B------:R-:W-:-:S07]  /*1b050*/  IMAD.MOV.U32 R11, RZ, RZ, R29 ;  /* 0x000000ffff0b7224 */ /* 0x000fce00078e001d */
[----:B--2---:R-:W-:-:S15]  /*1b060*/  HMMA.16816.F32 R16, R8, R2, R16 ;  /* 0x000000020810723c */ /* 0x004fde0000001810 */
[----:B------:R-:W-:-:S04]  /*1b070*/  NOP ;  /* 0x0000000000007918 */ /* 0x000fc80000000000 */
[----:B------:R-:W-:Y:S04]  /*1b080*/  STL.64 [R1+0x1988], R18 ;  /* 0x0019881201007387 */ /* 0x000fe80000100a00 */
[----:B------:R-:W-:Y:S04]  /*1b090*/  STL.64 [R1+0x1980], R16 ;  /* 0x0019801001007387 */ /* 0x000fe80000100a00 */
[----:B------:R-:W2:Y:S04]  /*1b0a0*/  LDL.LU R8, [R1+0x40] ;  /* 0x0000400001087983 */ /* 0x000ea80000300800 */
[----:B------:R-:W2:Y:S04]  /*1b0b0*/  LDL.LU R9, [R1+0x48] ;  /* 0x0000480001097983 */ /* 0x000ea80000300800 */
[----:B------:R-:W2:Y:S04]  /*1b0c0*/  LDL.LU R10, [R1+0x80] ;  /* 0x00008000010a7983 */ /* 0x000ea80000300800 */
[----:B------:R-:W2:Y:S01]  /*1b0d0*/  LDL.LU R11, [R1+0x88] ;  /* 0x00008800010b7983 */ /* 0x000ea20000300800 */
[----:B------:R-:W-:-:S02]  /*1b0e0*/  F2FP.F16.E4M3.UNPACK_B R24, R24 ;  /* 0x00000018ff18723e */ /* 0x000fc400020006ff */
[----:B---3--:R-:W-:Y:S02]  /*1b0f0*/  F2FP.F16.E4M3.UNPACK_B R25, R25 ;  /* 0x00000019ff19723e */ /* 0x008fe400020006ff */
[----:B------:R-:W-:Y:S02]  /*1b100*/  F2FP.F16.E4M3.UNPACK_B R2, R26.H1 ;  /* 0x0000001aff02723e */ /* 0x000fe400030006ff */
[----:B----4-:R-:W-:-:S05]  /*1b110*/  LOP3.LUT R26, R28, 0x40, RZ, 0x3c, !PT ;  /* 0x000000401c1a7812 */ /* 0x010fca00078e3cff */
[----:B------:R-:W0:Y:S01]  /*1b120*/  LDSM.16.M88.4 R16, [R26+UR9+0x8000] ;  /* 0x008000091a10783b */ /* 0x000e220008000200 */
[----:B--2---:R-:W-:Y:S01]  /*1b130*/  HMMA.16816.F32 R12, R8, R24, R12 ;  /* 0x00000018080c723c */ /* 0x004fe2000000180c */
[----:B------:R-:W-:-:S15]  /*1b140*/  IMAD.MOV.U32 R11, RZ, RZ, R29 ;  /* 0x000000ffff0b7224 */ /* 0x000fde00078e001d */
[----:B------:R-:W-:-:S03]  /*1b150*/  NOP ;  /* 0x0000000000007918 */ /* 0x000fc60000000000 */
[----:B------:R1:W-:Y:S04]  /*1b160*/  STL.64 [R1+0x1978], R14 ;  /* 0x0019780e01007387 */ /* 0x0003e80000100a00 */
[----:B-1----:R-:W2:Y:S04]  /*1b170*/  LDL.LU R14, [R1+0x84] ;  /* 0x00008400010e7983 */ /* 0x002ea80000300800 */
[----:B------:R-:W3:Y:S04]  /*1b180*/  LDL.LU R15, [R1+0x8c] ;  /* 0x00008c00010f7983 */ /* 0x000ee80000300800 */
[----:B------:R1:W-:Y:S04]  /*1b190*/  STL.64 [R1+0x1970], R12 ;  /* 0x0019700c01007387 */ /* 0x0003e80000100a00 */
[----:B-1----:R-:W4:Y:S04]  /*1b1a0*/  LDL.LU R12, [R1+0x44] ;  /* 0x00004400010c7983 */ /* 0x002f280000300800 */
[----:B------:R-:W5:Y:S04]  /*1b1b0*/  LDL.LU R13, [R1+0x4c] ;  /* 0x00004c00010d7983 */ /* 0x000f680000300800 */
[----:B------:R-:W2:Y:S04]  /*1b1c0*/  LDL.LU R8, [R1+0xa0] ;  /* 0x0000a00001087983 */ /* 0x000ea80000300800 */
[----:B------:R-:W2:Y:S04]  /*1b1d0*/  LDL.LU R9, [R1+0xa8] ;  /* 0x0000a80001097983 */ /* 0x000ea80000300800 */
[----:B------:R-:W2:Y:S04]  /*1b1e0*/  LDL.LU R10, [R1] ;  /* 0x00000000010a7983 */ /* 0x000ea80000300800 */
[----:B------:R-:W3:Y:S01]  /*1b1f0*/  LDL.LU R29, [R1+0x1990] ;  /* 0x00199000011d7983 */ /* 0x000ee20000300800 */
[----:B------:R-:W-:Y:S01]  /*1b200*/  F2FP.F16.E4M3.UNPACK_B R3, R27.H1 ;  /* 0x0000001bff03723e */ /* 0x000fe200030006ff */
[----:B0-----:R-:W-:-:S02]  /*1b210*/  IMAD.MOV.U32 R28, RZ, RZ, R18 ;  /* 0x000000ffff1c7224 */ /* 0x001fc400078e0012 */
[----:B------:R-:W-:Y:S01]  /*1b220*/  IMAD.MOV.U32 R27, RZ, RZ, R19 ;  /* 0x000000ffff1b7224 */ /* 0x000fe200078e0013 */
[----:B--2---:R-:W-:Y:S01]  /*1b230*/  HMMA.16816.F32 R4, R8, R24, R4 ;  /* 0x000000180804723c */ /* 0x004fe20000001804 */
[----:B------:R-:W2:Y:S04]  /*1b240*/  LDL.LU R24, [R1+0xb8] ;  /* 0x0000b80001187983 */ /* 0x000ea80000300800 */
[----:B------:R-:W2:Y:S04]  /*1b250*/  LDL.LU R25, [R1+0xbc] ;  /* 0x0000bc0001197983 */ /* 0x000ea80000300800 */
[----:B------:R-:W-:Y:S04]  /*1b260*/  STL.64 [R1+0xc0], R16 ;  /* 0x0000c01001007387 */ /* 0x000fe80000100a00 */
[----:B---3--:R-:W0:Y:S04]  /*1b270*/  LDSM.16.MT88.4 R16, [R29+UR9+0x1000] ;  /* 0x001000091d10783b */ /* 0x008e280008004200 */
[----:B------:R-:W-:Y:S04]  /*1b280*/  STL [R1+0x1954], R27 ;  /* 0x0019541b01007387 */ /* 0x000fe80000100800 */
[----:B------:R-:W-:Y:S04]  /*1b290*/  STL [R1+0x1950], R28 ;  /* 0x0019501c01007387 */ /* 0x000fe80000100800 */
[----:B0-----:R-:W-:Y:S04]  /*1b2a0*/  STL.64 [R1+0x50], R16 ;  /* 0x0000501001007387 */ /* 0x001fe80000100a00 */
[----:B------:R-:W-:Y:S04]  /*1b2b0*/  STL.64 [R1+0x58], R18 ;  /* 0x0000581201007387 */ /* 0x000fe80000100a00 */
[----:B------:R-:W0:Y:S04]  /*1b2c0*/  LDSM.16.MT88.4 R16, [R29+UR9+0x1400] ;  /* 0x001400091d10783b */ /* 0x000e280008004200 */
[----:B------:R-:W-:Y:S01]  /*1b2d0*/  STL [R1+0x1968], R29 ;  /* 0x0019681d01007387 */ /* 0x000fe20000100800 */
[----:B----4-:R-:W-:-:S02]  /*1b2e0*/  IMAD.MOV.U32 R8, RZ, RZ, R12 ;  /* 0x000000ffff087224 */ /* 0x010fc400078e000c */
[----:B-----5:R-:W-:Y:S01]  /*1b2f0*/  IMAD.MOV.U32 R9, RZ, RZ, R13 ;  /* 0x000000ffff097224 */ /* 0x020fe200078e000d */
[----:B0-----:R-:W-:Y:S04]  /*1b300*/  STL.64 [R1+0x70], R16 ;  /* 0x0000701001007387 */ /* 0x001fe80000100a00 */
[----:B------:R-:W-:Y:S04]  /*1b310*/  STL.64 [R1+0x78], R18 ;  /* 0x0000781201007387 */ /* 0x000fe80000100a00 */
[----:B------:R-:W0:Y:S01]  /*1b320*/  LDSM.16.MT88.4 R16, [R0+UR9+0x1000] ;  /* 0x001000090010783b */ /* 0x000e220008004200 */
[----:B------:R-:W-:-:S02]  /*1b330*/  IMAD.MOV.U32 R10, RZ, RZ, R14 ;  /* 0x000000ffff0a7224 */ /* 0x000fc400078e000e */
[----:B------:R-:W-:-:S07]  /*1b340*/  IMAD.MOV.U32 R11, RZ, RZ, R15 ;  /* 0x000000ffff0b7224 */ /* 0x000fce00078e000f */
[----:B------:R-:W-:Y:S01]  /*1b350*/  HMMA.16816.F32 R20, R8, R2, R20 ;  /* 0x000000020814723c */ /* 0x000fe20000001814 */
[----:B------:R-:W3:Y:S04]  /*1b360*/  LDL R8, [R1+0xa4] ;  /* 0x0000a40001087983 */ /* 0x000ee80000100800 */
[----:B------:R-:W3:Y:S04]  /*1b370*/  LDL R9, [R1+0xac] ;  /* 0x0000ac0001097983 */ /* 0x000ee80000100800 */
[----:B------:R-:W3:Y:S04]  /*1b380*/  LDL R10, [R1+0x4] ;  /* 0x00000400010a7983 */ /* 0x000ee80000100800 */
[----:B------:R-:W3:Y:S04]  /*1b390*/  LDL R11, [R1+0xc] ;  /* 0x00000c00010b7983 */ /* 0x000ee80000100800 */
[----:B0-----:R-:W-:Y:S04]  /*1b3a0*/  STL.64 [R1+0x60], R16 ;  /* 0x0000601001007387 */ /* 0x001fe80000100a00 */
[----:B------:R-:W-:Y:S04]  /*1b3b0*/  STL.64 [R1+0x68], R18 ;  /* 0x0000681201007387 */ /* 0x000fe80000100a00 */
[----:B------:R-:W0:Y:S04]  /*1b3c0*/  LDSM.16.MT88.4 R16, [R0+UR9+0x1400] ;  /* 0x001400090010783b */ /* 0x000e280008004200 */
[----:B0-----:R-:W-:Y:S01]  /*1b3d0*/  STL.64 [R1+0x90], R16 ;  /* 0x0000901001007387 */ /* 0x001fe20000100a00 */
[----:B------:R-:W-:-:S03]  /*1b3e0*/  IMAD.MOV.U32 R29, RZ, RZ, R18 ;  /* 0x000000ffff1d7224 */ /* 0x000fc600078e0012 */
[----:B------:R0:W-:Y:S04]  /*1b3f0*/  STL [R1+0x9c], R19 ;  /* 0x00009c1301007387 */ /* 0x0001e80000100800 */
[----:B0-----:R-:W3:Y:S04]  /*1b400*/  LDL.LU.64 R18, [R1+0x1988] ;  /* 0x0019880001127983 */ /* 0x001ee80000300a00 */
[----:B------:R-:W3:Y:S04]  /*1b410*/  LDL.LU.64 R16, [R1+0x1980] ;  /* 0x0019800001107983 */ /* 0x000ee80000300a00 */
[----:B------:R0:W-:Y:S04]  /*1b420*/  STL [R1+0x196c], R0 ;  /* 0x00196c0001007387 */ /* 0x0001e80000100800 */
[----:B0-----:R-:W4:Y:S01]  /*1b430*/  LDL.LU R0, [R1+0x68] ;  /* 0x0000680001007983 */ /* 0x001f220000300800 */
[----:B---3--:R-:W-:Y:S01]  /*1b440*/  HMMA.16816.F32 R16, R8, R2, R16 ;  /* 0x000000020810723c */ /* 0x008fe20000001810 */
[----:B------:R-:W-:-:S02]  /*1b450*/  IMAD.MOV.U32 R8, RZ, RZ, R12 ;  /* 0x000000ffff087224 */ /* 0x000fc400078e000c */
[----:B------:R-:W-:Y:S02]  /*1b460*/  IMAD.MOV.U32 R9, RZ, RZ, R13 ;  /* 0x000000ffff097224 */ /* 0x000fe400078e000d */
[----:B------:R-:W-:Y:S02]  /*1b470*/  IMAD.MOV.U32 R10, RZ, RZ, R14 ;  /* 0x000000ffff0a7224 */ /* 0x000fe400078e000e */
[----:B------:R-:W-:Y:S02]  /*1b480*/  IMAD.MOV.U32 R11, RZ, RZ, R15 ;  /* 0x000000ffff0b7224 */ /* 0x000fe400078e000f */
[----:B------:R-:W0:Y:S04]  /*1b490*/  LDSM.16.M88.4 R12, [R26+UR9+0xc000] ;  /* 0x00c000091a0c783b */ /* 0x000e280008000200 */
[----:B0-----:R0:W-:Y:S01]  /*1b4a0*/  STL.64 [R1+0xb8], R14 ;  /* 0x0000b80e01007387 */ /* 0x0011e20000100a00 */
[----:B------:R-:W-:-:S02]  /*1b4b0*/  IMAD.MOV.U32 R27, RZ, RZ, R12 ;  /* 0x000000ffff1b7224 */ /* 0x000fc400078e000c */
[----:B------:R-:W-:Y:S01]  /*1b4c0*/  IMAD.MOV.U32 R28, RZ, RZ, R13 ;  /* 0x000000ffff1c7224 */ /* 0x000fe200078e000d */
[----:B0-----:R-:W3:Y:S04]  /*1b4d0*/  LDL.LU.64 R14, [R1+0x1978] ;  /* 0x00197800010e7983 */ /* 0x001ee80000300a00 */
[----:B------:R-:W3:Y:S01]  /*1b4e0*/  LDL.LU.64 R12, [R1+0x1970] ;  /* 0x00197000010c7983 */ /* 0x000ee20000300a00 */
[----:B--2---:R-:W-:Y:S02]  /*1b4f0*/  F2FP.F16.E4M3.UNPACK_B R24, R24.H1 ;  /* 0x00000018ff18723e */ /* 0x004fe400030006ff */
[----:B------:R-:W-:Y:S01]  /*1b500*/  F2FP.F16.E4M3.UNPACK_B R25, R25.H1 ;  /* 0x00000019ff19723e */ /* 0x000fe200030006ff */
[----:B------:R0:W-:Y:S04]  /*1b510*/  STL [R1+0x18cc], R26 ;  /* 0x0018cc1a01007387 */ /* 0x0001e80000100800 */
[----:B0-----:R-:W2:Y:S02]  /*1b520*/  LDL.LU R26, [R1+0xc4] ;  /* 0x0000c400011a7983 */ /* 0x001ea40000300800 */
[-C--:B---3--:R-:W-:Y:S02]  /*1b530*/  HMMA.16816.F32 R12, R8, R24.reuse, R12 ;  /* 0x00000018080c723c */ /* 0x088fe4000000180c */
[----:B------:R-:W3:Y:S04]  /*1b540*/  LDL.LU R8, [R1+0xa4] ;  /* 0x0000a40001087983 */ /* 0x000ee80000300800 */
[----:B------:R-:W3:Y:S04]  /*1b550*/  LDL.LU R9, [R1+0xac] ;  /* 0x0000ac0001097983 */ /* 0x000ee80000300800 */
[----:B------:R-:W3:Y:S04]  /*1b560*/  LDL.LU R10, [R1+0x4] ;  /* 0x00000400010a7983 */ /* 0x000ee80000300800 */
[----:B------:R-:W3:Y:S02]  /*1b570*/  LDL.LU R11, [R1+0xc] ;  /* 0x00000c00010b7983 */ /* 0x000ee40000300800 */
[----:B---3--:R-:W-:Y:S02]  /*1b580*/  HMMA.16816.F32 R4, R8, R24, R4 ;  /* 0x000000180804723c */ /* 0x008fe40000001804 */
[----:B------:R-:W3:Y:S04]  /*1b590*/  LDL.LU R24, [R1+0x90] ;  /* 0x0000900001187983 */ /* 0x000ee80000300800 */
[----:B------:R-:W5:Y:S04]  /*1b5a0*/  LDL.LU R25, [R1+0xc0] ;  /* 0x0000c00001197983 */ /* 0x000f680000300800 */
[----:B------:R-:W3:Y:S04]  /*1b5b0*/  LDL R8, [R1+0x50] ;  /* 0x0000500001087983 */ /* 0x000ee80000100800 */
[----:B------:R-:W3:Y:S04]  /*1b5c0*/  LDL R9, [R1+0x58] ;  /* 0x0000580001097983 */ /* 0x000ee80000100800 */
[----:B------:R-:W3:Y:S04]  /*1b5d0*/  LDL R10, [R1+0x70] ;  /* 0x00007000010a7983 */ /* 0x000ee80000100800 */
[----:B------:R-:W3:Y:S01]  /*1b5e0*/  LDL R11, [R1+0x78] ;  /* 0x00007800010b7983 */ /* 0x000ee20000100800 */
[----:B--2---:R-:W-:-:S02]  /*1b5f0*/  F2FP.F16.E4M3.UNPACK_B R3, R26 ;  /* 0x0000001aff03723e */ /* 0x004fc400020006ff */
[----:B-----5:R-:W-:-:S07]  /*1b600*/  F2FP.F16.E4M3.UNPACK_B R2, R25 ;  /* 0x00000019ff02723e */ /* 0x020fce00020006ff */
[----:B---3--:R-:W-:Y:S01]  /*1b610*/  HMMA.16816.F32 R20, R8, R2, R20 ;  /* 0x000000020814723c */ /* 0x008fe20000001814 */
[----:B------:R-:W2:Y:S01]  /*1b620*/  LDL R8, [R1+0x60] ;  /* 0x0000600001087983 */ /* 0x000ea20000100800 */
[----:B----4-:R-:W-:Y:S02]  /*1b630*/  IMAD.MOV.U32 R9, RZ, RZ, R0 ;  /* 0x000000ffff097224 */ /* 0x010fe400078e0000 */
[----:B------:R-:W-:Y:S02]  /*1b640*/  IMAD.MOV.U32 R10, RZ, RZ, R24 ;  /* 0x000000ffff0a7224 */ /* 0x000fe400078e0018 */
[----:B------:R-:W-:-:S07]  /*1b650*/  IMAD.MOV.U32 R11, RZ, RZ, R29 ;  /* 0x000000ffff0b7224 */ /* 0x000fce00078e001d */
[----:B--2---:R-:W-:-:S15]  /*1b660*/  HMMA.16816.F32 R16, R8, R2, R16 ;  /* 0x000000020810723c */ /* 0x004fde0000001810 */
[----:B------:R-:W-:-:S04]  /*1b670*/  NOP ;  /* 0x0000000000007918 */ /* 0x000fc80000000000 */
[----:B------:R0:W-:Y:S04]  /*1b680*/  STL.64 [R1+0x1960], R18 ;  /* 0x0019601201007387 */ /* 0x0001e80000100a00 */
[----:B0-----:R-:W2:Y:S04]  /*1b690*/  LDL.LU R19, [R1+0x54] ;  /* 0x0000540001137983 */ /* 0x001ea80000300800 */
[----:B------:R-:W-:Y:S04]  /*1b6a0*/  STL.64 [R1+0x1958], R16 ;  /* 0x0019581001007387 */ /* 0x000fe80000100a00 */
[----:B------:R-:W3:Y:S04]  /*1b6b0*/  LDL.LU R8, [R1+0x50] ;  /* 0x0000500001087983 */ /* 0x000ee80000300800 */
[----:B------:R-:W3:Y:S04]  /*1b6c0*/  LDL.LU R9, [R1+0x58] ;  /* 0x0000580001097983 */ /* 0x000ee80000300800 */
[----:B------:R-:W3:Y:S04]  /*1b6d0*/  LDL.LU R10, [R1+0x70] ;  /* 0x00007000010a7983 */ /* 0x000ee80000300800 */
[----:B------:R-:W3:Y:S01]  /*1b6e0*/  LDL.LU R11, [R1+0x78] ;  /* 0x00007800010b7983 */ /* 0x000ee20000300800 */
[----:B------:R-:W-:-:S02]  /*1b6f0*/  F2FP.F16.E4M3.UNPACK_B R2, R27 ;  /* 0x0000001bff02723e */ /* 0x000fc400020006ff */
[----:B------:R-:W-:-:S07]  /*1b700*/  F2FP.F16.E4M3.UNPACK_B R3, R28 ;  /* 0x0000001cff03723e */ /* 0x000fce00020006ff */
[----:B---3--:R-:W-:Y:S01]  /*1b710*/  HMMA.16816.F32 R12, R8, R2, R12 ;  /* 0x00000002080c723c */ /* 0x008fe2000000180c */
[----:B------:R-:W3:Y:S01]  /*1b720*/  LDL.LU R8, [R1+0x60] ;  /* 0x0000600001087983 */ /* 0x000ee20000300800 */
[----:B------:R-:W-:Y:S02]  /*1b730*/  IMAD.MOV.U32 R9, RZ, RZ, R0 ;  /* 0x000000ffff097224 */ /* 0x000fe400078e0000 */
[----:B------:R-:W-:Y:S01]  /*1b740*/  IMAD.MOV.U32 R11, RZ, RZ, R29 ;  /* 0x000000ffff0b7224 */ /* 0x000fe200078e001d */
[----:B------:R-:W4:Y:S01]  /*1b750*/  LDL.LU R0, [R1+0x196c] ;  /* 0x00196c0001007983 */ /* 0x000f220000300800 */
[----:B------:R-:W-:-:S03]  /*1b760*/  IMAD.MOV.U32 R10, RZ, RZ, R24 ;  /* 0x000000ffff0a7224 */ /* 0x000fc600078e0018 */
[----:B------:R-:W5:Y:S04]  /*1b770*/  LDL.LU R29, [R1+0x1968] ;  /* 0x00196800011d7983 */ /* 0x000f680000300800 */
[----:B------:R-:W2:Y:S01]  /*1b780*/  LDL R24, [R1+0xb8] ;  /* 0x0000b80001187983 */ /* 0x000ea20000100800 */
[----:B---3--:R-:W-:Y:S01]  /*1b790*/  HMMA.16816.F32 R4, R8, R2, R4 ;  /* 0x000000020804723c */ /* 0x008fe20000001804 */
[----:B------:R-:W-:Y:S02]  /*1b7a0*/  F2FP.F16.E4M3.UNPACK_B R2, R25.H1 ;  /* 0x00000019ff02723e */ /* 0x000fe400030006ff */
[----:B--2---:R-:W-:Y:S04]  /*1b7b0*/  STL [R1+0x1938], R24 ;  /* 0x0019381801007387 */ /* 0x004fe80000100800 */
[----:B------:R-:W2:Y:S01]  /*1b7c0*/  LDL R25, [R1+0xbc] ;  /* 0x0000bc0001197983 */ /* 0x000ea20000100800 */
[----:B------:R-:W-:Y:S01]  /*1b7d0*/  F2FP.F16.E4M3.UNPACK_B R3, R26.H1 ;  /* 0x0000001aff03723e */ /* 0x000fe200030006ff */
[----:B------:R-:W-:-:S02]  /*1b7e0*/  IMAD.MOV.U32 R8, RZ, RZ, R19 ;  /* 0x000000ffff087224 */ /* 0x000fc400078e0013 */
[----:B--2---:R-:W-:Y:S04]  /*1b7f0*/  STL [R1+0x193c], R25 ;  /* 0x00193c1901007387 */ /* 0x004fe80000100800 */
[----:B------:R-:W2:Y:S04]  /*1b800*/  LDL R9, [R1+0x5c] ;  /* 0x00005c0001097983 */ /* 0x000ea80000100800 */
[----:B------:R-:W2:Y:S04]  /*1b810*/  LDL R10, [R1+0x74] ;  /* 0x00007400010a7983 */ /* 0x000ea80000100800 */
[----:B------:R-:W2:Y:S02]  /*1b820*/  LDL R11, [R1+0x7c] ;  /* 0x00007c00010b7983 */ /* 0x000ea40000100800 */
[----:B--2---:R-:W-:Y:S02]  /*1b830*/  HMMA.16816.F32 R20, R8, R2, R20 ;  /* 0x000000020814723c */ /* 0x004fe40000001814 */
[----:B-----5:R-:W0:-:S15]  /*1b840*/  LDSM.16.MT88.4 R8, [R29+UR9+0x1800] ;  /* 0x001800091d08783b */ /* 0x020e1e0008004200 */
[----:B------:R-:W-:Y:S02]  /*1b850*/  NOP ;  /* 0x0000000000007918 */ /* 0x000fe40000000000 */
[----:B------:R1:W-:Y:S04]  /*1b860*/  STL [R1+0x194c], R20 ;  /* 0x00194c1401007387 */ /* 0x0003e80000100800 */
[----:B-1----:R-:W2:Y:S04]  /*1b870*/  LDL.LU R20, [R1+0x64] ;  /* 0x0000640001147983 */ /* 0x002ea80000300800 */
[----:B------:R1:W-:Y:S04]  /*1b880*/  STL [R1+0x1948], R21 ;  /* 0x0019481501007387 */ /* 0x0003e80000100800 */
[----:B-1----:R-:W3:Y:S04]  /*1b890*/  LDL.LU R21, [R1+0x6c] ;  /* 0x00006c0001157983 */ /* 0x002ee80000300800 */
[----:B------:R1:W-:Y:S01]  /*1b8a0*/  STL [R1+0x1944], R22 ;  /* 0x0019441601007387 */ /* 0x0003e20000100800 */
[----:B0-----:R-:W-:-:S03]  /*1b8b0*/  IMAD.MOV.U32 R26, RZ, RZ, R9 ;  /* 0x000000ffff1a7224 */ /* 0x001fc600078e0009 */
[----:B-1----:R-:W5:Y:S04]  /*1b8c0*/  LDL.LU R22, [R1+0x94] ;  /* 0x0000940001167983 */ /* 0x002f680000300800 */
[----:B------:R0:W-:Y:S04]  /*1b8d0*/  STL [R1+0x1940], R23 ;  /* 0x0019401701007387 */ /* 0x0001e80000100800 */
[----:B0-----:R-:W5:Y:S04]  /*1b8e0*/  LDL.LU R23, [R1+0x9c] ;  /* 0x00009c0001177983 */ /* 0x001f680000300800 */
[----:B------:R-:W-:Y:S04]  /*1b8f0*/  STL.64 [R1+0x10], R8 ;  /* 0x0000100801007387 */ /* 0x000fe80000100a00 */
[----:B------:R-:W-:Y:S04]  /*1b900*/  STL.64 [R1+0x18], R10 ;  /* 0x0000180a01007387 */ /* 0x000fe80000100a00 */
[----:B------:R-:W0:Y:S04]  /*1b910*/  LDSM.16.MT88.4 R8, [R29+UR9+0x1c00] ;  /* 0x001c00091d08783b */ /* 0x000e280008004200 */
[----:B------:R-:W-:Y:S04]  /*1b920*/  STL [R1+0x1934], R26 ;  /* 0x0019341a01007387 */ /* 0x000fe80000100800 */
[----:B0-----:R-:W-:Y:S04]  /*1b930*/  STL.64 [R1+0x20], R8 ;  /* 0x0000200801007387 */ /* 0x001fe80000100a00 */
[----:B------:R-:W-:Y:S04]  /*1b940*/  STL.64 [R1+0x28], R10 ;  /* 0x0000280a01007387 */ /* 0x000fe80000100a00 */
[----:B------:R0:W-:Y:S02]  /*1b950*/  STL [R1+0x1930], R29 ;  /* 0x0019301d01007387 */ /* 0x0001e40000100800 */
[----:B0-----:R-:W-:-:S02]  /*1b960*/  IMAD.MOV.U32 R29, RZ, RZ, R19 ;  /* 0x000000ffff1d7224 */ /* 0x001fc400078e0013 */
[----:B----4-:R-:W0:Y:S04]  /*1b970*/  LDSM.16.MT88.4 R16, [R0+UR9+0x1800] ;  /* 0x001800090010783b */ /* 0x010e280008004200 */
[----:B0-----:R-:W-:Y:S01]  /*1b980*/  STL [R1+0x34], R17 ;  /* 0x0000341101007387 */ /* 0x001fe20000100800 */
[----:B------:R-:W-:-:S03]  /*1b990*/  IMAD.MOV.U32 R26, RZ, RZ, R16 ;  /* 0x000000ffff1a7224 */ /* 0x000fc600078e0010 */
[----:B------:R0:W-:Y:S04]  /*1b9a0*/  STL.64 [R1+0x38], R18 ;  /* 0x0000381201007387 */ /* 0x0001e80000100a00 */
[----:B0-----:R-:W4:Y:S04]  /*1b9b0*/  LDL.LU.64 R18, [R1+0x1960] ;  /* 0x0019600001127983 */ /* 0x001f280000300a00 */
[----:B------:R-:W4:Y:S01]  /*1b9c0*/  LDL.LU.64 R16, [R1+0x1958] ;  /* 0x0019580001107983 */ /* 0x000f220000300a00 */
[----:B------:R-:W-:Y:S02]  /*1b9d0*/  IMAD.MOV.U32 R25, RZ, RZ, R8 ;  /* 0x000000ffff197224 */ /* 0x000fe400078e0008 */
[----:B------:R-:W-:-:S02]  /*1b9e0*/  IMAD.MOV.U32 R24, RZ, RZ, R10 ;  /* 0x000000ffff187224 */ /* 0x000fc400078e000a */
[----:B--2---:R-:W-:Y:S02]  /*1b9f0*/  IMAD.MOV.U32 R8, RZ, RZ, R20 ;  /* 0x000000ffff087224 */ /* 0x004fe400078e0014 */
[----:B---3--:R-:W-:Y:S02]  /*1ba00*/  IMAD.MOV.U32 R9, RZ, RZ, R21 ;  /* 0x000000ffff097224 */ /* 0x008fe400078e0015 */
[----:B-----5:R-:W-:Y:S02]  /*1ba10*/  IMAD.MOV.U32 R10, RZ, RZ, R22 ;  /* 0x000000ffff0a7224 */ /* 0x020fe400078e0016 */
[----:B------:R-:W-:-:S07]  /*1ba20*/  IMAD.MOV.U32 R11, RZ, RZ, R23 ;  /* 0x000000ffff0b7224 */ /* 0x000fce00078e0017 */
[----:B----4-:R-:W-:Y:S01]  /*1ba30*/  HMMA.16816.F32 R16, R8, R2, R16 ;  /* 0x000000020810723c */ /* 0x010fe20000001810 */
[----:B------:R-:W0:Y:S01]  /*1ba40*/  LDSM.16.MT88.4 R8, [R0+UR9+0x1c00] ;  /* 0x001c00090008783b */ /* 0x000e220008004200 */
[----:B------:R-:W-:-:S03]  /*1ba50*/  IMAD.MOV.U32 R3, RZ, RZ, R29 ;  /* 0x000000ffff037224 */ /* 0x000fc600078e001d */
[----:B0-----:R0:W-:Y:S01]  /*1ba60*/  STL.64 [R1], R8 ;  /* 0x0000000801007387 */ /* 0x0011e20000100a00 */
[----:B------:R-:W-:-:S03]  /*1ba70*/  IMAD.MOV.U32 R29, RZ, RZ, R10 ;  /* 0x000000ffff1d7224 */ /* 0x000fc600078e000a */
[----:B------:R1:W-:Y:S04]  /*1ba80*/  STL [R1+0xc], R11 ;  /* 0x00000c0b01007387 */ /* 0x0003e80000100800 */
[----:B0-----:R-:W2:Y:S04]  /*1ba90*/  LDL.LU R9, [R1+0x5c] ;  /* 0x00005c0001097983 */ /* 0x001ea80000300800 */
[----:B------:R-:W2:Y:S04]  /*1baa0*/  LDL.LU R10, [R1+0x74] ;  /* 0x00007400010a7983 */ /* 0x000ea80000300800 */
[----:B-1----:R-:W2:Y:S01]  /*1bab0*/  LDL.LU R11, [R1+0x7c] ;  /* 0x00007c00010b7983 */ /* 0x002ea20000300800 */
[----:B------:R-:W-:Y:S01]  /*1bac0*/  IMAD.MOV.U32 R8, RZ, RZ, R3 ;  /* 0x000000ffff087224 */ /* 0x000fe200078e0003 */
[----:B------:R-:W-:-:S02]  /*1bad0*/  F2FP.F16.E4M3.UNPACK_B R2, R27.H1 ;  /* 0x0000001bff02723e */ /* 0x000fc400030006ff */
[----:B------:R-:W-:Y:S01]  /*1bae0*/  F2FP.F16.E4M3.UNPACK_B R3, R28.H1 ;  /* 0x0000001cff03723e */ /* 0x000fe200030006ff */
[----:B------:R-:W3:Y:S04]  /*1baf0*/  LDL.LU R27, [R1+0x1954] ;  /* 0x00195400011b7983 */ /* 0x000ee80000300800 */
[----:B------:R-:W4:Y:S02]  /*1bb00*/  LDL.LU R28, [R1+0x1950] ;  /* 0x00195000011c7983 */ /* 0x000f240000300800 */
[----:B--2---:R-:W-:Y:S01]  /*1bb10*/  HMMA.16816.F32 R12, R8, R2, R12 ;  /* 0x00000002080c723c */ /* 0x004fe2000000180c */
[----:B------:R-:W-:Y:S02]  /*1bb20*/  IMAD.MOV.U32 R8, RZ, RZ, R20 ;  /* 0x000000ffff087224 */ /* 0x000fe400078e0014 */
[----:B------:R-:W-:Y:S01]  /*1bb30*/  IMAD.MOV.U32 R9, RZ, RZ, R21 ;  /* 0x000000ffff097224 */ /* 0x000fe200078e0015 */
[----:B------:R-:W2:Y:S01]  /*1bb40*/  LDL.LU R20, [R1+0x194c] ;  /* 0x00194c0001147983 */ /* 0x000ea20000300800 */
[----:B------:R-:W-:-:S02]  /*1bb50*/  IMAD.MOV.U32 R10, RZ, RZ, R22 ;  /* 0x000000ffff0a7224 */ /* 0x000fc400078e0016 */
[----:B------:R-:W-:Y:S01]  /*1bb60*/  IMAD.MOV.U32 R11, RZ, RZ, R23 ;  /* 0x000000ffff0b7224 */ /* 0x000fe200078e0017 */
[----:B------:R-:W2:Y:S04]  /*1bb70*/  LDL.LU R21, [R1+0x1948] ;  /* 0x0019480001157983 */ /* 0x000ea80000300800 */
[----:B------:R-:W2:Y:S02]  /*1bb80*/  LDL.LU R22, [R1+0x1944] ;  /* 0x0019440001167983 */ /* 0x000ea40000300800 */
[----:B------:R-:W-:Y:S02]  /*1bb90*/  HMMA.16816.F32 R4, R8, R2, R4 ;  /* 0x000000020804723c */ /* 0x000fe40000001804 */
[----:B------:R-:W2:Y:S04]  /*1bba0*/  LDL.LU R23, [R1+0x1940] ;  /* 0x0019400001177983 */ /* 0x000ea80000300800 */
[----:B------:R-:W2:Y:S04]  /*1bbb0*/  LDL R8, [R1+0x10] ;  /* 0x0000100001087983 */ /* 0x000ea80000100800 */
[----:B------:R-:W2:Y:S01]  /*1bbc0*/  LDL R9, [R1+0x18] ;  /* 0x0000180001097983 */ /* 0x000ea20000100800 */
[----:B----4-:R-:W-:Y:S01]  /*1bbd0*/  F2FP.F16.E4M3.UNPACK_B R2, R28 ;  /* 0x0000001cff02723e */ /* 0x010fe200020006ff */
[----:B------:R-:W-:Y:S01]  /*1bbe0*/  IMAD.MOV.U32 R10, RZ, RZ, R25 ;  /* 0x000000ffff0a7224 */ /* 0x000fe200078e0019 */
[----:B---3--:R-:W-:Y:S01]  /*1bbf0*/  F2FP.F16.E4M3.UNPACK_B R3, R27 ;  /* 0x0000001bff03723e */ /* 0x008fe200020006ff */
[----:B------:R-:W-:Y:S01]  /*1bc00*/  IMAD.MOV.U32 R11, RZ, RZ, R24 ;  /* 0x000000ffff0b7224 */ /* 0x000fe200078e0018 */
[----:B------:R-:W3:Y:S04]  /*1bc10*/  LDL.LU R25, [R1+0x193c] ;  /* 0x00193c0001197983 */ /* 0x000ee80000300800 */
[----:B------:R-:W4:Y:S02]  /*1bc20*/  LDL.LU R24, [R1+0x1938] ;  /* 0x0019380001187983 */ /* 0x000f240000300800 */
[----:B--2---:R-:W-:Y:S02]  /*1bc30*/  HMMA.16816.F32 R20, R8, R2, R20 ;  /* 0x000000020814723c */ /* 0x004fe40000001814 */
[----:B------:R-:W2:Y:S04]  /*1bc40*/  LDL R9, [R1+0x38] ;  /* 0x0000380001097983 */ /* 0x000ea80000100800 */
[----:B------:R-:W2:Y:S01]  /*1bc50*/  LDL R10, [R1] ;  /* 0x00000000010a7983 */ /* 0x000ea20000100800 */
[----:B------:R-:W-:-:S02]  /*1bc60*/  IMAD.MOV.U32 R8, RZ, RZ, R26 ;  /* 0x000000ffff087224 */ /* 0x000fc400078e001a */
        /* <DEDUP_REMOVED lines=9> */
[----:B----4-:R-:W-:-:S02]  /*1bd00*/  F2FP.F16.E4M3.UNPACK_B R24, R24 ;  /* 0x00000018ff18723e */ /* 0x010fc400020006ff */
[----:B---3--:R-:W-:-:S07]  /*1bd10*/  F2FP.F16.E4M3.UNPACK_B R25, R25 ;  /* 0x00000019ff19723e */ /* 0x008fce00020006ff */
[----:B--2---:R-:W-:-:S15]  /*1bd20*/  HMMA.16816.F32 R12, R8, R24, R12 ;  /* 0x00000018080c723c */ /* 0x004fde000000180c */
[----:B------:R-:W-:-:S04]  /*1bd30*/  NOP ;  /* 0x0000000000007918 */ /* 0x000fc80000000000 */
[----:B------:R0:W-:Y:S04]  /*1bd40*/  STL.64 [R1+0x1918], R14 ;  /* 0x0019180e01007387 */ /* 0x0001e80000100a00 */
[----:B0-----:R-:W2:Y:S04]  /*1bd50*/  LDL.LU R14, [R1+0x2c] ;  /* 0x00002c00010e7983 */ /* 0x001ea80000300800 */
[----:B------:R-:W3:Y:S01]  /*1bd60*/  LDL R15, [R1+0xd4] ;  /* 0x0000d400010f7983 */ /* 0x000ee20000100800 */
[----:B------:R-:W-:-:S03]  /*1bd70*/  IMAD.MOV.U32 R8, RZ, RZ, R26 ;  /* 0x000000ffff087224 */ /* 0x000fc600078e001a */
[----:B------:R0:W-:Y:S01]  /*1bd80*/  STL.64 [R1+0x1910], R12 ;  /* 0x0019100c01007387 */ /* 0x0001e20000100a00 */
[----:B------:R-:W-:-:S03]  /*1bd90*/  IMAD.MOV.U32 R11, RZ, RZ, R29 ;  /* 0x000000ffff0b7224 */ /* 0x000fc600078e001d */
[----:B0-----:R-:W4:Y:S04]  /*1bda0*/  LDL.LU R12, [R1+0x1c] ;  /* 0x00001c00010c7983 */ /* 0x001f280000300800 */
[----:B------:R-:W5:Y:S04]  /*1bdb0*/  LDL.LU R13, [R1+0x24] ;  /* 0x00002400010d7983 */ /* 0x000f680000300800 */
[----:B------:R-:W2:Y:S04]  /*1bdc0*/  LDL.LU R26, [R1+0x1934] ;  /* 0x00193400011a7983 */ /* 0x000ea80000300800 */
[----:B------:R-:W2:Y:S04]  /*1bdd0*/  LDL.LU R9, [R1+0x38] ;  /* 0x0000380001097983 */ /* 0x000ea80000300800 */
[----:B------:R-:W2:Y:S04]  /*1bde0*/  LDL.LU R10, [R1] ;  /* 0x00000000010a7983 */ /* 0x000ea80000300800 */
[----:B------:R-:W4:Y:S01]  /*1bdf0*/  LDL.LU R29, [R1+0x1930] ;  /* 0x00193000011d7983 */ /* 0x000f220000300800 */
[----:B------:R-:W-:-:S02]  /*1be00*/  F2FP.F16.E4M3.UNPACK_B R2, R28.H1 ;  /* 0x0000001cff02723e */ /* 0x000fc400030006ff */
[----:B------:R-:W-:Y:S01]  /*1be10*/  F2FP.F16.E4M3.UNPACK_B R3, R27.H1 ;  /* 0x0000001bff03723e */ /* 0x000fe200030006ff */
[----:B---3--:R-:W0:Y:S01]  /*1be20*/  LDSM.16.M88.4 R16, [R15+UR9+0x8080] ;  /* 0x008080090f10783b */ /* 0x008e220008000200 */
[----:B--2---:R-:W-:Y:S03]  /*1be30*/  HMMA.16816.F32 R4, R8, R24, R4 ;  /* 0x000000180804723c */ /* 0x004fe60000001804 */
[----:B------:R-:W2:Y:S04]  /*1be40*/  LDL.LU R24, [R1+0xb8] ;  /* 0x0000b80001187983 */ /* 0x000ea80000300800 */
[----:B------:R-:W3:Y:S01]  /*1be50*/  LDL.LU R25, [R1+0xbc] ;  /* 0x0000bc0001197983 */ /* 0x000ee20000300800 */
[----:B0-----:R-:W-:-:S03]  /*1be60*/  IMAD.MOV.U32 R28, RZ, RZ, R18 ;  /* 0x000000ffff1c7224 */ /* 0x001fc600078e0012 */
[----:B------:R-:W-:Y:S01]  /*1be70*/  STL.64 [R1+0x80], R16 ;  /* 0x0000801001007387 */ /* 0x000fe20000100a00 */
[----:B------:R-:W-:-:S03]  /*1be80*/  IMAD.MOV.U32 R27, RZ, RZ, R19 ;  /* 0x000000ffff1b7224 */ /* 0x000fc600078e0013 */
[----:B----4-:R-:W0:Y:S04]  /*1be90*/  LDSM.16.MT88.4 R16, [R29+UR9+0x2000] ;  /* 0x002000091d10783b */ /* 0x010e280008004200 */
[----:B------:R-:W-:Y:S04]  /*1bea0*/  STL [R1+0x18ec], R27 ;  /* 0x0018ec1b01007387 */ /* 0x000fe80000100800 */
[----:B------:R-:W-:Y:S04]  /*1beb0*/  STL [R1+0x18e8], R28 ;  /* 0x0018e81c01007387 */ /* 0x000fe80000100800 */
[----:B0-----:R-:W-:Y:S04]  /*1bec0*/  STL.64 [R1+0x40], R16 ;  /* 0x0000401001007387 */ /* 0x001fe80000100a00 */
[----:B------:R-:W-:Y:S04]  /*1bed0*/  STL.64 [R1+0x48], R18 ;  /* 0x0000481201007387 */ /* 0x000fe80000100a00 */
[----:B------:R-:W0:Y:S01]  /*1bee0*/  LDSM.16.MT88.4 R16, [R29+UR9+0x2400] ;  /* 0x002400091d10783b */ /* 0x000e220008004200 */
[----:B------:R-:W-:-:S02]  /*1bef0*/  IMAD.MOV.U32 R8, RZ, RZ, R26 ;  /* 0x000000ffff087224 */ /* 0x000fc400078e001a */
[----:B------:R-:W-:Y:S02]  /*1bf00*/  IMAD.MOV.U32 R9, RZ, RZ, R12 ;  /* 0x000000ffff097224 */ /* 0x000fe400078e000c */
[----:B-----5:R-:W-:Y:S02]  /*1bf10*/  IMAD.MOV.U32 R10, RZ, RZ, R13 ;  /* 0x000000ffff0a7224 */ /* 0x020fe400078e000d */
[----:B------:R-:W-:Y:S01]  /*1bf20*/  IMAD.MOV.U32 R11, RZ, RZ, R14 ;  /* 0x000000ffff0b7224 */ /* 0x000fe200078e000e */
[----:B0-----:R-:W-:Y:S01]  /*1bf30*/  STL.64 [R1+0x60], R16 ;  /* 0x0000601001007387 */ /* 0x001fe20000100a00 */
[----:B------:R-:W-:-:S03]  /*1bf40*/  IMAD.MOV.U32 R26, RZ, RZ, R19 ;  /* 0x000000ffff1a7224 */ /* 0x000fc600078e0013 */
[----:B------:R-:W-:Y:S04]  /*1bf50*/  STL.64 [R1+0x68], R18 ;  /* 0x0000681201007387 */ /* 0x000fe80000100a00 */
[----:B------:R-:W0:Y:S01]  /*1bf60*/  LDSM.16.MT88.4 R16, [R0+UR9+0x2000] ;  /* 0x002000090010783b */ /* 0x000e220008004200 */
[----:B------:R-:W-:Y:S03]  /*1bf70*/  HMMA.16816.F32 R20, R8, R2, R20 ;  /* 0x000000020814723c */ /* 0x000fe60000001814 */
[----:B------:R-:W-:Y:S04]  /*1bf80*/  STL [R1+0x1904], R26 ;  /* 0x0019041a01007387 */ /* 0x000fe80000100800 */
[----:B------:R-:W-:Y:S04]  /*1bf90*/  STL [R1+0x1900], R29 ;  /* 0x0019001d01007387 */ /* 0x000fe80000100800 */
[----:B------:R-:W4:Y:S04]  /*1bfa0*/  LDL R8, [R1+0x34] ;  /* 0x0000340001087983 */ /* 0x000f280000100800 */
[----:B------:R-:W4:Y:S04]  /*1bfb0*/  LDL R9, [R1+0x3c] ;  /* 0x00003c0001097983 */ /* 0x000f280000100800 */
[----:B------:R-:W4:Y:S04]  /*1bfc0*/  LDL R10, [R1+0x4] ;  /* 0x00000400010a7983 */ /* 0x000f280000100800 */
[----:B------:R-:W4:Y:S04]  /*1bfd0*/  LDL R11, [R1+0xc] ;  /* 0x00000c00010b7983 */ /* 0x000f280000100800 */
[----:B0-----:R-:W-:Y:S04]  /*1bfe0*/  STL.64 [R1+0x50], R16 ;  /* 0x0000501001007387 */ /* 0x001fe80000100a00 */
[----:B------:R-:W-:Y:S04]  /*1bff0*/  STL.64 [R1+0x58], R18 ;  /* 0x0000581201007387 */ /* 0x000fe80000100a00 */
[----:B------:R-:W0:Y:S04]  /*1c000*/  LDSM.16.MT88.4 R16, [R0+UR9+0x2400] ;  /* 0x002400090010783b */ /* 0x000e280008004200 */
[----:B0-----:R-:W-:Y:S01]  /*1c010*/  STL [R1+0x74], R17 ;  /* 0x0000741101007387 */ /* 0x001fe20000100800 */
[----:B------:R-:W-:-:S02]  /*1c020*/  IMAD.MOV.U32 R29, RZ, RZ, R18 ;  /* 0x000000ffff1d7224 */ /* 0x000fc400078e0012 */
[----:B------:R-:W-:Y:S01]  /*1c030*/  IMAD.MOV.U32 R26, RZ, RZ, R16 ;  /* 0x000000ffff1a7224 */ /* 0x000fe200078e0010 */
[----:B------:R0:W-:Y:S04]  /*1c040*/  STL [R1+0x7c], R19 ;  /* 0x00007c1301007387 */ /* 0x0001e80000100800 */
[----:B0-----:R-:W4:Y:S04]  /*1c050*/  LDL.LU.64 R18, [R1+0x1928] ;  /* 0x0019280001127983 */ /* 0x001f280000300a00 */
[----:B------:R-:W4:Y:S04]  /*1c060*/  LDL.LU.64 R16, [R1+0x1920] ;  /* 0x0019200001107983 */ /* 0x000f280000300a00 */
[----:B------:R0:W-:Y:S04]  /*1c070*/  STL [R1+0x1908], R0 ;  /* 0x0019080001007387 */ /* 0x0001e80000100800 */
[----:B0-----:R-:W5:Y:S01]  /*1c080*/  LDL.LU R0, [R1+0x58] ;  /* 0x0000580001007983 */ /* 0x001f620000300800 */
[----:B----4-:R-:W-:Y:S01]  /*1c090*/  HMMA.16816.F32 R16, R8, R2, R16 ;  /* 0x000000020810723c */ /* 0x010fe20000001810 */
[----:B------:R-:W-:-:S02]  /*1c0a0*/  IMAD.MOV.U32 R9, RZ, RZ, R12 ;  /* 0x000000ffff097224 */ /* 0x000fc400078e000c */
[----:B------:R-:W4:Y:S01]  /*1c0b0*/  LDL.LU R8, [R1+0x14] ;  /* 0x0000140001087983 */ /* 0x000f220000300800 */
[----:B------:R-:W-:Y:S02]  /*1c0c0*/  IMAD.MOV.U32 R10, RZ, RZ, R13 ;  /* 0x000000ffff0a7224 */ /* 0x000fe400078e000d */
[----:B------:R-:W-:Y:S02]  /*1c0d0*/  IMAD.MOV.U32 R11, RZ, RZ, R14 ;  /* 0x000000ffff0b7224 */ /* 0x000fe400078e000e */
[----:B------:R-:W0:Y:S04]  /*1c0e0*/  LDSM.16.M88.4 R12, [R15+UR9+0xc080] ;  /* 0x00c080090f0c783b */ /* 0x000e280008000200 */
[----:B0-----:R0:W-:Y:S01]  /*1c0f0*/  STL.64 [R1+0x98], R14 ;  /* 0x0000980e01007387 */ /* 0x0011e20000100a00 */
[----:B------:R-:W-:-:S02]  /*1c100*/  IMAD.MOV.U32 R27, RZ, RZ, R12 ;  /* 0x000000ffff1b7224 */ /* 0x000fc400078e000c */
[----:B------:R-:W-:Y:S01]  /*1c110*/  IMAD.MOV.U32 R28, RZ, RZ, R13 ;  /* 0x000000ffff1c7224 */ /* 0x000fe200078e000d */
[----:B0-----:R-:W4:Y:S04]  /*1c120*/  LDL.LU.64 R14, [R1+0x1918] ;  /* 0x00191800010e7983 */ /* 0x001f280000300a00 */
[----:B------:R-:W4:Y:S01]  /*1c130*/  LDL.LU.64 R12, [R1+0x1910] ;  /* 0x00191000010c7983 */ /* 0x000f220000300a00 */
[----:B--2---:R-:W-:Y:S02]  /*1c140*/  F2FP.F16.E4M3.UNPACK_B R24, R24.H1 ;  /* 0x00000018ff18723e */ /* 0x004fe400030006ff */
[----:B---3--:R-:W-:-:S07]  /*1c150*/  F2FP.F16.E4M3.UNPACK_B R25, R25.H1 ;  /* 0x00000019ff19723e */ /* 0x008fce00030006ff */
[-C--:B----4-:R-:W-:Y:S01]  /*1c160*/  HMMA.16816.F32 R12, R8, R24.reuse, R12 ;  /* 0x00000018080c723c */ /* 0x090fe2000000180c */
[----:B------:R-:W2:Y:S04]  /*1c170*/  LDL.LU R8, [R1+0x34] ;  /* 0x0000340001087983 */ /* 0x000ea80000300800 */
[----:B------:R-:W2:Y:S04]  /*1c180*/  LDL.LU R9, [R1+0x3c] ;  /* 0x00003c0001097983 */ /* 0x000ea80000300800 */
[----:B------:R-:W2:Y:S04]  /*1c190*/  LDL.LU R10, [R1+0x4] ;  /* 0x00000400010a7983 */ /* 0x000ea80000300800 */
[----:B------:R-:W2:Y:S02]  /*1c1a0*/  LDL.LU R11, [R1+0xc] ;  /* 0x00000c00010b7983 */ /* 0x000ea40000300800 */
[----:B--2---:R-:W-:Y:S02]  /*1c1b0*/  HMMA.16816.F32 R4, R8, R24, R4 ;  /* 0x000000180804723c */ /* 0x004fe40000001804 */
[----:B------:R-:W2:Y:S04]  /*1c1c0*/  LDL.LU R24, [R1+0x80] ;  /* 0x0000800001187983 */ /* 0x000ea80000300800 */
[----:B------:R-:W3:Y:S04]  /*1c1d0*/  LDL.LU R25, [R1+0x84] ;  /* 0x0000840001197983 */ /* 0x000ee80000300800 */
[----:B------:R-:W4:Y:S04]  /*1c1e0*/  LDL R8, [R1+0x40] ;  /* 0x0000400001087983 */ /* 0x000f280000100800 */
[----:B------:R-:W4:Y:S04]  /*1c1f0*/  LDL R9, [R1+0x48] ;  /* 0x0000480001097983 */ /* 0x000f280000100800 */
[----:B------:R-:W4:Y:S04]  /*1c200*/  LDL R10, [R1+0x60] ;  /* 0x00006000010a7983 */ /* 0x000f280000100800 */
[----:B------:R-:W4:Y:S01]  /*1c210*/  LDL R11, [R1+0x68] ;  /* 0x00006800010b7983 */ /* 0x000f220000100800 */
[----:B--2---:R-:W-:-:S02]  /*1c220*/  F2FP.F16.E4M3.UNPACK_B R2, R24 ;  /* 0x00000018ff02723e */ /* 0x004fc400020006ff */
[----:B---3--:R-:W-:-:S07]  /*1c230*/  F2FP.F16.E4M3.UNPACK_B R3, R25 ;  /* 0x00000019ff03723e */ /* 0x008fce00020006ff */
[----:B----4-:R-:W-:Y:S01]  /*1c240*/  HMMA.16816.F32 R20, R8, R2, R20 ;  /* 0x000000020814723c */ /* 0x010fe20000001814 */
[----:B------:R-:W2:Y:S01]  /*1c250*/  LDL R8, [R1+0x50] ;  /* 0x0000500001087983 */ /* 0x000ea20000100800 */
[----:B-----5:R-:W-:Y:S02]  /*1c260*/  IMAD.MOV.U32 R9, RZ, RZ, R0 ;  /* 0x000000ffff097224 */ /* 0x020fe400078e0000 */
[----:B------:R-:W-:Y:S02]  /*1c270*/  IMAD.MOV.U32 R10, RZ, RZ, R26 ;  /* 0x000000ffff0a7224 */ /* 0x000fe400078e001a */
        /* <DEDUP_REMOVED lines=10> */
[----:B------:R-:W-:-:S07]  /*1c320*/  F2FP.F16.E4M3.UNPACK_B R3, R28 ;  /* 0x0000001cff03723e */ /* 0x000fce00020006ff */
[----:B--2---:R-:W-:Y:S01]  /*1c330*/  HMMA.16816.F32 R12, R8, R2, R12 ;  /* 0x00000002080c723c */ /* 0x004fe2000000180c */
[----:B------:R-:W2:Y:S01]  /*1c340*/  LDL.LU R8, [R1+0x50] ;  /* 0x0000500001087983 */ /* 0x000ea20000300800 */
[----:B------:R-:W-:Y:S02]  /*1c350*/  IMAD.MOV.U32 R9, RZ, RZ, R0 ;  /* 0x000000ffff097224 */ /* 0x000fe400078e0000 */
[----:B------:R-:W-:Y:S01]  /*1c360*/  IMAD.MOV.U32 R10, RZ, RZ, R26 ;  /* 0x000000ffff0a7224 */ /* 0x000fe200078e001a */
[----:B------:R-:W3:Y:S01]  /*1c370*/  LDL.LU R0, [R1+0x1908] ;  /* 0x0019080001007983 */ /* 0x000ee20000300800 */
[----:B------:R-:W-:-:S03]  /*1c380*/  IMAD.MOV.U32 R11, RZ, RZ, R29 ;  /* 0x000000ffff0b7224 */ /* 0x000fc600078e001d */
[----:B------:R-:W4:Y:S04]  /*1c390*/  LDL.LU R26, [R1+0x1904] ;  /* 0x00190400011a7983 */ /* 0x000f280000300800 */
[----:B------:R-:W5:Y:S01]  /*1c3a0*/  LDL.LU R29, [R1+0x1900] ;  /* 0x00190000011d7983 */ /* 0x000f620000300800 */
[----:B--2---:R-:W-:Y:S01]  /*1c3b0*/  HMMA.16816.F32 R4, R8, R2, R4 ;  /* 0x000000020804723c */ /* 0x004fe20000001804 */
[----:B------:R-:W-:Y:S02]  /*1c3c0*/  F2FP.F16.E4M3.UNPACK_B R2, R24.H1 ;  /* 0x00000018ff02723e */ /* 0x000fe400030006ff */
[----:B------:R-:W2:Y:S01]  /*1c3d0*/  LDL R24, [R1+0x98] ;  /* 0x0000980001187983 */ /* 0x000ea20000100800 */
[----:B------:R-:W-:-:S03]  /*1c3e0*/  F2FP.F16.E4M3.UNPACK_B R3, R25.H1 ;  /* 0x00000019ff03723e */ /* 0x000fc600030006ff */
[----:B-----5:R-:W0:Y:S04]  /*1c3f0*/  LDSM.16.MT88.4 R16, [R29+UR9+0x2800] ;  /* 0x002800091d10783b */ /* 0x020e280008004200 */
[----:B--2---:R-:W-:Y:S04]  /*1c400*/  STL [R1+0x18d0], R24 ;  /* 0x0018d01801007387 */ /* 0x004fe80000100800 */
[----:B------:R-:W2:Y:S01]  /*1c410*/  LDL R25, [R1+0x9c] ;  /* 0x00009c0001197983 */ /* 0x000ea20000100800 */
[----:B----4-:R-:W-:-:S03]  /*1c420*/  IMAD.MOV.U32 R11, RZ, RZ, R26 ;  /* 0x000000ffff0b7224 */ /* 0x010fc600078e001a */
[----:B--2---:R-:W-:Y:S04]  /*1c430*/  STL [R1+0x18d4], R25 ;  /* 0x0018d41901007387 */ /* 0x004fe80000100800 */
[----:B------:R-:W2:Y:S04]  /*1c440*/  LDL R8, [R1+0x44] ;  /* 0x0000440001087983 */ /* 0x000ea80000100800 */
[----:B------:R-:W2:Y:S04]  /*1c450*/  LDL R9, [R1+0x4c] ;  /* 0x00004c0001097983 */ /* 0x000ea80000100800 */
[----:B------:R-:W2:Y:S02]  /*1c460*/  LDL R10, [R1+0x64] ;  /* 0x00006400010a7983 */ /* 0x000ea40000100800 */
[----:B--2---:R-:W-:Y:S02]  /*1c470*/  HMMA.16816.F32 R20, R8, R2, R20 ;  /* 0x000000020814723c */ /* 0x004fe40000001814 */
[----:B------:R-:W1:-:S15]  /*1c480*/  LDSM.16.MT88.4 R8, [R29+UR9+0x2c00] ;  /* 0x002c00091d08783b */ /* 0x000e5e0008004200 */
[----:B------:R-:W-:Y:S02]  /*1c490*/  NOP ;  /* 0x0000000000007918 */ /* 0x000fe40000000000 */
[----:B------:R2:W-:Y:S04]  /*1c4a0*/  STL [R1+0x18e4], R20 ;  /* 0x0018e41401007387 */ /* 0x0005e80000100800 */
[----:B--2---:R-:W2:Y:S04]  /*1c4b0*/  LDL.LU R20, [R1+0x54] ;  /* 0x0000540001147983 */ /* 0x004ea80000300800 */
[----:B------:R4:W-:Y:S04]  /*1c4c0*/  STL [R1+0x18e0], R21 ;  /* 0x0018e01501007387 */ /* 0x0009e80000100800 */
[----:B----4-:R-:W4:Y:S04]  /*1c4d0*/  LDL.LU R21, [R1+0x5c] ;  /* 0x00005c0001157983 */ /* 0x010f280000300800 */
[----:B------:R5:W-:Y:S04]  /*1c4e0*/  STL [R1+0x18dc], R22 ;  /* 0x0018dc1601007387 */ /* 0x000be80000100800 */
[----:B-----5:R-:W5:Y:S04]  /*1c4f0*/  LDL.LU R22, [R1+0x74] ;  /* 0x0000740001167983 */ /* 0x020f680000300800 */
[----:B------:R0:W-:Y:S04]  /*1c500*/  STL [R1+0x18d8], R23 ;  /* 0x0018d81701007387 */ /* 0x0001e80000100800 */
[----:B0-----:R-:W5:Y:S04]  /*1c510*/  LDL.LU R23, [R1+0x7c] ;  /* 0x00007c0001177983 */ /* 0x001f680000300800 */
[----:B------:R-:W-:Y:S04]  /*1c520*/  STL.64 [R1+0x10], R16 ;  /* 0x0000101001007387 */ /* 0x000fe80000100a00 */
[----:B------:R-:W-:Y:S04]  /*1c530*/  STL.64 [R1+0x18], R18 ;  /* 0x0000181201007387 */ /* 0x000fe80000100a00 */
[----:B---3--:R-:W0:Y:S04]  /*1c540*/  LDSM.16.MT88.4 R16, [R0+UR9+0x2800] ;  /* 0x002800090010783b */ /* 0x008e280008004200 */
[----:B-1----:R-:W-:Y:S04]  /*1c550*/  STL.64 [R1+0x20], R8 ;  /* 0x0000200801007387 */ /* 0x002fe80000100a00 */
[----:B------:R-:W-:Y:S04]  /*1c560*/  STL.64 [R1+0x28], R10 ;  /* 0x0000280a01007387 */ /* 0x000fe80000100a00 */
[----:B------:R-:W-:Y:S04]  /*1c570*/  STL [R1+0x18c8], R29 ;  /* 0x0018c81d01007387 */ /* 0x000fe80000100800 */
[----:B0-----:R-:W-:Y:S04]  /*1c580*/  STL.64 [R1+0x30], R16 ;  /* 0x0000301001007387 */ /* 0x001fe80000100a00 */
[----:B------:R0:W-:Y:S04]  /*1c590*/  STL.64 [R1+0x38], R18 ;  /* 0x0000381201007387 */ /* 0x0001e80000100a00 */
[----:B0-----:R-:W3:Y:S04]  /*1c5a0*/  LDL.LU.64 R18, [R1+0x18f8] ;  /* 0x0018f80001127983 */ /* 0x001ee80000300a00 */
[----:B------:R-:W3:Y:S01]  /*1c5b0*/  LDL.LU.64 R16, [R1+0x18f0] ;  /* 0x0018f00001107983 */ /* 0x000ee20000300a00 */
[----:B------:R-:W-:-:S02]  /*1c5c0*/  IMAD.MOV.U32 R25, RZ, RZ, R8 ;  /* 0x000000ffff197224 */ /* 0x000fc400078e0008 */
[----:B------:R-:W-:Y:S02]  /*1c5d0*/  IMAD.MOV.U32 R24, RZ, RZ, R10 ;  /* 0x000000ffff187224 */ /* 0x000fe400078e000a */
[----:B--2---:R-:W-:Y:S02]  /*1c5e0*/  IMAD.MOV.U32 R8, RZ, RZ, R20 ;  /* 0x000000ffff087224 */ /* 0x004fe400078e0014 */
[----:B----4-:R-:W-:Y:S02]  /*1c5f0*/  IMAD.MOV.U32 R9, RZ, RZ, R21 ;  /* 0x000000ffff097224 */ /* 0x010fe400078e0015 */
[----:B-----5:R-:W-:Y:S02]  /*1c600*/  IMAD.MOV.U32 R10, RZ, RZ, R22 ;  /* 0x000000ffff0a7224 */ /* 0x020fe400078e0016 */
[----:B------:R-:W-:-:S07]  /*1c610*/  IMAD.MOV.U32 R11, RZ, RZ, R23 ;  /* 0x000000ffff0b7224 */ /* 0x000fce00078e0017 */
[----:B---3--:R-:W-:Y:S01]  /*1c620*/  HMMA.16816.F32 R16, R8, R2, R16 ;  /* 0x000000020810723c */ /* 0x008fe20000001810 */
[----:B------:R-:W0:Y:S04]  /*1c630*/  LDSM.16.MT88.4 R8, [R0+UR9+0x2c00] ;  /* 0x002c00090008783b */ /* 0x000e280008004200 */
[----:B0-----:R0:W-:Y:S01]  /*1c640*/  STL [R1+0x4], R9 ;  /* 0x0000040901007387 */ /* 0x0011e20000100800 */
[----:B------:R-:W-:-:S03]  /*1c650*/  IMAD.MOV.U32 R26, RZ, RZ, R8 ;  /* 0x000000ffff1a7224 */ /* 0x000fc600078e0008 */
[----:B------:R1:W-:Y:S01]  /*1c660*/  STL [R1+0xc], R11 ;  /* 0x00000c0b01007387 */ /* 0x0003e20000100800 */
[----:B------:R-:W-:-:S03]  /*1c670*/  IMAD.MOV.U32 R29, RZ, RZ, R10 ;  /* 0x000000ffff1d7224 */ /* 0x000fc600078e000a */
[----:B------:R-:W2:Y:S04]  /*1c680*/  LDL.LU R8, [R1+0x44] ;  /* 0x0000440001087983 */ /* 0x000ea80000300800 */
[----:B0-----:R-:W2:Y:S04]  /*1c690*/  LDL.LU R9, [R1+0x4c] ;  /* 0x00004c0001097983 */ /* 0x001ea80000300800 */
[----:B------:R-:W2:Y:S04]  /*1c6a0*/  LDL.LU R10, [R1+0x64] ;  /* 0x00006400010a7983 */ /* 0x000ea80000300800 */
[----:B-1----:R-:W2:Y:S01]  /*1c6b0*/  LDL.LU R11, [R1+0x6c] ;  /* 0x00006c00010b7983 */ /* 0x002ea20000300800 */
        /* <DEDUP_REMOVED lines=24> */
[----:B------:R-:W2:Y:S01]  /*1c840*/  LDL R9, [R1+0x38] ;  /* 0x0000380001097983 */ /* 0x000ea20000100800 */
        /* <DEDUP_REMOVED lines=12> */
[----:B--2---:R-:W-:Y:S01]  /*1c910*/  HMMA.16816.F32 R12, R8, R24, R12 ;  /* 0x00000018080c723c */ /* 0x004fe2000000180c */
[----:B------:R-:W-:-:S15]  /*1c920*/  IMAD.MOV.U32 R10, RZ, RZ, R26 ;  /* 0x000000ffff0a7224 */ /* 0x000fde00078e001a */
[----:B------:R-:W-:-:S03]  /*1c930*/  NOP ;  /* 0x0000000000007918 */ /* 0x000fc60000000000 */
[----:B------:R0:W-:Y:S04]  /*1c940*/  STL.64 [R1+0x18b0], R14 ;  /* 0x0018b00e01007387 */ /* 0x0001e80000100a00 */
[----:B0-----:R-:W2:Y:S04]  /*1c950*/  LDL.LU R14, [R1+0x24] ;  /* 0x00002400010e7983 */ /* 0x001ea80000300800 */
[----:B------:R-:W3:Y:S04]  /*1c960*/  LDL.LU R15, [R1+0x2c] ;  /* 0x00002c00010f7983 */ /* 0x000ee80000300800 */
[----:B------:R0:W-:Y:S04]  /*1c970*/  STL.64 [R1+0x18a8], R12 ;  /* 0x0018a80c01007387 */ /* 0x0001e80000100a00 */
[----:B0-----:R-:W4:Y:S04]  /*1c980*/  LDL.LU R12, [R1+0x14] ;  /* 0x00001400010c7983 */ /* 0x001f280000300800 */
[----:B------:R-:W5:Y:S04]  /*1c990*/  LDL.LU R13, [R1+0x1c] ;  /* 0x00001c00010d7983 */ /* 0x000f680000300800 */
[----:B------:R-:W2:Y:S04]  /*1c9a0*/  LDL.LU R8, [R1+0x30] ;  /* 0x0000300001087983 */ /* 0x000ea80000300800 */
[----:B------:R-:W2:Y:S04]  /*1c9b0*/  LDL.LU R9, [R1+0x38] ;  /* 0x0000380001097983 */ /* 0x000ea80000300800 */
[----:B------:R-:W2:Y:S01]  /*1c9c0*/  LDL.LU R26, [R1+0x18cc] ;  /* 0x0018cc00011a7983 */ /* 0x000ea20000300800 */
[----:B------:R-:W-:-:S03]  /*1c9d0*/  IMAD.MOV.U32 R11, RZ, RZ, R29 ;  /* 0x000000ffff0b7224 */ /* 0x000fc600078e001d */
[----:B------:R-:W3:Y:S01]  /*1c9e0*/  LDL.LU R29, [R1+0x18c8] ;  /* 0x0018c800011d7983 */ /* 0x000ee20000300800 */
[----:B------:R-:W-:Y:S02]  /*1c9f0*/  F2FP.F16.E4M3.UNPACK_B R2, R28.H1 ;  /* 0x0000001cff02723e */ /* 0x000fe400030006ff */
[----:B------:R-:W-:Y:S01]  /*1ca00*/  F2FP.F16.E4M3.UNPACK_B R3, R27.H1 ;  /* 0x0000001bff03723e */ /* 0x000fe200030006ff */
[----:B--2---:R-:W0:Y:S01]  /*1ca10*/  LDSM.16.M88.4 R16, [R26+UR9+0x8080] ;  /* 0x008080091a10783b */ /* 0x004e220008000200 */
[----:B------:R-:W-:Y:S03]  /*1ca20*/  HMMA.16816.F32 R4, R8, R24, R4 ;  /* 0x000000180804723c */ /* 0x000fe60000001804 */
[----:B------:R-:W2:Y:S04]  /*1ca30*/  LDL.LU R24, [R1+0x98] ;  /* 0x0000980001187983 */ /* 0x000ea80000300800 */
[----:B------:R-:W2:Y:S01]  /*1ca40*/  LDL.LU R25, [R1+0x9c] ;  /* 0x00009c0001197983 */ /* 0x000ea20000300800 */
[----:B0-----:R-:W-:-:S03]  /*1ca50*/  IMAD.MOV.U32 R28, RZ, RZ, R18 ;  /* 0x000000ffff1c7224 */ /* 0x001fc600078e0012 */
[----:B------:R-:W-:Y:S01]  /*1ca60*/  STL.64 [R1+0x80], R16 ;  /* 0x0000801001007387 */ /* 0x000fe20000100a00 */
[----:B------:R-:W-:-:S03]  /*1ca70*/  IMAD.MOV.U32 R27, RZ, RZ, R19 ;  /* 0x000000ffff1b7224 */ /* 0x000fc600078e0013 */
        /* <DEDUP_REMOVED lines=560> */
[----:B------:R-:W3:Y:S01]  /*1ed80*/  LDL.LU R15, [R1+0xd4] ;  /* 0x0000d400010f7983 */ /* 0x000ee20000300800 */
        /* <DEDUP_REMOVED lines=16> */
[----:B------:R-:W-:Y:S04]  /*1ee90*/  STL [R1+0x80], R16 ;  /* 0x0000801001007387 */ /* 0x000fe80000100800 */
[----:B------:R-:W-:Y:S04]  /*1eea0*/  STL.64 [R1+0x88], R18 ;  /* 0x0000881201007387 */ /* 0x000fe80000100a00 */
[----:B----4-:R-:W0:Y:S01]  /*1eeb0*/  LDSM.16.MT88.4 R16, [R29+UR9+0x6000] ;  /* 0x006000091d10783b */ /* 0x010e220008004200 */
[----:B------:R-:W-:-:S03]  /*1eec0*/  IMAD.MOV.U32 R8, RZ, RZ, R26 ;  /* 0x000000ffff087224 */ /* 0x000fc600078e001a */
[----:B------:R1:W-:Y:S04]  /*1eed0*/  STL [R1+0x1778], R28 ;  /* 0x0017781c01007387 */ /* 0x0003e80000100800 */
[----:B-1----:R-:W4:Y:S04]  /*1eee0*/  LDL.LU R28, [R1+0x34] ;  /* 0x00003400011c7983 */ /* 0x002f280000300800 */
[----:B0-----:R-:W-:Y:S01]  /*1eef0*/  STL.64 [R1+0x40], R16 ;  /* 0x0000401001007387 */ /* 0x001fe20000100a00 */
[----:B------:R-:W-:Y:S02]  /*1ef00*/  IMAD.MOV.U32 R27, RZ, RZ, R17 ;  /* 0x000000ffff1b7224 */ /* 0x000fe400078e0011 */
[----:B------:R-:W-:Y:S01]  /*1ef10*/  IMAD.MOV.U32 R26, RZ, RZ, R19 ;  /* 0x000000ffff1a7224 */ /* 0x000fe200078e0013 */
[----:B------:R-:W-:Y:S04]  /*1ef20*/  STL.64 [R1+0x48], R18 ;  /* 0x0000481201007387 */ /* 0x000fe80000100a00 */
[----:B------:R-:W0:Y:S04]  /*1ef30*/  LDSM.16.MT88.4 R16, [R29+UR9+0x6400] ;  /* 0x006400091d10783b */ /* 0x000e280008004200 */
[----:B------:R1:W-:Y:S04]  /*1ef40*/  STL [R1+0x1774], R26 ;  /* 0x0017741a01007387 */ /* 0x0003e80000100800 */
[----:B------:R-:W-:Y:S04]  /*1ef50*/  STL [R1+0x1770], R27 ;  /* 0x0017701b01007387 */ /* 0x000fe80000100800 */
[----:B0-----:R-:W-:Y:S01]  /*1ef60*/  STL.64 [R1+0x60], R16 ;  /* 0x0000601001007387 */ /* 0x001fe20000100a00 */
[----:B-1----:R-:W-:-:S03]  /*1ef70*/  IMAD.MOV.U32 R26, RZ, RZ, R18 ;  /* 0x000000ffff1a7224 */ /* 0x002fc600078e0012 */
[----:B------:R-:W-:Y:S04]  /*1ef80*/  STL [R1+0x6c], R19 ;  /* 0x00006c1301007387 */ /* 0x000fe80000100800 */
[----:B------:R-:W0:Y:S01]  /*1ef90*/  LDSM.16.MT88.4 R16, [R0+UR9+0x6000] ;  /* 0x006000090010783b */ /* 0x000e220008004200 */
[----:B------:R-:W-:Y:S02]  /*1efa0*/  IMAD.MOV.U32 R9, RZ, RZ, R12 ;  /* 0x000000ffff097224 */ /* 0x000fe400078e000c */
[----:B-----5:R-:W-:Y:S02]  /*1efb0*/  IMAD.MOV.U32 R10, RZ, RZ, R13 ;  /* 0x000000ffff0a7224 */ /* 0x020fe400078e000d */
[----:B------:R-:W-:Y:S01]  /*1efc0*/  IMAD.MOV.U32 R11, RZ, RZ, R14 ;  /* 0x000000ffff0b7224 */ /* 0x000fe200078e000e */
[----:B------:R1:W-:Y:S06]  /*1efd0*/  STL [R1+0x1768], R29 ;  /* 0x0017681d01007387 */ /* 0x0003ec0000100800 */
[----:B------:R-:W-:Y:S01]  /*1efe0*/  HMMA.16816.F32 R20, R8, R2, R20 ;  /* 0x000000020814723c */ /* 0x000fe20000001814 */
[----:B-1----:R-:W5:Y:S04]  /*1eff0*/  LDL.LU R29, [R1+0x80] ;  /* 0x00008000011d7983 */ /* 0x002f680000300800 */
[----:B------:R-:W2:Y:S04]  /*1f000*/  LDL R9, [R1+0x3c] ;  /* 0x00003c0001097983 */ /* 0x000ea80000100800 */
[----:B------:R-:W2:Y:S04]  /*1f010*/  LDL R10, [R1+0x4] ;  /* 0x00000400010a7983 */ /* 0x000ea80000100800 */
[----:B------:R-:W2:Y:S04]  /*1f020*/  LDL R11, [R1+0xc] ;  /* 0x00000c00010b7983 */ /* 0x000ea80000100800 */
[----:B0-----:R-:W-:Y:S01]  /*1f030*/  STL [R1+0x54], R17 ;  /* 0x0000541101007387 */ /* 0x001fe20000100800 */
[----:B------:R-:W-:-:S03]  /*1f040*/  IMAD.MOV.U32 R27, RZ, RZ, R16 ;  /* 0x000000ffff1b7224 */ /* 0x000fc600078e0010 */
[----:B------:R-:W-:Y:S04]  /*1f050*/  STL.64 [R1+0x58], R18 ;  /* 0x0000581201007387 */ /* 0x000fe80000100a00 */
[----:B------:R-:W0:Y:S04]  /*1f060*/  LDSM.16.MT88.4 R16, [R0+UR9+0x6400] ;  /* 0x006400090010783b */ /* 0x000e280008004200 */
[----:B0-----:R-:W-:Y:S04]  /*1f070*/  STL.64 [R1+0x70], R16 ;  /* 0x0000701001007387 */ /* 0x001fe80000100a00 */
[----:B------:R0:W-:Y:S04]  /*1f080*/  STL.64 [R1+0x78], R18 ;  /* 0x0000781201007387 */ /* 0x0001e80000100a00 */
[----:B0-----:R-:W2:Y:S04]  /*1f090*/  LDL.LU.64 R18, [R1+0x1798] ;  /* 0x0017980001127983 */ /* 0x001ea80000300a00 */
[----:B------:R-:W2:Y:S04]  /*1f0a0*/  LDL.LU.64 R16, [R1+0x1790] ;  /* 0x0017900001107983 */ /* 0x000ea80000300a00 */
[----:B------:R0:W-:Y:S04]  /*1f0b0*/  STL [R1+0x176c], R0 ;  /* 0x00176c0001007387 */ /* 0x0001e80000100800 */
[----:B0-----:R-:W3:Y:S01]  /*1f0c0*/  LDL.LU R0, [R1+0x78] ;  /* 0x0000780001007983 */ /* 0x001ee20000300800 */
[----:B----4-:R-:W-:-:S07]  /*1f0d0*/  IMAD.MOV.U32 R8, RZ, RZ, R28 ;  /* 0x000000ffff087224 */ /* 0x010fce00078e001c */
[----:B--2---:R-:W-:Y:S01]  /*1f0e0*/  HMMA.16816.F32 R16, R8, R2, R16 ;  /* 0x000000020810723c */ /* 0x004fe20000001810 */
[----:B------:R-:W-:Y:S01]  /*1f0f0*/  IMAD.MOV.U32 R9, RZ, RZ, R12 ;  /* 0x000000ffff097224 */ /* 0x000fe200078e000c */
[----:B------:R-:W2:Y:S01]  /*1f100*/  LDL.LU R8, [R1+0x14] ;  /* 0x0000140001087983 */ /* 0x000ea20000300800 */
[----:B------:R-:W-:Y:S02]  /*1f110*/  IMAD.MOV.U32 R10, RZ, RZ, R13 ;  /* 0x000000ffff0a7224 */ /* 0x000fe400078e000d */
[----:B------:R-:W-:Y:S02]  /*1f120*/  IMAD.MOV.U32 R11, RZ, RZ, R14 ;  /* 0x000000ffff0b7224 */ /* 0x000fe400078e000e */
[----:B------:R-:W0:Y:S04]  /*1f130*/  LDSM.16.M88.4 R12, [R15+UR9+0xc180] ;  /* 0x00c180090f0c783b */ /* 0x000e280008000200 */
[----:B0-----:R-:W-:Y:S04]  /*1f140*/  STL.64 [R1+0x90], R12 ;  /* 0x0000900c01007387 */ /* 0x001fe80000100a00 */
[----:B------:R0:W-:Y:S04]  /*1f150*/  STL.64 [R1+0x98], R14 ;  /* 0x0000980e01007387 */ /* 0x0001e80000100a00 */
[----:B0-----:R-:W2:Y:S04]  /*1f160*/  LDL.LU.64 R14, [R1+0x1788] ;  /* 0x00178800010e7983 */ /* 0x001ea80000300a00 */
[----:B------:R-:W2:Y:S01]  /*1f170*/  LDL.LU.64 R12, [R1+0x1780] ;  /* 0x00178000010c7983 */ /* 0x000ea20000300a00 */
[----:B------:R-:W-:-:S02]  /*1f180*/  F2FP.F16.E4M3.UNPACK_B R24, R24.H1 ;  /* 0x00000018ff18723e */ /* 0x000fc400030006ff */
[----:B---3--:R-:W-:-:S07]  /*1f190*/  F2FP.F16.E4M3.UNPACK_B R25, R25.H1 ;  /* 0x00000019ff19723e */ /* 0x008fce00030006ff */
[-C--:B--2---:R-:W-:Y:S01]  /*1f1a0*/  HMMA.16816.F32 R12, R8, R24.reuse, R12 ;  /* 0x00000018080c723c */ /* 0x084fe2000000180c */
[----:B------:R-:W-:Y:S02]  /*1f1b0*/  IMAD.MOV.U32 R8, RZ, RZ, R28 ;  /* 0x000000ffff087224 */ /* 0x000fe400078e001c */
[----:B------:R-:W2:Y:S04]  /*1f1c0*/  LDL.LU R28, [R1+0x1778] ;  /* 0x00177800011c7983 */ /* 0x000ea80000300800 */
[----:B------:R-:W3:Y:S04]  /*1f1d0*/  LDL.LU R9, [R1+0x3c] ;  /* 0x00003c0001097983 */ /* 0x000ee80000300800 */
[----:B------:R-:W3:Y:S04]  /*1f1e0*/  LDL.LU R10, [R1+0x4] ;  /* 0x00000400010a7983 */ /* 0x000ee80000300800 */
[----:B------:R-:W3:Y:S01]  /*1f1f0*/  LDL.LU R11, [R1+0xc] ;  /* 0x00000c00010b7983 */ /* 0x000ee20000300800 */
[----:B-----5:R-:W-:Y:S01]  /*1f200*/  F2FP.F16.E4M3.UNPACK_B R2, R29 ;  /* 0x0000001dff02723e */ /* 0x020fe200020006ff */
[----:B---3--:R-:W-:Y:S02]  /*1f210*/  HMMA.16816.F32 R4, R8, R24, R4 ;  /* 0x000000180804723c */ /* 0x008fe40000001804 */
[----:B------:R-:W3:Y:S04]  /*1f220*/  LDL.LU R24, [R1+0x64] ;  /* 0x0000640001187983 */ /* 0x000ee80000300800 */
[----:B------:R-:W4:Y:S04]  /*1f230*/  LDL.LU R25, [R1+0x6c] ;  /* 0x00006c0001197983 */ /* 0x000f280000300800 */
[----:B------:R-:W5:Y:S04]  /*1f240*/  LDL R8, [R1+0x40] ;  /* 0x0000400001087983 */ /* 0x000f680000100800 */
[----:B------:R-:W5:Y:S04]  /*1f250*/  LDL R9, [R1+0x48] ;  /* 0x0000480001097983 */ /* 0x000f680000100800 */
[----:B------:R-:W5:Y:S01]  /*1f260*/  LDL R10, [R1+0x60] ;  /* 0x00006000010a7983 */ /* 0x000f620000100800 */
[----:B--2---:R-:W-:Y:S01]  /*1f270*/  F2FP.F16.E4M3.UNPACK_B R3, R28 ;  /* 0x0000001cff03723e */ /* 0x004fe200020006ff */
[----:B------:R-:W-:-:S07]  /*1f280*/  IMAD.MOV.U32 R11, RZ, RZ, R26 ;  /* 0x000000ffff0b7224 */ /* 0x000fce00078e001a */
[----:B-----5:R-:W-:Y:S01]  /*1f290*/  HMMA.16816.F32 R20, R8, R2, R20 ;  /* 0x000000020814723c */ /* 0x020fe20000001814 */
[----:B------:R-:W2:Y:S04]  /*1f2a0*/  LDL R9, [R1+0x58] ;  /* 0x0000580001097983 */ /* 0x000ea80000100800 */
[----:B------:R-:W2:Y:S01]  /*1f2b0*/  LDL R10, [R1+0x70] ;  /* 0x00007000010a7983 */ /* 0x000ea20000100800 */
[----:B------:R-:W-:Y:S02]  /*1f2c0*/  IMAD.MOV.U32 R8, RZ, RZ, R27 ;  /* 0x000000ffff087224 */ /* 0x000fe400078e001b */
[----:B------:R-:W-:-:S07]  /*1f2d0*/  IMAD.MOV.U32 R11, RZ, RZ, R0 ;  /* 0x000000ffff0b7224 */ /* 0x000fce00078e0000 */
[----:B--2---:R-:W-:Y:S01]  /*1f2e0*/  HMMA.16816.F32 R16, R8, R2, R16 ;  /* 0x000000020810723c */ /* 0x004fe20000001810 */
[----:B------:R-:W2:Y:S04]  /*1f2f0*/  LDL R2, [R1+0x90] ;  /* 0x0000900001027983 */ /* 0x000ea80000100800 */
[----:B------:R-:W5:-:S14]  /*1f300*/  LDL R3, [R1+0x94] ;  /* 0x0000940001037983 */ /* 0x000f5c0000100800 */
[----:B------:R-:W-:Y:S04]  /*1f310*/  STL.64 [R1+0x1760], R18 ;  /* 0x0017601201007387 */ /* 0x000fe80000100a00 */
[----:B------:R-:W-:Y:S04]  /*1f320*/  STL.64 [R1+0x1758], R16 ;  /* 0x0017581001007387 */ /* 0x000fe80000100a00 */
[----:B------:R-:W3:Y:S04]  /*1f330*/  LDL.LU R8, [R1+0x40] ;  /* 0x0000400001087983 */ /* 0x000ee80000300800 */
[----:B------:R-:W3:Y:S04]  /*1f340*/  LDL.LU R9, [R1+0x48] ;  /* 0x0000480001097983 */ /* 0x000ee80000300800 */
[----:B------:R-:W3:Y:S01]  /*1f350*/  LDL.LU R10, [R1+0x60] ;  /* 0x00006000010a7983 */ /* 0x000ee20000300800 */
[----:B------:R-:W-:-:S03]  /*1f360*/  IMAD.MOV.U32 R11, RZ, RZ, R26 ;  /* 0x000000ffff0b7224 */ /* 0x000fc600078e001a */
[----:B------:R-:W4:Y:S01]  /*1f370*/  LDL.LU R26, [R1+0x1774] ;  /* 0x00177400011a7983 */ /* 0x000f220000300800 */
[----:B--2---:R-:W-:Y:S02]  /*1f380*/  F2FP.F16.E4M3.UNPACK_B R2, R2 ;  /* 0x00000002ff02723e */ /* 0x004fe400020006ff */
[----:B-----5:R-:W-:-:S07]  /*1f390*/  F2FP.F16.E4M3.UNPACK_B R3, R3 ;  /* 0x00000003ff03723e */ /* 0x020fce00020006ff */
[----:B---3--:R-:W-:Y:S01]  /*1f3a0*/  HMMA.16816.F32 R12, R8, R2, R12 ;  /* 0x00000002080c723c */ /* 0x008fe2000000180c */
[----:B------:R-:W-:Y:S02]  /*1f3b0*/  IMAD.MOV.U32 R8, RZ, RZ, R27 ;  /* 0x000000ffff087224 */ /* 0x000fe400078e001b */
[----:B------:R-:W2:Y:S04]  /*1f3c0*/  LDL.LU R27, [R1+0x1770] ;  /* 0x00177000011b7983 */ /* 0x000ea80000300800 */
[----:B------:R-:W3:Y:S04]  /*1f3d0*/  LDL.LU R9, [R1+0x58] ;  /* 0x0000580001097983 */ /* 0x000ee80000300800 */
[----:B------:R-:W3:Y:S01]  /*1f3e0*/  LDL.LU R10, [R1+0x70] ;  /* 0x00007000010a7983 */ /* 0x000ee20000300800 */
[----:B------:R-:W-:-:S03]  /*1f3f0*/  IMAD.MOV.U32 R11, RZ, RZ, R0 ;  /* 0x000000ffff0b7224 */ /* 0x000fc600078e0000 */
[----:B------:R-:W5:Y:S04]  /*1f400*/  LDL.LU R0, [R1+0x176c] ;  /* 0x00176c0001007983 */ /* 0x000f680000300800 */
[----:B---3--:R-:W-:Y:S01]  /*1f410*/  HMMA.16816.F32 R4, R8, R2, R4 ;  /* 0x000000020804723c */ /* 0x008fe20000001804 */
[----:B------:R-:W-:Y:S02]  /*1f420*/  F2FP.F16.E4M3.UNPACK_B R2, R29.H1 ;  /* 0x0000001dff02723e */ /* 0x000fe400030006ff */
[----:B------:R-:W3:Y:S01]  /*1f430*/  LDL.LU R29, [R1+0x1768] ;  /* 0x00176800011d7983 */ /* 0x000ee20000300800 */
[----:B------:R-:W-:Y:S01]  /*1f440*/  F2FP.F16.E4M3.UNPACK_B R3, R28.H1 ;  /* 0x0000001cff03723e */ /* 0x000fe200030006ff */
[----:B--2---:R-:W-:Y:S02]  /*1f450*/  IMAD.MOV.U32 R8, RZ, RZ, R27 ;  /* 0x000000ffff087224 */ /* 0x004fe400078e001b */
[----:B----4-:R-:W-:-:S02]  /*1f460*/  IMAD.MOV.U32 R9, RZ, RZ, R26 ;  /* 0x000000ffff097224 */ /* 0x010fc400078e001a */
[----:B------:R-:W-:Y:S02]  /*1f470*/  IMAD.MOV.U32 R10, RZ, RZ, R24 ;  /* 0x000000ffff0a7224 */ /* 0x000fe400078e0018 */
[----:B------:R-:W-:-:S07]  /*1f480*/  IMAD.MOV.U32 R11, RZ, RZ, R25 ;  /* 0x000000ffff0b7224 */ /* 0x000fce00078e0019 */
[----:B------:R-:W-:-:S15]  /*1f490*/  HMMA.16816.F32 R20, R8, R2, R20 ;  /* 0x000000020814723c */ /* 0x000fde0000001814 */
[----:B------:R-:W-:-:S04]  /*1f4a0*/  NOP ;  /* 0x0000000000007918 */ /* 0x000fc80000000000 */
[----:B------:R0:W-:Y:S04]  /*1f4b0*/  STL [R1+0x1754], R20 ;  /* 0x0017541401007387 */ /* 0x0001e80000100800 */
[----:B0-----:R-:W2:Y:S04]  /*1f4c0*/  LDL.LU R20, [R1+0x54] ;  /* 0x0000540001147983 */ /* 0x001ea80000300800 */
[----:B------:R0:W-:Y:S04]  /*1f4d0*/  STL [R1+0x1750], R21 ;  /* 0x0017501501007387 */ /* 0x0001e80000100800 */
[----:B0-----:R-:W4:Y:S04]  /*1f4e0*/  LDL.LU R21, [R1+0x5c] ;  /* 0x00005c0001157983 */ /* 0x001f280000300800 */
[----:B------:R0:W-:Y:S04]  /*1f4f0*/  STL [R1+0x174c], R22 ;  /* 0x00174c1601007387 */ /* 0x0001e80000100800 */
[----:B0-----:R-:W2:Y:S04]  /*1f500*/  LDL.LU R22, [R1+0x74] ;  /* 0x0000740001167983 */ /* 0x001ea80000300800 */
[----:B------:R0:W-:Y:S04]  /*1f510*/  STL [R1+0x1748], R23 ;  /* 0x0017481701007387 */ /* 0x0001e80000100800 */
[----:B0-----:R-:W2:Y:S04]  /*1f520*/  LDL.LU R23, [R1+0x7c] ;  /* 0x00007c0001177983 */ /* 0x001ea80000300800 */
[----:B---3--:R-:W0:Y:S04]  /*1f530*/  LDSM.16.MT88.4 R8, [R29+UR9+0x6c00] ;  /* 0x006c00091d08783b */ /* 0x008e280008004200 */
[----:B------:R-:W1:Y:S04]  /*1f540*/  LDSM.16.MT88.4 R16, [R29+UR9+0x6800] ;  /* 0x006800091d10783b */ /* 0x000e680008004200 */
[----:B0-----:R-:W-:Y:S04]  /*1f550*/  STL.64 [R1+0x20], R8 ;  /* 0x0000200801007387 */ /* 0x001fe80000100a00 */
[----:B-1----:R-:W-:Y:S04]  /*1f560*/  STL.64 [R1+0x10], R16 ;  /* 0x0000101001007387 */ /* 0x002fe80000100a00 */
[----:B------:R-:W-:Y:S04]  /*1f570*/  STL.64 [R1+0x18], R18 ;  /* 0x0000181201007387 */ /* 0x000fe80000100a00 */
[----:B-----5:R-:W0:Y:S01]  /*1f580*/  LDSM.16.MT88.4 R16, [R0+UR9+0x6800] ;  /* 0x006800090010783b */ /* 0x020e220008004200 */
[----:B------:R-:W-:-:S03]  /*1f590*/  IMAD.MOV.U32 R28, RZ, RZ, R11 ;  /* 0x000000ffff1c7224 */ /* 0x000fc600078e000b */
[----:B------:R-:W-:Y:S04]  /*1f5a0*/  STL [R1+0x28], R10 ;  /* 0x0000280a01007387 */ /* 0x000fe80000100800 */
[----:B------:R1:W-:Y:S04]  /*1f5b0*/  STL [R1+0x1744], R28 ;  /* 0x0017441c01007387 */ /* 0x0003e80000100800 */
[----:B0-----:R-:W-:Y:S01]  /*1f5c0*/  STL [R1+0x34], R17 ;  /* 0x0000341101007387 */ /* 0x001fe20000100800 */
[----:B------:R-:W-:Y:S02]  /*1f5d0*/  IMAD.MOV.U32 R26, RZ, RZ, R18 ;  /* 0x000000ffff1a7224 */ /* 0x000fe400078e0012 */
[----:B-1----:R-:W-:Y:S01]  /*1f5e0*/  IMAD.MOV.U32 R28, RZ, RZ, R16 ;  /* 0x000000ffff1c7224 */ /* 0x002fe200078e0010 */
[----:B------:R0:W-:Y:S04]  /*1f5f0*/  STL [R1+0x3c], R19 ;  /* 0x00003c1301007387 */ /* 0x0001e80000100800 */
[----:B0-----:R-:W3:Y:S04]  /*1f600*/  LDL.LU.64 R18, [R1+0x1760] ;  /* 0x0017600001127983 */ /* 0x001ee80000300a00 */
[----:B------:R-:W3:Y:S01]  /*1f610*/  LDL.LU.64 R16, [R1+0x1758] ;  /* 0x0017580001107983 */ /* 0x000ee20000300a00 */
[----:B--2---:R-:W-:-:S02]  /*1f620*/  IMAD.MOV.U32 R8, RZ, RZ, R20 ;  /* 0x000000ffff087224 */ /* 0x004fc400078e0014 */
[----:B----4-:R-:W-:Y:S02]  /*1f630*/  IMAD.MOV.U32 R9, RZ, RZ, R21 ;  /* 0x000000ffff097224 */ /* 0x010fe400078e0015 */
[----:B------:R-:W-:Y:S02]  /*1f640*/  IMAD.MOV.U32 R10, RZ, RZ, R22 ;  /* 0x000000ffff0a7224 */ /* 0x000fe400078e0016 */
[----:B------:R-:W-:-:S07]  /*1f650*/  IMAD.MOV.U32 R11, RZ, RZ, R23 ;  /* 0x000000ffff0b7224 */ /* 0x000fce00078e0017 */
[----:B---3--:R-:W-:Y:S01]  /*1f660*/  HMMA.16816.F32 R16, R8, R2, R16 ;  /* 0x000000020810723c */ /* 0x008fe20000001810 */
[----:B------:R-:W0:Y:S04]  /*1f670*/  LDSM.16.MT88.4 R8, [R0+UR9+0x6c00] ;  /* 0x006c00090008783b */ /* 0x000e280008004200 */
[----:B------:R-:W2:Y:S04]  /*1f680*/  LDL.LU R2, [R1+0x90] ;  /* 0x0000900001027983 */ /* 0x000ea80000300800 */
[----:B------:R-:W3:Y:S04]  /*1f690*/  LDL.LU R3, [R1+0x94] ;  /* 0x0000940001037983 */ /* 0x000ee80000300800 */
[----:B0-----:R0:W-:Y:S01]  /*1f6a0*/  STL.64 [R1], R8 ;  /* 0x0000000801007387 */ /* 0x0011e20000100a00 */
[----:B------:R-:W-:-:S03]  /*1f6b0*/  IMAD.MOV.U32 R29, RZ, RZ, R9 ;  /* 0x000000ffff1d7224 */ /* 0x000fc600078e0009 */
[----:B------:R1:W-:Y:S04]  /*1f6c0*/  STL.64 [R1+0x8], R10 ;  /* 0x0000080a01007387 */ /* 0x0003e80000100a00 */
[----:B0-----:R-:W4:Y:S04]  /*1f6d0*/  LDL.LU R8, [R1+0x44] ;  /* 0x0000440001087983 */ /* 0x001f280000300800 */
[----:B------:R-:W4:Y:S01]  /*1f6e0*/  LDL.LU R9, [R1+0x4c] ;  /* 0x00004c0001097983 */ /* 0x000f220000300800 */
[----:B------:R-:W-:Y:S02]  /*1f6f0*/  IMAD.MOV.U32 R27, RZ, RZ, R11 ;  /* 0x000000ffff1b7224 */ /* 0x000fe400078e000b */
[----:B-1----:R-:W-:-:S02]  /*1f700*/  IMAD.MOV.U32 R10, RZ, RZ, R24 ;  /* 0x000000ffff0a7224 */ /* 0x002fc400078e0018 */
[----:B------:R-:W-:Y:S01]  /*1f710*/  IMAD.MOV.U32 R11, RZ, RZ, R25 ;  /* 0x000000ffff0b7224 */ /* 0x000fe200078e0019 */
[----:B------:R-:W5:Y:S04]  /*1f720*/  LDL R24, [R1+0x98] ;  /* 0x0000980001187983 */ /* 0x000f680000100800 */
[----:B------:R-:W5:Y:S01]  /*1f730*/  LDL R25, [R1+0x9c] ;  /* 0x00009c0001197983 */ /* 0x000f620000100800 */
[----:B--2---:R-:W-:Y:S02]  /*1f740*/  F2FP.F16.E4M3.UNPACK_B R2, R2.H1 ;  /* 0x00000002ff02723e */ /* 0x004fe400030006ff */
[----:B---3--:R-:W-:-:S07]  /*1f750*/  F2FP.F16.E4M3.UNPACK_B R3, R3.H1 ;  /* 0x00000003ff03723e */ /* 0x008fce00030006ff */
[-C--:B----4-:R-:W-:Y:S01]  /*1f760*/  HMMA.16816.F32 R12, R8, R2.reuse, R12 ;  /* 0x00000002080c723c */ /* 0x090fe2000000180c */
[----:B------:R-:W-:Y:S02]  /*1f770*/  IMAD.MOV.U32 R8, RZ, RZ, R20 ;  /* 0x000000ffff087224 */ /* 0x000fe400078e0014 */
[----:B------:R-:W-:Y:S01]  /*1f780*/  IMAD.MOV.U32 R9, RZ, RZ, R21 ;  /* 0x000000ffff097224 */ /* 0x000fe200078e0015 */
[----:B------:R-:W2:Y:S01]  /*1f790*/  LDL.LU R20, [R1+0x1754] ;  /* 0x0017540001147983 */ /* 0x000ea20000300800 */
[----:B------:R-:W-:Y:S02]  /*1f7a0*/  IMAD.MOV.U32 R10, RZ, RZ, R22 ;  /* 0x000000ffff0a7224 */ /* 0x000fe400078e0016 */
[----:B------:R-:W-:Y:S01]  /*1f7b0*/  IMAD.MOV.U32 R11, RZ, RZ, R23 ;  /* 0x000000ffff0b7224 */ /* 0x000fe200078e0017 */
[----:B------:R-:W2:Y:S04]  /*1f7c0*/  LDL.LU R21, [R1+0x1750] ;  /* 0x0017500001157983 */ /* 0x000ea80000300800 */
[----:B------:R-:W2:Y:S02]  /*1f7d0*/  LDL.LU R22, [R1+0x174c] ;  /* 0x00174c0001167983 */ /* 0x000ea40000300800 */
[----:B------:R-:W-:Y:S02]  /*1f7e0*/  HMMA.16816.F32 R4, R8, R2, R4 ;  /* 0x000000020804723c */ /* 0x000fe40000001804 */
[----:B------:R-:W2:Y:S04]  /*1f7f0*/  LDL.LU R23, [R1+0x1748] ;  /* 0x0017480001177983 */ /* 0x000ea80000300800 */
[----:B------:R-:W3:Y:S04]  /*1f800*/  LDL R2, [R1+0x88] ;  /* 0x0000880001027983 */ /* 0x000ee80000100800 */
[----:B------:R-:W4:Y:S04]  /*1f810*/  LDL R3, [R1+0x8c] ;  /* 0x00008c0001037983 */ /* 0x000f280000100800 */
[----:B------:R-:W2:Y:S04]  /*1f820*/  LDL R8, [R1+0x10] ;  /* 0x0000100001087983 */ /* 0x000ea80000100800 */
[----:B------:R-:W2:Y:S04]  /*1f830*/  LDL R9, [R1+0x18] ;  /* 0x0000180001097983 */ /* 0x000ea80000100800 */
[----:B------:R-:W2:Y:S04]  /*1f840*/  LDL R10, [R1+0x20] ;  /* 0x00002000010a7983 */ /* 0x000ea80000100800 */
[----:B------:R-:W2:Y:S01]  /*1f850*/  LDL R11, [R1+0x28] ;  /* 0x00002800010b7983 */ /* 0x000ea20000100800 */
[----:B---3--:R-:W-:-:S02]  /*1f860*/  F2FP.F16.E4M3.UNPACK_B R2, R2 ;  /* 0x00000002ff02723e */ /* 0x008fc400020006ff */
[----:B----4-:R-:W-:-:S07]  /*1f870*/  F2FP.F16.E4M3.UNPACK_B R3, R3 ;  /* 0x00000003ff03723e */ /* 0x010fce00020006ff */
[----:B--2---:R-:W-:-:S15]  /*1f880*/  HMMA.16816.F32 R20, R8, R2, R20 ;  /* 0x000000020814723c */ /* 0x004fde0000001814 */
[----:B------:R-:W-:-:S04]  /*1f890*/  NOP ;  /* 0x0000000000007918 */ /* 0x000fc80000000000 */
[----:B------:R0:W-:Y:S04]  /*1f8a0*/  STL.64 [R1+0x1738], R22 ;  /* 0x0017381601007387 */ /* 0x0001e80000100a00 */
[----:B0-----:R-:W2:Y:S04]  /*1f8b0*/  LDL.LU R22, [R1+0x88] ;  /* 0x0000880001167983 */ /* 0x001ea80000300800 */
[----:B------:R-:W3:Y:S04]  /*1f8c0*/  LDL.LU R23, [R1+0x8c] ;  /* 0x00008c0001177983 */ /* 0x000ee80000300800 */
[----:B------:R0:W-:Y:S04]  /*1f8d0*/  STL.64 [R1+0x1730], R20 ;  /* 0x0017301401007387 */ /* 0x0001e80000100a00 */
[----:B0-----:R-:W4:Y:S04]  /*1f8e0*/  LDL.LU R20, [R1] ;  /* 0x0000000001147983 */ /* 0x001f280000300800 */
[----:B------:R-:W2:Y:S01]  /*1f8f0*/  LDL.LU R21, [R1+0x8] ;  /* 0x0000080001157983 */ /* 0x000ea20000300800 */
[----:B------:R-:W-:-:S02]  /*1f900*/  IMAD.MOV.U32 R8, RZ, RZ, R28 ;  /* 0x000000ffff087224 */ /* 0x000fc400078e001c */
[----:B------:R-:W-:Y:S02]  /*1f910*/  IMAD.MOV.U32 R9, RZ, RZ, R26 ;  /* 0x000000ffff097224 */ /* 0x000fe400078e001a */
[----:B----4-:R-:W-:Y:S02]  /*1f920*/  IMAD.MOV.U32 R10, RZ, RZ, R20 ;  /* 0x000000ffff0a7224 */ /* 0x010fe400078e0014 */
[----:B--2---:R-:W-:-:S07]  /*1f930*/  IMAD.MOV.U32 R11, RZ, RZ, R21 ;  /* 0x000000ffff0b7224 */ /* 0x004fce00078e0015 */
[----:B------:R-:W-:-:S15]  /*1f940*/  HMMA.16816.F32 R16, R8, R2, R16 ;  /* 0x000000020810723c */ /* 0x000fde0000001810 */
[----:B------:R-:W-:-:S04]  /*1f950*/  NOP ;  /* 0x0000000000007918 */ /* 0x000fc80000000000 */
[----:B------:R0:W-:Y:S04]  /*1f960*/  STL.64 [R1+0x1728], R18 ;  /* 0x0017281201007387 */ /* 0x0001e80000100a00 */
[----:B0-----:R-:W2:Y:S04]  /*1f970*/  LDL R19, [R1+0xd0] ;  /* 0x0000d00001137983 */ /* 0x001ea80000100800 */
[----:B------:R-:W-:Y:S04]  /*1f980*/  STL.64 [R1+0x1720], R16 ;  /* 0x0017201001007387 */ /* 0x000fe80000100a00 */
[----:B------:R-:W4:Y:S04]  /*1f990*/  LDL.LU R8, [R1+0x10] ;  /* 0x0000100001087983 */ /* 0x000f280000300800 */
[----:B------:R-:W4:Y:S04]  /*1f9a0*/  LDL.LU R9, [R1+0x18] ;  /* 0x0000180001097983 */ /* 0x000f280000300800 */
[----:B------:R-:W4:Y:S04]  /*1f9b0*/  LDL.LU R10, [R1+0x20] ;  /* 0x00002000010a7983 */ /* 0x000f280000300800 */
[----:B------:R-:W4:Y:S01]  /*1f9c0*/  LDL.LU R11, [R1+0x28] ;  /* 0x00002800010b7983 */ /* 0x000f220000300800 */
[----:B-----5:R-:W-:-:S02]  /*1f9d0*/  F2FP.F16.E4M3.UNPACK_B R24, R24 ;  /* 0x00000018ff18723e */ /* 0x020fc400020006ff */
[----:B------:R-:W-:-:S07]  /*1f9e0*/  F2FP.F16.E4M3.UNPACK_B R25, R25 ;  /* 0x00000019ff19723e */ /* 0x000fce00020006ff */
[----:B----4-:R-:W-:Y:S01]  /*1f9f0*/  HMMA.16816.F32 R12, R8, R24, R12 ;  /* 0x00000018080c723c */ /* 0x010fe2000000180c */
[----:B------:R-:W-:Y:S02]  /*1fa00*/  IMAD.MOV.U32 R8, RZ, RZ, R28 ;  /* 0x000000ffff087224 */ /* 0x000fe400078e001c */
[----:B------:R-:W-:-:S15]  /*1fa10*/  IMAD.MOV.U32 R9, RZ, RZ, R26 ;  /* 0x000000ffff097224 */ /* 0x000fde00078e001a */
[----:B------:R-:W-:Y:S01]  /*1fa20*/  NOP ;  /* 0x0000000000007918 */ /* 0x000fe20000000000 */
[----:B------:R0:W-:Y:S04]  /*1fa30*/  STL.64 [R1+0x1718], R14 ;  /* 0x0017180e01007387 */ /* 0x0001e80000100a00 */
[----:B0-----:R-:W4:Y:S04]  /*1fa40*/  LDL.LU R14, [R1+0x1c] ;  /* 0x00001c00010e7983 */ /* 0x001f280000300800 */
[----:B------:R-:W5:Y:S04]  /*1fa50*/  LDL.LU R15, [R1+0x24] ;  /* 0x00002400010f7983 */ /* 0x000f680000300800 */
[----:B------:R0:W-:Y:S04]  /*1fa60*/  STL.64 [R1+0x1710], R12 ;  /* 0x0017100c01007387 */ /* 0x0001e80000100a00 */
[----:B0-----:R-:W2:Y:S04]  /*1fa70*/  LDL.LU R12, [R1+0x9c] ;  /* 0x00009c00010c7983 */ /* 0x001ea80000300800 */
[----:B------:R-:W2:Y:S04]  /*1fa80*/  LDL.LU R13, [R1+0x14] ;  /* 0x00001400010d7983 */ /* 0x000ea80000300800 */
[----:B------:R-:W2:Y:S04]  /*1fa90*/  LDL.LU R28, [R1+0x1744] ;  /* 0x00174400011c7983 */ /* 0x000ea80000300800 */
[----:B------:R-:W2:Y:S01]  /*1faa0*/  LDL.LU R26, [R1+0x1740] ;  /* 0x00174000011a7983 */ /* 0x000ea20000300800 */
[----:B------:R-:W-:Y:S01]  /*1fab0*/  IMAD.MOV.U32 R10, RZ, RZ, R20 ;  /* 0x000000ffff0a7224 */ /* 0x000fe200078e0014 */
[----:B------:R-:W-:Y:S01]  /*1fac0*/  F2FP.F16.E4M3.UNPACK_B R2, R22.H1 ;  /* 0x00000016ff02723e */ /* 0x000fe200030006ff */
[----:B------:R-:W-:Y:S01]  /*1fad0*/  IMAD.MOV.U32 R11, RZ, RZ, R21 ;  /* 0x000000ffff0b7224 */ /* 0x000fe200078e0015 */
[----:B---3--:R-:W-:-:S06]  /*1fae0*/  F2FP.F16.E4M3.UNPACK_B R3, R23.H1 ;  /* 0x00000017ff03723e */ /* 0x008fcc00030006ff */
[----:B------:R-:W-:Y:S01]  /*1faf0*/  HMMA.16816.F32 R4, R8, R24, R4 ;  /* 0x000000180804723c */ /* 0x000fe20000001804 */
[----:B------:R-:W3:Y:S04]  /*1fb00*/  LDL.LU R25, [R1+0x98] ;  /* 0x0000980001197983 */ /* 0x000ee80000300800 */
[----:B--2---:R-:W0:Y:S04]  /*1fb10*/  LDSM.16.M88.4 R20, [R26+UR9+0x8180] ;  /* 0x008180091a14783b */ /* 0x004e280008000200 */
[----:B0-----:R-:W-:Y:S04]  /*1fb20*/  STL.64 [R1+0xa0], R20 ;  /* 0x0000a01401007387 */ /* 0x001fe80000100a00 */
[----:B------:R-:W-:Y:S04]  /*1fb30*/  STL.64 [R1+0xa8], R22 ;  /* 0x0000a81601007387 */ /* 0x000fe80000100a00 */
[----:B------:R-:W0:Y:S04]  /*1fb40*/  LDSM.16.MT88.4 R20, [R19+UR9+0x7000] ;  /* 0x007000091314783b */ /* 0x000e280008004200 */
[----:B------:R-:W1:Y:S04]  /*1fb50*/  LDSM.16.MT88.4 R16, [R19+UR9+0x7400] ;  /* 0x007400091310783b */ /* 0x000e680008004200 */
[----:B0-----:R-:W-:Y:S04]  /*1fb60*/  STL.64 [R1+0x40], R20 ;  /* 0x0000401401007387 */ /* 0x001fe80000100a00 */
[----:B------:R0:W-:Y:S04]  /*1fb70*/  STL.64 [R1+0x48], R22 ;  /* 0x0000481601007387 */ /* 0x0001e80000100a00 */
[----:B0-----:R-:W2:Y:S04]  /*1fb80*/  LDL.LU.64 R22, [R1+0x1738] ;  /* 0x0017380001167983 */ /* 0x001ea80000300a00 */
[----:B------:R-:W2:Y:S01]  /*1fb90*/  LDL.LU.64 R20, [R1+0x1730] ;  /* 0x0017300001147983 */ /* 0x000ea20000300a00 */
[----:B------:R-:W-:-:S02]  /*1fba0*/  IMAD.MOV.U32 R8, RZ, RZ, R13 ;  /* 0x000000ffff087224 */ /* 0x000fc400078e000d */
[----:B----4-:R-:W-:Y:S02]  /*1fbb0*/  IMAD.MOV.U32 R9, RZ, RZ, R14 ;  /* 0x000000ffff097224 */ /* 0x010fe400078e000e */
[----:B-----5:R-:W-:Y:S02]  /*1fbc0*/  IMAD.MOV.U32 R10, RZ, RZ, R15 ;  /* 0x000000ffff0a7224 */ /* 0x020fe400078e000f */
[----:B------:R-:W-:-:S07]  /*1fbd0*/  IMAD.MOV.U32 R11, RZ, RZ, R28 ;  /* 0x000000ffff0b7224 */ /* 0x000fce00078e001c */
[----:B--2---:R-:W-:Y:S01]  /*1fbe0*/  HMMA.16816.F32 R20, R8, R2, R20 ;  /* 0x000000020814723c */ /* 0x004fe20000001814 */
[----:B------:R-:W2:Y:S04]  /*1fbf0*/  LDL R8, [R1+0x34] ;  /* 0x0000340001087983 */ /* 0x000ea80000100800 */
[----:B-1----:R-:W-:Y:S04]  /*1fc00*/  STL.64 [R1+0x60], R16 ;  /* 0x0000601001007387 */ /* 0x002fe80000100a00 */
[----:B------:R-:W-:Y:S04]  /*1fc10*/  STL.64 [R1+0x68], R18 ;  /* 0x0000681201007387 */ /* 0x000fe80000100a00 */
[----:B------:R-:W0:Y:S04]  /*1fc20*/  LDSM.16.MT88.4 R16, [R0+UR9+0x7000] ;  /* 0x007000090010783b */ /* 0x000e280008004200 */
[----:B------:R-:W2:Y:S04]  /*1fc30*/  LDL R9, [R1+0x3c] ;  /* 0x00003c0001097983 */ /* 0x000ea80000100800 */
[----:B0-----:R-:W-:Y:S04]  /*1fc40*/  STL.64 [R1+0x50], R16 ;  /* 0x0000501001007387 */ /* 0x001fe80000100a00 */
[----:B------:R-:W-:Y:S04]  /*1fc50*/  STL.64 [R1+0x58], R18 ;  /* 0x0000581201007387 */ /* 0x000fe80000100a00 */
[----:B------:R-:W0:Y:S01]  /*1fc60*/  LDSM.16.MT88.4 R16, [R0+UR9+0x7400] ;  /* 0x007400090010783b */ /* 0x000e220008004200 */
[----:B------:R-:W-:-:S02]  /*1fc70*/  IMAD.MOV.U32 R11, RZ, RZ, R27 ;  /* 0x000000ffff0b7224 */ /* 0x000fc400078e001b */
[----:B------:R-:W-:Y:S01]  /*1fc80*/  IMAD.MOV.U32 R10, RZ, RZ, R29 ;  /* 0x000000ffff0a7224 */ /* 0x000fe200078e001d */
[----:B0-----:R-:W-:Y:S01]  /*1fc90*/  STL.64 [R1+0x70], R16 ;  /* 0x0000701001007387 */ /* 0x001fe20000100a00 */
[----:B------:R-:W-:Y:S02]  /*1fca0*/  IMAD.MOV.U32 R27, RZ, RZ, R19 ;  /* 0x000000ffff1b7224 */ /* 0x000fe400078e0013 */
[----:B------:R-:W-:Y:S01]  /*1fcb0*/  IMAD.MOV.U32 R29, RZ, RZ, R17 ;  /* 0x000000ffff1d7224 */ /* 0x000fe200078e0011 */
[----:B------:R0:W-:Y:S04]  /*1fcc0*/  STL.64 [R1+0x78], R18 ;  /* 0x0000781201007387 */ /* 0x0001e80000100a00 */
[----:B0-----:R-:W2:Y:S04]  /*1fcd0*/  LDL.LU.64 R18, [R1+0x1728] ;  /* 0x0017280001127983 */ /* 0x001ea80000300a00 */
[----:B------:R-:W2:Y:S01]  /*1fce0*/  LDL.LU.64 R16, [R1+0x1720] ;  /* 0x0017200001107983 */ /* 0x000ea20000300a00 */
[----:B---3--:R-:W-:-:S02]  /*1fcf0*/  F2FP.F16.E4M3.UNPACK_B R24, R25.H1 ;  /* 0x00000019ff18723e */ /* 0x008fc400030006ff */
[----:B------:R-:W-:Y:S01]  /*1fd00*/  F2FP.F16.E4M3.UNPACK_B R25, R12.H1 ;  /* 0x0000000cff19723e */ /* 0x000fe200030006ff */
[----:B------:R0:W-:Y:S04]  /*1fd10*/  STL [R1+0x170c], R27 ;  /* 0x00170c1b01007387 */ /* 0x0001e80000100800 */
[----:B0-----:R-:W3:Y:S04]  /*1fd20*/  LDL.LU R27, [R1+0x50] ;  /* 0x00005000011b7983 */ /* 0x001ee80000300800 */
[----:B------:R0:W-:Y:S04]  /*1fd30*/  STL [R1+0x1708], R29 ;  /* 0x0017081d01007387 */ /* 0x0001e80000100800 */
[----:B0-----:R-:W4:Y:S04]  /*1fd40*/  LDL.LU R29, [R1+0x58] ;  /* 0x00005800011d7983 */ /* 0x001f280000300800 */
[----:B------:R0:W-:Y:S04]  /*1fd50*/  STL [R1+0x1704], R0 ;  /* 0x0017040001007387 */ /* 0x0001e80000100800 */
[----:B0-----:R-:W5:Y:S01]  /*1fd60*/  LDL.LU R0, [R1+0x70] ;  /* 0x0000700001007983 */ /* 0x001f620000300800 */
[----:B--2---:R-:W-:Y:S01]  /*1fd70*/  HMMA.16816.F32 R16, R8, R2, R16 ;  /* 0x000000020810723c */ /* 0x004fe20000001810 */
[----:B------:R-:W-:-:S02]  /*1fd80*/  IMAD.MOV.U32 R8, RZ, RZ, R13 ;  /* 0x000000ffff087224 */ /* 0x000fc400078e000d */
[----:B------:R-:W-:Y:S02]  /*1fd90*/  IMAD.MOV.U32 R9, RZ, RZ, R14 ;  /* 0x000000ffff097224 */ /* 0x000fe400078e000e */
[----:B------:R-:W-:Y:S02]  /*1fda0*/  IMAD.MOV.U32 R10, RZ, RZ, R15 ;  /* 0x000000ffff0a7224 */ /* 0x000fe400078e000f */
[----:B------:R-:W0:Y:S01]  /*1fdb0*/  LDSM.16.M88.4 R12, [R26+UR9+0xc180] ;  /* 0x00c180091a0c783b */ /* 0x000e220008000200 */
[----:B------:R-:W-:-:S03]  /*1fdc0*/  IMAD.MOV.U32 R11, RZ, RZ, R28 ;  /* 0x000000ffff0b7224 */ /* 0x000fc600078e001c */
[----:B0-----:R-:W-:Y:S01]  /*1fdd0*/  STL.64 [R1+0x80], R12 ;  /* 0x0000800c01007387 */ /* 0x001fe20000100a00 */
[----:B------:R-:W-:-:S03]  /*1fde0*/  IMAD.MOV.U32 R28, RZ, RZ, R15 ;  /* 0x000000ffff1c7224 */ /* 0x000fc600078e000f */
[----:B------:R0:W-:Y:S04]  /*1fdf0*/  STL [R1+0x88], R14 ;  /* 0x0000880e01007387 */ /* 0x0001e80000100800 */
[----:B0-----:R-:W2:Y:S04]  /*1fe00*/  LDL.LU.64 R14, [R1+0x1718] ;  /* 0x00171800010e7983 */ /* 0x001ea80000300a00 */
[----:B------:R-:W2:Y:S04]  /*1fe10*/  LDL.LU.64 R12, [R1+0x1710] ;  /* 0x00171000010c7983 */ /* 0x000ea80000300a00 */
[----:B------:R0:W-:Y:S04]  /*1fe20*/  STL [R1+0x1700], R28 ;  /* 0x0017001c01007387 */ /* 0x0001e80000100800 */
[----:B0-----:R-:W3:Y:S01]  /*1fe30*/  LDL.LU R28, [R1+0xa4] ;  /* 0x0000a400011c7983 */ /* 0x001ee20000300800 */
[-C--:B--2---:R-:W-:Y:S03]  /*1fe40*/  HMMA.16816.F32 R12, R8, R24.reuse, R12 ;  /* 0x00000018080c723c */ /* 0x084fe6000000180c */
[----:B------:R-:W2:Y:S04]  /*1fe50*/  LDL.LU R8, [R1+0x34] ;  /* 0x0000340001087983 */ /* 0x000ea80000300800 */
[----:B------:R-:W2:Y:S04]  /*1fe60*/  LDL.LU R9, [R1+0x3c] ;  /* 0x00003c0001097983 */ /* 0x000ea80000300800 */
[----:B------:R-:W2:Y:S04]  /*1fe70*/  LDL.LU R10, [R1+0x4] ;  /* 0x00000400010a7983 */ /* 0x000ea80000300800 */
[----:B------:R-:W2:Y:S04]  /*1fe80*/  LDL.LU R11, [R1+0xc] ;  /* 0x00000c00010b7983 */ /* 0x000ea80000300800 */
[----:B------:R-:W3:Y:S01]  /*1fe90*/  LDL.LU R26, [R1+0xd0] ;  /* 0x0000d000011a7983 */ /* 0x000ee20000300800 */
[----:B--2---:R-:W-:Y:S03]  /*1fea0*/  HMMA.16816.F32 R4, R8, R24, R4 ;  /* 0x000000180804723c */ /* 0x004fe60000001804 */
[----:B------:R-:W2:Y:S04]  /*1feb0*/  LDL.LU R24, [R1+0x78] ;  /* 0x0000780001187983 */ /* 0x000ea80000300800 */
[----:B------:R-:W2:Y:S04]  /*1fec0*/  LDL.LU R25, [R1+0xa0] ;  /* 0x0000a00001197983 */ /* 0x000ea80000300800 */
[----:B------:R-:W4:Y:S04]  /*1fed0*/  LDL R8, [R1+0x40] ;  /* 0x0000400001087983 */ /* 0x000f280000100800 */
[----:B------:R-:W4:Y:S04]  /*1fee0*/  LDL R9, [R1+0x48] ;  /* 0x0000480001097983 */ /* 0x000f280000100800 */
[----:B------:R-:W4:Y:S04]  /*1fef0*/  LDL R10, [R1+0x60] ;  /* 0x00006000010a7983 */ /* 0x000f280000100800 */
[----:B------:R-:W4:Y:S01]  /*1ff00*/  LDL R11, [R1+0x68] ;  /* 0x00006800010b7983 */ /* 0x000f220000100800 */
[----:B---3--:R-:W-:-:S02]  /*1ff10*/  F2FP.F16.E4M3.UNPACK_B R3, R28 ;  /* 0x0000001cff03723e */ /* 0x008fc400020006ff */
[----:B--2---:R-:W-:-:S07]  /*1ff20*/  F2FP.F16.E4M3.UNPACK_B R2, R25 ;  /* 0x00000019ff02723e */ /* 0x004fce00020006ff */
[----:B----4-:R-:W-:Y:S01]  /*1ff30*/  HMMA.16816.F32 R20, R8, R2, R20 ;  /* 0x000000020814723c */ /* 0x010fe20000001814 */
[----:B------:R-:W-:Y:S02]  /*1ff40*/  IMAD.MOV.U32 R8, RZ, RZ, R27 ;  /* 0x000000ffff087224 */ /* 0x000fe400078e001b */
[----:B------:R-:W-:Y:S02]  /*1ff50*/  IMAD.MOV.U32 R9, RZ, RZ, R29 ;  /* 0x000000ffff097224 */ /* 0x000fe400078e001d */
[----:B-----5:R-:W-:Y:S02]  /*1ff60*/  IMAD.MOV.U32 R10, RZ, RZ, R0 ;  /* 0x000000ffff0a7224 */ /* 0x020fe400078e0000 */
[----:B------:R-:W-:-:S07]  /*1ff70*/  IMAD.MOV.U32 R11, RZ, RZ, R24 ;  /* 0x000000ffff0b7224 */ /* 0x000fce00078e0018 */
[----:B------:R-:W-:Y:S01]  /*1ff80*/  HMMA.16816.F32 R16, R8, R2, R16 ;  /* 0x000000020810723c */ /* 0x000fe20000001810 */
[----:B------:R-:W2:Y:S04]  /*1ff90*/  LDL R2, [R1+0x80] ;  /* 0x0000800001027983 */ /* 0x000ea80000100800 */
[----:B------:R-:W3:Y:S04]  /*1ffa0*/  LDL R3, [R1+0x84] ;  /* 0x0000840001037983 */ /* 0x000ee80000100800 */
[----:B------:R-:W4:Y:S04]  /*1ffb0*/  LDL.LU R8, [R1+0x40] ;  /* 0x0000400001087983 */ /* 0x000f280000300800 */
[----:B------:R-:W4:Y:S04]  /*1ffc0*/  LDL.LU R9, [R1+0x48] ;  /* 0x0000480001097983 */ /* 0x000f280000300800 */
[----:B------:R-:W4:Y:S04]  /*1ffd0*/  LDL.LU R10, [R1+0x60] ;  /* 0x00006000010a7983 */ /* 0x000f280000300800 */
[----:B------:R-:W4:Y:S01]  /*1ffe0*/  LDL.LU R11, [R1+0x68] ;  /* 0x00006800010b7983 */ /* 0x000f220000300800 */
[----:B--2---:R-:W-:-:S02]  /*1fff0*/  F2FP.F16.E4M3.UNPACK_B R2, R2 ;  /* 0x00000002ff02723e */ /* 0x004fc400020006ff */
[----:B---3--:R-:W-:-:S07]  /*20000*/  F2FP.F16.E4M3.UNPACK_B R3, R3 ;  /* 0x00000003ff03723e */ /* 0x008fce00020006ff */
[-C--:B----4-:R-:W-:Y:S01]  /*20010*/  HMMA.16816.F32 R12, R8, R2.reuse, R12 ;  /* 0x00000002080c723c */ /* 0x090fe2000000180c */
[----:B------:R-:W-:Y:S02]  /*20020*/  IMAD.MOV.U32 R8, RZ, RZ, R27 ;  /* 0x000000ffff087224 */ /* 0x000fe400078e001b */
[----:B------:R-:W-:Y:S01]  /*20030*/  IMAD.MOV.U32 R9, RZ, RZ, R29 ;  /* 0x000000ffff097224 */ /* 0x000fe200078e001d */
[----:B------:R-:W2:Y:S01]  /*20040*/  LDL.LU R27, [R1+0x170c] ;  /* 0x00170c00011b7983 */ /* 0x000ea20000300800 */
[----:B------:R-:W-:Y:S02]  /*20050*/  IMAD.MOV.U32 R10, RZ, RZ, R0 ;  /* 0x000000ffff0a7224 */ /* 0x000fe400078e0000 */
[----:B------:R-:W-:Y:S01]  /*20060*/  IMAD.MOV.U32 R11, RZ, RZ, R24 ;  /* 0x000000ffff0b7224 */ /* 0x000fe200078e0018 */
[----:B------:R-:W3:Y:S04]  /*20070*/  LDL.LU R29, [R1+0x1708] ;  /* 0x00170800011d7983 */ /* 0x000ee80000300800 */
[----:B------:R-:W4:Y:S02]  /*20080*/  LDL.LU R0, [R1+0x1704] ;  /* 0x0017040001007983 */ /* 0x000f240000300800 */
[----:B------:R-:W-:Y:S02]  /*20090*/  HMMA.16816.F32 R4, R8, R2, R4 ;  /* 0x000000020804723c */ /* 0x000fe40000001804 */
[----:B------:R-:W5:Y:S04]  /*200a0*/  LDL R8, [R1+0x44] ;  /* 0x0000440001087983 */ /* 0x000f680000100800 */
[----:B------:R-:W5:Y:S04]  /*200b0*/  LDL R9, [R1+0x4c] ;  /* 0x00004c0001097983 */ /* 0x000f680000100800 */
[----:B------:R-:W5:Y:S04]  /*200c0*/  LDL R10, [R1+0x64] ;  /* 0x00006400010a7983 */ /* 0x000f680000100800 */
[----:B------:R-:W5:Y:S01]  /*200d0*/  LDL R11, [R1+0x6c] ;  /* 0x00006c00010b7983 */ /* 0x000f620000100800 */
[----:B------:R-:W-:-:S02]  /*200e0*/  F2FP.F16.E4M3.UNPACK_B R2, R25.H1 ;  /* 0x00000019ff02723e */ /* 0x000fc400030006ff */
[----:B------:R-:W-:-:S07]  /*200f0*/  F2FP.F16.E4M3.UNPACK_B R3, R28.H1 ;  /* 0x0000001cff03723e */ /* 0x000fce00030006ff */
[----:B-----5:R-:W-:Y:S01]  /*20100*/  HMMA.16816.F32 R8, R8, R2, R20 ;  /* 0x000000020808723c */ /* 0x020fe20000001814 */
[----:B------:R-:W0:Y:S04]  /*20110*/  LDSM.16.MT88.4 R20, [R26+UR9+0x7800] ;  /* 0x007800091a14783b */ /* 0x000e280008004200 */
[----:B0-----:R-:W-:-:S14]  /*20120*/  STL.64 [R1+0x10], R20 ;  /* 0x0000101401007387 */ /* 0x001fdc0000100a00 */
[----:B------:R-:W-:Y:S04]  /*20130*/  STL.64 [R1], R8 ;  /* 0x0000000801007387 */ /* 0x000fe80000100a00 */
[----:B------:R-:W-:Y:S04]  /*20140*/  STL.64 [R1+0x8], R10 ;  /* 0x0000080a01007387 */ /* 0x000fe80000100a00 */
[----:B------:R-:W0:Y:S04]  /*20150*/  LDSM.16.MT88.4 R8, [R26+UR9+0x7c00] ;  /* 0x007c00091a08783b */ /* 0x000e280008004200 */
[----:B------:R2:W-:Y:S04]  /*20160*/  STL.64 [R1+0x18], R22 ;  /* 0x0000181601007387 */ /* 0x0005e80000100a00 */
[----:B0-----:R-:W-:Y:S04]  /*20170*/  STL [R1+0x16ec], R9 ;  /* 0x0016ec0901007387 */ /* 0x001fe80000100800 */
[----:B------:R-:W-:Y:S04]  /*20180*/  STL [R1+0x16e8], R11 ;  /* 0x0016e80b01007387 */ /* 0x000fe80000100800 */
[----:B------:R-:W5:Y:S04]  /*20190*/  LDL R20, [R1+0x54] ;  /* 0x0000540001147983 */ /* 0x000f680000100800 */
[----:B------:R-:W5:Y:S01]  /*201a0*/  LDL R21, [R1+0x5c] ;  /* 0x00005c0001157983 */ /* 0x000f620000100800 */
[----:B--2---:R-:W-:-:S03]  /*201b0*/  IMAD.MOV.U32 R23, RZ, RZ, R27 ;  /* 0x000000ffff177224 */ /* 0x004fc600078e001b */
[----:B----4-:R-:W0:Y:S01]  /*201c0*/  LDSM.16.MT88.4 R24, [R0+UR9+0x7800] ;  /* 0x007800090018783b */ /* 0x010e220008004200 */
[----:B------:R-:W-:Y:S02]  /*201d0*/  IMAD.MOV.U32 R28, RZ, RZ, R22 ;  /* 0x000000ffff1c7224 */ /* 0x000fe400078e0016 */
[----:B---3--:R-:W-:Y:S02]  /*201e0*/  IMAD.MOV.U32 R22, RZ, RZ, R29 ;  /* 0x000000ffff167224 */ /* 0x008fe400078e001d */
[----:B0-----:R-:W-:Y:S01]  /*201f0*/  IMAD.MOV.U32 R9, RZ, RZ, R24 ;  /* 0x000000ffff097224 */ /* 0x001fe200078e0018 */
[----:B------:R5:W-:Y:S01]  /*20200*/  STL [R1+0x24], R25 ;  /* 0x0000241901007387 */ /* 0x000be20000100800 */
[----:B------:R-:W-:Y:S02]  /*20210*/  IMAD.MOV.U32 R11, RZ, RZ, R26 ;  /* 0x000000ffff0b7224 */ /* 0x000fe400078e001a */
[----:B------:R-:W-:Y:S02]  /*20220*/  IMAD.MOV.U32 R29, RZ, RZ, R27 ;  /* 0x000000ffff1d7224 */ /* 0x000fe400078e001b */
[----:B-----5:R-:W-:Y:S01]  /*20230*/  HMMA.16816.F32 R24, R20, R2, R16 ;  /* 0x000000021418723c */ /* 0x020fe20000001810 */
[----:B------:R-:W2:Y:S04]  /*20240*/  LDL.LU R2, [R1+0x80] ;  /* 0x0000800001027983 */ /* 0x000ea80000300800 */
[----:B------:R-:W3:Y:S04]  /*20250*/  LDL.LU R3, [R1+0x84] ;  /* 0x0000840001037983 */ /* 0x000ee80000300800 */
[----:B------:R-:W0:Y:S10]  /*20260*/  LDSM.16.MT88.4 R16, [R0+UR9+0x7c00] ;  /* 0x007c00090010783b */ /* 0x000e340008004200 */
[----:B------:R-:W-:Y:S04]  /*20270*/  STL.64 [R1+0x16f8], R26 ;  /* 0x0016f81a01007387 */ /* 0x000fe80000100a00 */
[----:B------:R1:W-:Y:S04]  /*20280*/  STL.64 [R1+0x16f0], R24 ;  /* 0x0016f01801007387 */ /* 0x0003e80000100a00 */
[----:B-1----:R-:W4:Y:S04]  /*20290*/  LDL.LU R24, [R1] ;  /* 0x0000000001187983 */ /* 0x002f280000300800 */
[----:B------:R-:W4:Y:S04]  /*202a0*/  LDL.LU R25, [R1+0x4] ;  /* 0x0000040001197983 */ /* 0x000f280000300800 */
[----:B------:R-:W4:Y:S04]  /*202b0*/  LDL.LU R26, [R1+0x8] ;  /* 0x00000800011a7983 */ /* 0x000f280000300800 */
[----:B------:R-:W4:Y:S04]  /*202c0*/  LDL.LU R27, [R1+0xc] ;  /* 0x00000c00011b7983 */ /* 0x000f280000300800 */
[----:B------:R-:W5:Y:S04]  /*202d0*/  LDL.LU R0, [R1+0x88] ;  /* 0x0000880001007983 */ /* 0x000f680000300800 */
[----:B------:R-:W4:Y:S04]  /*202e0*/  LDL.LU R20, [R1+0x44] ;  /* 0x0000440001147983 */ /* 0x000f280000300800 */
[----:B------:R-:W4:Y:S04]  /*202f0*/  LDL.LU R21, [R1+0x4c] ;  /* 0x00004c0001157983 */ /* 0x000f280000300800 */
[----:B------:R-:W4:Y:S04]  /*20300*/  LDL.LU R22, [R1+0x64] ;  /* 0x0000640001167983 */ /* 0x000f280000300800 */
[----:B------:R-:W4:Y:S01]  /*20310*/  LDL.LU R23, [R1+0x6c] ;  /* 0x00006c0001177983 */ /* 0x000f220000300800 */
[----:B------:R-:W-:Y:S01]  /*20320*/  BAR.SYNC.DEFER_BLOCKING 0x0 ;  /* 0x0000000000007b1d */ /* 0x000fe20000010000 */
[----:B--2---:R-:W-:-:S02]  /*20330*/  F2FP.F16.E4M3.UNPACK_B R2, R2.H1 ;  /* 0x00000002ff02723e */ /* 0x004fc400030006ff */
[----:B---3--:R-:W-:-:S07]  /*20340*/  F2FP.F16.E4M3.UNPACK_B R3, R3.H1 ;  /* 0x00000003ff03723e */ /* 0x008fce00030006ff */
[-C--:B----4-:R-:W-:Y:S01]  /*20350*/  HMMA.16816.F32 R12, R20, R2.reuse, R12 ;  /* 0x00000002140c723c */ /* 0x090fe2000000180c */
[----:B------:R-:W2:Y:S04]  /*20360*/  LDL.LU R20, [R1+0x54] ;  /* 0x0000540001147983 */ /* 0x000ea80000300800 */
[----:B------:R-:W2:Y:S04]  /*20370*/  LDL.LU R21, [R1+0x5c] ;  /* 0x00005c0001157983 */ /* 0x000ea80000300800 */
[----:B------:R-:W2:Y:S04]  /*20380*/  LDL.LU R22, [R1+0x74] ;  /* 0x0000740001167983 */ /* 0x000ea80000300800 */
[----:B------:R-:W2:Y:S02]  /*20390*/  LDL.LU R23, [R1+0x7c] ;  /* 0x00007c0001177983 */ /* 0x000ea40000300800 */
[----:B--2---:R-:W-:Y:S02]  /*203a0*/  HMMA.16816.F32 R4, R20, R2, R4 ;  /* 0x000000021404723c */ /* 0x004fe40000001804 */
[----:B------:R-:W2:Y:S04]  /*203b0*/  LDL R2, [R1+0xa8] ;  /* 0x0000a80001027983 */ /* 0x000ea80000100800 */
[----:B------:R-:W3:Y:S04]  /*203c0*/  LDL R3, [R1+0xac] ;  /* 0x0000ac0001037983 */ /* 0x000ee80000100800 */
[----:B------:R-:W4:Y:S01]  /*203d0*/  LDL R20, [R1+0x10] ;  /* 0x0000100001147983 */ /* 0x000f220000100800 */
[----:B------:R-:W-:-:S02]  /*203e0*/  IMAD.MOV.U32 R21, RZ, RZ, R28 ;  /* 0x000000ffff157224 */ /* 0x000fc400078e001c */
[----:B------:R-:W-:Y:S01]  /*203f0*/  IMAD.MOV.U32 R22, RZ, RZ, R8 ;  /* 0x000000ffff167224 */ /* 0x000fe200078e0008 */
[----:B------:R-:W5:Y:S01]  /*20400*/  LDL.LU R28, [R1+0x1700] ;  /* 0x00170000011c7983 */ /* 0x000f620000300800 */
[----:B------:R-:W-:Y:S01]  /*20410*/  IMAD.MOV.U32 R23, RZ, RZ, R10 ;  /* 0x000000ffff177224 */ /* 0x000fe200078e000a */
[----:B--2---:R-:W-:Y:S02]  /*20420*/  F2FP.F16.E4M3.UNPACK_B R2, R2 ;  /* 0x00000002ff02723e */ /* 0x004fe400020006ff */
[----:B---3--:R-:W-:-:S07]  /*20430*/  F2FP.F16.E4M3.UNPACK_B R3, R3 ;  /* 0x00000003ff03723e */ /* 0x008fce00020006ff */
[----:B----4-:R-:W-:Y:S01]  /*20440*/  HMMA.16816.F32 R20, R20, R2, R24 ;  /* 0x000000021414723c */ /* 0x010fe20000001818 */
[----:B------:R-:W2:Y:S04]  /*20450*/  LDL.LU.64 R26, [R1+0x16f8] ;  /* 0x0016f800011a7983 */ /* 0x000ea80000300a00 */
[----:B------:R-:W2:-:S14]  /*20460*/  LDL.LU.64 R24, [R1+0x16f0] ;  /* 0x0016f00001187983 */ /* 0x000e9c0000300a00 */
[----:B------:R1:W-:Y:S04]  /*20470*/  STL.64 [R1+0x30], R20 ;  /* 0x0000301401007387 */ /* 0x0003e80000100a00 */
[----:B------:R0:W-:Y:S01]  /*20480*/  STL.64 [R1+0x38], R22 ;  /* 0x0000381601007387 */ /* 0x0001e20000100a00 */
[----:B-1----:R-:W-:Y:S02]  /*20490*/  IMAD.MOV.U32 R20, RZ, RZ, R9 ;  /* 0x000000ffff147224 */ /* 0x002fe400078e0009 */
[----:B------:R-:W-:Y:S02]  /*204a0*/  IMAD.MOV.U32 R21, RZ, RZ, R11 ;  /* 0x000000ffff157224 */ /* 0x000fe400078e000b */
[----:B0-----:R-:W-:Y:S02]  /*204b0*/  IMAD.MOV.U32 R22, RZ, RZ, R16 ;  /* 0x000000ffff167224 */ /* 0x001fe400078e0010 */
[----:B------:R-:W-:-:S07]  /*204c0*/  IMAD.MOV.U32 R23, RZ, RZ, R18 ;  /* 0x000000ffff177224 */ /* 0x000fce00078e0012 */
[----:B--2---:R-:W-:Y:S01]  /*204d0*/  HMMA.16816.F32 R20, R20, R2, R24 ;  /* 0x000000021414723c */ /* 0x004fe20000001818 */
[----:B------:R-:W2:Y:S04]  /*204e0*/  LDL.LU R26, [R1+0x1c] ;  /* 0x00001c00011a7983 */ /* 0x000ea80000300800 */
[----:B------:R-:W3:-:S14]  /*204f0*/  LDL.LU R27, [R1+0x24] ;  /* 0x00002400011b7983 */ /* 0x000edc0000300800 */
[----:B------:R0:W-:Y:S04]  /*20500*/  STL.64 [R1], R20 ;  /* 0x0000001401007387 */ /* 0x0001e80000100a00 */
[----:B------:R1:W-:Y:S04]  /*20510*/  STL.64 [R1+0x8], R22 ;  /* 0x0000081601007387 */ /* 0x0003e80000100a00 */
[----:B0-----:R-:W4:Y:S04]  /*20520*/  LDL.LU R20, [R1+0x10] ;  /* 0x0000100001147983 */ /* 0x001f280000300800 */
[----:B------:R-:W4:Y:S01]  /*20530*/  LDL.LU R21, [R1+0x18] ;  /* 0x0000180001157983 */ /* 0x000f220000300800 */
[----:B-----5:R-:W-:Y:S01]  /*20540*/  F2FP.F16.E4M3.UNPACK_B R2, R0 ;  /* 0x00000000ff02723e */ /* 0x020fe200020006ff */
[----:B-1----:R-:W-:Y:S01]  /*20550*/  IMAD.MOV.U32 R22, RZ, RZ, R8 ;  /* 0x000000ffff167224 */ /* 0x002fe200078e0008 */
[----:B------:R-:W-:Y:S01]  /*20560*/  F2FP.F16.E4M3.UNPACK_B R3, R28 ;  /* 0x0000001cff03723e */ /* 0x000fe200020006ff */
[----:B------:R-:W-:Y:S01]  /*20570*/  IMAD.MOV.U32 R23, RZ, RZ, R10 ;  /* 0x000000ffff177224 */ /* 0x000fe200078e000a */
[----:B------:R-:W5:Y:S04]  /*20580*/  LDL.LU R8, [R1+0x14] ;  /* 0x0000140001087983 */ /* 0x000f680000300800 */
[----:B------:R-:W2:Y:S02]  /*20590*/  LDL.LU R10, [R1+0xac] ;  /* 0x0000ac00010a7983 */ /* 0x000ea40000300800 */
[----:B----4-:R-:W-:Y:S01]  /*205a0*/  HMMA.16816.F32 R12, R20, R2, R12 ;  /* 0x00000002140c723c */ /* 0x010fe2000000180c */
[----:B------:R-:W-:-:S02]  /*205b0*/  IMAD.MOV.U32 R20, RZ, RZ, R9 ;  /* 0x000000ffff147224 */ /* 0x000fc400078e0009 */
[----:B------:R-:W4:Y:S01]  /*205c0*/  LDL.LU R9, [R1+0x16ec] ;  /* 0x0016ec0001097983 */ /* 0x000f220000300800 */
[----:B------:R-:W-:-:S03]  /*205d0*/  IMAD.MOV.U32 R21, RZ, RZ, R11 ;  /* 0x000000ffff157224 */ /* 0x000fc600078e000b */
[----:B------:R-:W3:Y:S01]  /*205e0*/  LDL.LU R11, [R1+0x16e8] ;  /* 0x0016e800010b7983 */ /* 0x000ee20000300800 */
[----:B------:R-:W-:Y:S02]  /*205f0*/  IMAD.MOV.U32 R22, RZ, RZ, R16 ;  /* 0x000000ffff167224 */ /* 0x000fe400078e0010 */
[----:B------:R-:W-:Y:S01]  /*20600*/  IMAD.MOV.U32 R23, RZ, RZ, R18 ;  /* 0x000000ffff177224 */ /* 0x000fe200078e0012 */
[----:B------:R-:W-:Y:S01]  /*20610*/  F2FP.F16.E4M3.UNPACK_B R24, R0.H1 ;  /* 0x00000000ff18723e */ /* 0x000fe200030006ff */
[----:B------:R-:W3:Y:S05]  /*20620*/  LDL.LU R16, [R1+0xa8] ;  /* 0x0000a80001107983 */ /* 0x000eea0000300800 */
[----:B------:R-:W-:Y:S01]  /*20630*/  HMMA.16816.F32 R4, R20, R2, R4 ;  /* 0x000000021404723c */ /* 0x000fe20000001804 */
[----:B------:R-:W-:Y:S01]  /*20640*/  F2FP.F16.E4M3.UNPACK_B R25, R28.H1 ;  /* 0x0000001cff19723e */ /* 0x000fe200030006ff */
[----:B-----5:R-:W-:-:S02]  /*20650*/  IMAD.MOV.U32 R20, RZ, RZ, R8 ;  /* 0x000000ffff147224 */ /* 0x020fc400078e0008 */
[----:B--2---:R-:W-:Y:S01]  /*20660*/  IMAD.MOV.U32 R21, RZ, RZ, R26 ;  /* 0x000000ffff157224 */ /* 0x004fe200078e001a */
[----:B------:R-:W-:Y:S01]  /*20670*/  F2FP.F16.E4M3.UNPACK_B R3, R10.H1 ;  /* 0x0000000aff03723e */ /* 0x000fe200030006ff */
[----:B----4-:R-:W-:Y:S02]  /*20680*/  IMAD.MOV.U32 R22, RZ, RZ, R9 ;  /* 0x000000ffff167224 */ /* 0x010fe400078e0009 */
[----:B---3--:R-:W-:-:S07]  /*20690*/  IMAD.MOV.U32 R23, RZ, RZ, R11 ;  /* 0x000000ffff177224 */ /* 0x008fce00078e000b */
[----:B------:R-:W-:Y:S01]  /*206a0*/  HMMA.16816.F32 R12, R20, R24, R12 ;  /* 0x00000018140c723c */ /* 0x000fe2000000180c */
[----:B------:R-:W-:Y:S02]  /*206b0*/  IMAD.MOV.U32 R20, RZ, RZ, R27 ;  /* 0x000000ffff147224 */ /* 0x000fe400078e001b */
[----:B------:R-:W-:Y:S02]  /*206c0*/  IMAD.MOV.U32 R21, RZ, RZ, R29 ;  /* 0x000000ffff157224 */ /* 0x000fe400078e001d */
[----:B------:R-:W-:Y:S02]  /*206d0*/  IMAD.MOV.U32 R22, RZ, RZ, R17 ;  /* 0x000000ffff167224 */ /* 0x000fe400078e0011 */
[----:B------:R-:W-:-:S07]  /*206e0*/  IMAD.MOV.U32 R23, RZ, RZ, R19 ;  /* 0x000000ffff177224 */ /* 0x000fce00078e0013 */
[----:B------:R-:W-:Y:S01]  /*206f0*/  HMMA.16816.F32 R4, R20, R24, R4 ;  /* 0x000000181404723c */ /* 0x000fe20000001804 */
[----:B------:R-:W-:Y:S02]  /*20700*/  IMAD.MOV.U32 R20, RZ, RZ, R8 ;  /* 0x000000ffff147224 */ /* 0x000fe400078e0008 */
[----:B------:R-:W-:Y:S02]  /*20710*/  IMAD.MOV.U32 R22, RZ, RZ, R9 ;  /* 0x000000ffff167224 */ /* 0x000fe400078e0009 */
[----:B------:R-:W-:-:S14]  /*20720*/  IMAD.MOV.U32 R23, RZ, RZ, R11 ;  /* 0x000000ffff177224 */ /* 0x000fdc00078e000b */
[----:B------:R-:W-:Y:S04]  /*20730*/  STL.64 [R1+0x16e0], R6 ;  /* 0x0016e00601007387 */ /* 0x000fe80000100a00 */
[----:B------:R0:W-:Y:S04]  /*20740*/  STL.64 [R1+0x16d8], R4 ;  /* 0x0016d80401007387 */ /* 0x0001e80000100a00 */
[----:B0-----:R-:W2:Y:S04]  /*20750*/  LDL.LU R4, [R1] ;  /* 0x0000000001047983 */ /* 0x001ea80000300800 */
[----:B------:R-:W2:Y:S04]  /*20760*/  LDL.LU R5, [R1+0x4] ;  /* 0x0000040001057983 */ /* 0x000ea80000300800 */
[----:B------:R-:W2:Y:S04]  /*20770*/  LDL.LU R6, [R1+0x8] ;  /* 0x0000080001067983 */ /* 0x000ea80000300800 */
[----:B------:R-:W2:Y:S04]  /*20780*/  LDL.LU R7, [R1+0xc] ;  /* 0x00000c0001077983 */ /* 0x000ea80000300800 */
[----:B------:R-:W3:Y:S04]  /*20790*/  LDL.LU R8, [R1+0x30] ;  /* 0x0000300001087983 */ /* 0x000ee80000300800 */
[----:B------:R-:W3:Y:S04]  /*207a0*/  LDL.LU R9, [R1+0x34] ;  /* 0x0000340001097983 */ /* 0x000ee80000300800 */
[----:B------:R-:W3:Y:S04]  /*207b0*/  LDL.LU R10, [R1+0x38] ;  /* 0x00003800010a7983 */ /* 0x000ee80000300800 */
[----:B------:R-:W3:Y:S01]  /*207c0*/  LDL.LU R11, [R1+0x3c] ;  /* 0x00003c00010b7983 */ /* 0x000ee20000300800 */
[----:B------:R-:W0:Y:S01]  /*207d0*/  S2R R28, SR_TID.X ;  /* 0x00000000001c7919 */ /* 0x000e220000002100 */
[----:B------:R-:W-:Y:S01]  /*207e0*/  IMAD.MOV.U32 R21, RZ, RZ, R26 ;  /* 0x000000ffff157224 */ /* 0x000fe200078e001a */
[----:B0-----:R-:W-:-:S02]  /*207f0*/  LOP3.LUT R0, R28, 0x3, RZ, 0xc0, !PT ;  /* 0x000000031c007812 */ /* 0x001fc400078ec0ff */
[----:B------:R-:W-:-:S03]  /*20800*/  LOP3.LUT R2, R28, 0x60, RZ, 0xc0, !PT ;  /* 0x000000601c027812 */ /* 0x000fc600078ec0ff */
[----:B------:R-:W-:-:S05]  /*20810*/  IMAD.SHL.U32 R0, R0, 0x2, RZ ;  /* 0x0000000200007824 */ /* 0x000fca00078e00ff */
[----:B------:R-:W-:Y:S02]  /*20820*/  LEA.HI R0, R2, R0, RZ, 0x1e ;  /* 0x0000000002007211 */ /* 0x000fe400078ff0ff */
[----:B------:R-:W-:-:S07]  /*20830*/  F2FP.F16.E4M3.UNPACK_B R2, R16.H1 ;  /* 0x00000010ff02723e */ /* 0x000fce00030006ff */
[----:B---3--:R-:W-:Y:S01]  /*20840*/  HMMA.16816.F32 R20, R20, R2, R8 ;  /* 0x000000021414723c */ /* 0x008fe20000001808 */
[----:B------:R-:W-:Y:S02]  /*20850*/  IMAD.MOV.U32 R8, RZ, RZ, R27 ;  /* 0x000000ffff087224 */ /* 0x000fe400078e001b */
[----:B------:R-:W-:Y:S02]  /*20860*/  IMAD.MOV.U32 R9, RZ, RZ, R29 ;  /* 0x000000ffff097224 */ /* 0x000fe400078e001d */
[----:B------:R-:W-:Y:S02]  /*20870*/  IMAD.MOV.U32 R10, RZ, RZ, R17 ;  /* 0x000000ffff0a7224 */ /* 0x000fe400078e0011 */
[----:B------:R-:W-:-:S07]  /*20880*/  IMAD.MOV.U32 R11, RZ, RZ, R19 ;  /* 0x000000ffff0b7224 */ /* 0x000fce00078e0013 */
[----:B--2---:R-:W-:Y:S01]  /*20890*/  HMMA.16816.F32 R8, R8, R2, R4 ;  /* 0x000000020808723c */ /* 0x004fe20000001804 */
[----:B------:R-:W2:Y:S04]  /*208a0*/  LDL.LU.64 R6, [R1+0x16e0] ;  /* 0x0016e00001067983 */ /* 0x000ea80000300a00 */
[----:B------:R-:W3:Y:S01]  /*208b0*/  LDL.LU.64 R4, [R1+0x16d8] ;  /* 0x0016d80001047983 */ /* 0x000ee20000300a00 */
[----:B------:R-:W0:Y:S01]  /*208c0*/  S2R R27, SR_TID.X ;  /* 0x00000000001b7919 */ /* 0x000e220000002100 */
[----:B------:R-:W1:Y:S01]  /*208d0*/  S2R R29, SR_CTAID.X ;  /* 0x00000000001d7919 */ /* 0x000e620000002500 */
[----:B------:R-:W-:-:S04]  /*208e0*/  VIADD R0, R0, UR6 ;  /* 0x0000000600007c36 */ /* 0x000fc80008000000 */
[----:B------:R-:W-:Y:S02]  /*208f0*/  VIADD R16, R0, 0x20 ;  /* 0x0000002000107836 */ /* 0x000fe40000000000 */
[----:B------:R-:W-:Y:S01]  /*20900*/  FMUL R2, R14, UR11 ;  /* 0x0000000b0e027c20 */ /* 0x000fe20008400000 */
[----:B------:R-:W-:Y:S01]  /*20910*/  FMUL R12, R12, UR11 ;  /* 0x0000000b0c0c7c20 */ /* 0x000fe20008400000 */
[--C-:B0-----:R-:W-:Y:S02]  /*20920*/  SHF.R.U32.HI R24, RZ, 0x2, R27.reuse ;  /* 0x00000002ff187819 */ /* 0x101fe4000001161b */
[--C-:B------:R-:W-:Y:S02]  /*20930*/  SHF.R.U32.HI R18, RZ, 0x2, R27.reuse ;  /* 0x00000002ff127819 */ /* 0x100fe4000001161b */
[--C-:B------:R-:W-:Y:S01]  /*20940*/  SHF.R.U32.HI R26, RZ, 0x2, R27.reuse ;  /* 0x00000002ff1a7819 */ /* 0x100fe2000001161b */
[----:B-1----:R-:W-:Y:S01]  /*20950*/  IMAD.SHL.U32 R29, R29, 0x20, RZ ;  /* 0x000000201d1d7824 */ /* 0x002fe200078e00ff */
[----:B------:R-:W-:-:S02]  /*20960*/  SHF.R.U32.HI R25, RZ, 0x2, R27 ;  /* 0x00000002ff197819 */ /* 0x000fc4000001161b */
[----:B------:R-:W-:Y:S02]  /*20970*/  SGXT.U32 R24, R24, 0x3 ;  /* 0x000000031818781a */ /* 0x000fe40000000000 */
[----:B------:R-:W-:Y:S02]  /*20980*/  SGXT.U32 R18, R18, 0x3 ;  /* 0x000000031212781a */ /* 0x000fe40000000000 */
[----:B------:R-:W-:Y:S02]  /*20990*/  SGXT.U32 R26, R26, 0x3 ;  /* 0x000000031a1a781a */ /* 0x000fe40000000000 */
[----:B------:R-:W-:Y:S02]  /*209a0*/  SGXT.U32 R25, R25, 0x3 ;  /* 0x000000031919781a */ /* 0x000fe40000000000 */
[----:B------:R-:W-:Y:S02]  /*209b0*/  LOP3.LUT R24, R29, 0x8, R24, 0xfe, !PT ;  /* 0x000000081d187812 */ /* 0x000fe400078efe18 */
[----:B------:R-:W-:-:S02]  /*209c0*/  LOP3.LUT R25, R25, R29, RZ, 0xfc, !PT ;  /* 0x0000001d19197212 */ /* 0x000fc400078efcff */
[C---:B------:R-:W-:Y:S02]  /*209d0*/  LOP3.LUT R26, R29.reuse, 0x10, R26, 0xfe, !PT ;  /* 0x000000101d1a7812 */ /* 0x040fe400078efe1a */
[----:B------:R-:W-:Y:S02]  /*209e0*/  LOP3.LUT R18, R29, 0x18, R18, 0xfe, !PT ;  /* 0x000000181d127812 */ /* 0x000fe400078efe12 */
[-C--:B------:R-:W-:Y:S01]  /*209f0*/  ISETP.GE.AND P3, PT, R24, R16.reuse, PT ;  /* 0x000000101800720c */ /* 0x080fe20003f66270 */
[----:B------:R-:W-:Y:S01]  /*20a00*/  FMUL R8, R8, UR11 ;  /* 0x0000000b08087c20 */ /* 0x000fe20008400000 */
[-C--:B------:R-:W-:Y:S01]  /*20a10*/  ISETP.GE.AND P2, PT, R25, R16.reuse, PT ;  /* 0x000000101900720c */ /* 0x080fe20003f46270 */
[----:B------:R-:W-:Y:S01]  /*20a20*/  FMUL R15, R15, UR11 ;  /* 0x0000000b0f0f7c20 */ /* 0x000fe20008400000 */
[-C--:B------:R-:W-:Y:S01]  /*20a30*/  ISETP.GE.AND P4, PT, R26, R16.reuse, PT ;  /* 0x000000101a00720c */ /* 0x080fe20003f86270 */
[----:B------:R-:W4:Y:S01]  /*20a40*/  LDL R29, [R1+0x4c0] ;  /* 0x0004c000011d7983 */ /* 0x000f220000100800 */
[----:B------:R-:W-:-:S02]  /*20a50*/  ISETP.GE.AND P5, PT, R18, R16, PT ;  /* 0x000000101200720c */ /* 0x000fc40003fa6270 */
[----:B------:R-:W-:Y:S02]  /*20a60*/  FSEL R16, R2, -INF , P3 ;  /* 0xff80000002107808 */ /* 0x000fe40001800000 */
[----:B------:R-:W-:Y:S02]  /*20a70*/  FSEL R14, R12, -INF , P2 ;  /* 0xff8000000c0e7808 */ /* 0x000fe40001000000 */
[CC--:B------:R-:W-:Y:S02]  /*20a80*/  ISETP.GT.AND P1, PT, R25.reuse, R0.reuse, PT ;  /* 0x000000001900720c */ /* 0x0c0fe40003f24270 */
[CC--:B------:R-:W-:Y:S02]  /*20a90*/  ISETP.GE.AND P2, PT, R24.reuse, R0.reuse, PT ;  /* 0x000000001800720c */ /* 0x0c0fe40003f46270 */
[-C--:B------:R-:W-:Y:S02]  /*20aa0*/  ISETP.GE.AND P6, PT, R25, R0.reuse, PT ;  /* 0x000000001900720c */ /* 0x080fe40003fc6270 */
[----:B------:R-:W-:-:S02]  /*20ab0*/  ISETP.GT.AND P3, PT, R24, R0, PT ;  /* 0x000000001800720c */ /* 0x000fc40003f64270 */
[----:B------:R-:W-:Y:S01]  /*20ac0*/  LOP3.LUT R27, R27, 0x7f, RZ, 0xc0, !PT ;  /* 0x0000007f1b1b7812 */ /* 0x000fe200078ec0ff */
[----:B--2---:R-:W-:Y:S01]  /*20ad0*/  FMUL R2, R6, UR11 ;  /* 0x0000000b06027c20 */ /* 0x004fe20008400000 */
[----:B---3--:R-:W-:-:S04]  /*20ae0*/  FMUL R3, R4, UR11 ;  /* 0x0000000b04037c20 */ /* 0x008fc80008400000 */
[----:B------:R-:W-:Y:S01]  /*20af0*/  FSEL R4, R2, -INF , P5 ;  /* 0xff80000002047808 */ /* 0x000fe20002800000 */
[----:B------:R-:W-:Y:S01]  /*20b00*/  FMUL R2, R22, UR11 ;  /* 0x0000000b16027c20 */ /* 0x000fe20008400000 */
[----:B------:R-:W-:Y:S01]  /*20b10*/  FSEL R12, R3, -INF , P4 ;  /* 0xff800000030c7808 */ /* 0x000fe20002000000 */
[----:B------:R-:W-:Y:S01]  /*20b20*/  FMUL R3, R21, UR11 ;  /* 0x0000000b15037c20 */ /* 0x000fe20008400000 */
[----:B------:R-:W-:Y:S02]  /*20b30*/  FMUL R6, R20, UR11 ;  /* 0x0000000b14067c20 */ /* 0x000fe40008400000 */
[----:B------:R-:W-:Y:S01]  /*20b40*/  FSEL R21, R2, -INF , P2 ;  /* 0xff80000002157808 */ /* 0x000fe20001000000 */
[----:B------:R-:W-:Y:S01]  /*20b50*/  FMUL R2, R9, UR11 ;  /* 0x0000000b09027c20 */ /* 0x000fe20008400000 */
[----:B------:R-:W-:Y:S01]  /*20b60*/  FSEL R19, R3, -INF , P1 ;  /* 0xff80000003137808 */ /* 0x000fe20000800000 */
[----:B------:R-:W-:Y:S01]  /*20b70*/  FMUL R3, R23, UR11 ;  /* 0x0000000b17037c20 */ /* 0x000fe20008400000 */
[----:B------:R-:W-:-:S02]  /*20b80*/  ISETP.GT.AND P5, PT, R26, R0, PT ;  /* 0x000000001a00720c */ /* 0x000fc40003fa4270 */
[----:B------:R-:W-:Y:S02]  /*20b90*/  FSEL R6, R6, -INF , P6 ;  /* 0xff80000006067808 */ /* 0x000fe40003000000 */
[-C--:B------:R-:W-:Y:S02]  /*20ba0*/  ISETP.GE.AND P4, PT, R26, R0.reuse, PT ;  /* 0x000000001a00720c */ /* 0x080fe40003f86270 */
[CC--:B------:R-:W-:Y:S02]  /*20bb0*/  ISETP.GE.AND P6, PT, R18.reuse, R0.reuse, PT ;  /* 0x000000001200720c */ /* 0x0c0fe40003fc6270 */
[----:B------:R-:W-:Y:S01]  /*20bc0*/  ISETP.GT.AND P1, PT, R18, R0, PT ;  /* 0x000000001200720c */ /* 0x000fe20003f24270 */
[----:B------:R-:W-:Y:S01]  /*20bd0*/  VIADD R0, R0, 0x21 ;  /* 0x0000002100007836 */ /* 0x000fe20000000000 */
[----:B------:R-:W-:Y:S01]  /*20be0*/  FSEL R23, R3, -INF , P3 ;  /* 0xff80000003177808 */ /* 0x000fe20001800000 */
[----:B------:R-:W-:Y:S01]  /*20bf0*/  FMUL R3, R11, UR11 ;  /* 0x0000000b0b037c20 */ /* 0x000fe20008400000 */
[----:B------:R-:W-:Y:S01]  /*20c00*/  FSEL R9, R2, -INF , P5 ;  /* 0xff80000002097808 */ /* 0x000fe20002800000 */
[----:B------:R-:W-:Y:S01]  /*20c10*/  FMUL R2, R10, UR11 ;  /* 0x0000000b0a027c20 */ /* 0x000fe20008400000 */
[----:B------:R-:W-:Y:S01]  /*20c20*/  FMUL R11, R13, UR11 ;  /* 0x0000000b0d0b7c20 */ /* 0x000fe20008400000 */
[----:B------:R-:W-:Y:S01]  /*20c30*/  FSEL R8, R8, -INF , P4 ;  /* 0xff80000008087808 */ /* 0x000fe20002000000 */
[----:B------:R-:W-:Y:S01]  /*20c40*/  FMUL R13, R5, UR11 ;  /* 0x0000000b050d7c20 */ /* 0x000fe20008400000 */
[----:B------:R-:W-:-:S02]  /*20c50*/  ISETP.GE.AND P3, PT, R24, R0, PT ;  /* 0x000000001800720c */ /* 0x000fc40003f66270 */
[-C--:B------:R-:W-:Y:S02]  /*20c60*/  ISETP.GE.AND P4, PT, R26, R0.reuse, PT ;  /* 0x000000001a00720c */ /* 0x080fe40003f86270 */
[----:B------:R-:W-:Y:S02]  /*20c70*/  ISETP.GE.AND P2, PT, R25, R0, PT ;  /* 0x000000001900720c */ /* 0x000fe40003f46270 */
[----:B------:R-:W-:Y:S02]  /*20c80*/  FSEL R10, R2, -INF , P6 ;  /* 0xff800000020a7808 */ /* 0x000fe40003000000 */
[----:B------:R-:W-:Y:S02]  /*20c90*/  FSEL R22, R3, -INF , P1 ;  /* 0xff80000003167808 */ /* 0x000fe40000800000 */
[----:B------:R-:W-:Y:S02]  /*20ca0*/  FSEL R5, R15, -INF , P3 ;  /* 0xff8000000f057808 */ /* 0x000fe40001800000 */
[----:B------:R-:W-:-:S02]  /*20cb0*/  FSEL R24, R13, -INF , P4 ;  /* 0xff8000000d187808 */ /* 0x000fc40002000000 */
[----:B------:R-:W-:Y:S02]  /*20cc0*/  FMNMX3 R2, R21, R23, R16, !PT ;  /* 0x0000001715027276 */ /* 0x000fe40007800010 */
[----:B------:R-:W-:Y:S02]  /*20cd0*/  FMNMX3 R3, R8, R9, R12, !PT ;  /* 0x0000000908037276 */ /* 0x000fe4000780000c */
[----:B------:R-:W-:Y:S01]  /*20ce0*/  ISETP.GE.AND P5, PT, R18, R0, PT ;  /* 0x000000001200720c */ /* 0x000fe20003fa6270 */
[----:B------:R-:W-:Y:S01]  /*20cf0*/  FMUL R0, R7, UR11 ;  /* 0x0000000b07007c20 */ /* 0x000fe20008400000 */
[----:B------:R-:W-:Y:S02]  /*20d00*/  FSEL R7, R11, -INF , P2 ;  /* 0xff8000000b077808 */ /* 0x000fe40001000000 */
[----:B------:R-:W-:Y:S02]  /*20d10*/  FMNMX3 R11, R6, R19, R14, !PT ;  /* 0x00000013060b7276 */ /* 0x000fe4000780000e */
[----:B------:R-:W-:-:S02]  /*20d20*/  FMNMX R15, R5, R2, !PT ;  /* 0x00000002050f7209 */ /* 0x000fc40007800000 */
[----:B------:R-:W-:Y:S02]  /*20d30*/  FMNMX R3, R24, R3, !PT ;  /* 0x0000000318037209 */ /* 0x000fe40007800000 */
[----:B------:R-:W-:Y:S01]  /*20d40*/  FSEL R20, R0, -INF , P5 ;  /* 0xff80000000147808 */ /* 0x000fe20002800000 */
[----:B------:R-:W0:Y:S01]  /*20d50*/  SHFL.BFLY PT, R17, R15, 0x2, 0x1f ;  /* 0x0c401f000f117f89 */ /* 0x000e2200000e0000 */
[----:B------:R-:W-:Y:S02]  /*20d60*/  FMNMX R11, R7, R11, !PT ;  /* 0x0000000b070b7209 */ /* 0x000fe40007800000 */
[----:B------:R-:W-:Y:S01]  /*20d70*/  FMNMX3 R0, R10, R22, R4, !PT ;  /* 0x000000160a007276 */ /* 0x000fe20007800004 */
[----:B------:R-:W1:Y:S03]  /*20d80*/  SHFL.BFLY PT, R13, R3, 0x2, 0x1f ;  /* 0x0c401f00030d7f89 */ /* 0x000e6600000e0000 */
[----:B------:R-:W-:Y:S01]  /*20d90*/  FMNMX R0, R20, R0, !PT ;  /* 0x0000000014007209 */ /* 0x000fe20007800000 */
[----:B------:R-:W2:Y:S04]  /*20da0*/  SHFL.BFLY PT, R18, R11, 0x2, 0x1f ;  /* 0x0c401f000b127f89 */ /* 0x000ea800000e0000 */
[----:B------:R-:W3:Y:S01]  /*20db0*/  SHFL.BFLY PT, R2, R0, 0x2, 0x1f ;  /* 0x0c401f0000027f89 */ /* 0x000ee200000e0000 */
[----:B0-----:R-:W-:-:S02]  /*20dc0*/  FMNMX R15, R15, R17, !PT ;  /* 0x000000110f0f7209 */ /* 0x001fc40007800000 */
[----:B-1----:R-:W-:-:S03]  /*20dd0*/  FMNMX R3, R3, R13, !PT ;  /* 0x0000000d03037209 */ /* 0x002fc60007800000 */
[----:B------:R-:W0:Y:S01]  /*20de0*/  SHFL.BFLY PT, R17, R15, 0x1, 0x1f ;  /* 0x0c201f000f117f89 */ /* 0x000e2200000e0000 */
[----:B--2---:R-:W-:-:S03]  /*20df0*/  FMNMX R11, R11, R18, !PT ;  /* 0x000000120b0b7209 */ /* 0x004fc60007800000 */
[----:B------:R-:W1:Y:S01]  /*20e00*/  SHFL.BFLY PT, R13, R3, 0x1, 0x1f ;  /* 0x0c201f00030d7f89 */ /* 0x000e6200000e0000 */
[----:B---3--:R-:W-:-:S03]  /*20e10*/  FMNMX R0, R0, R2, !PT ;  /* 0x0000000200007209 */ /* 0x008fc60007800000 */
[----:B------:R-:W2:Y:S04]  /*20e20*/  SHFL.BFLY PT, R18, R11, 0x1, 0x1f ;  /* 0x0c201f000b127f89 */ /* 0x000ea800000e0000 */
[----:B------:R-:W3:Y:S01]  /*20e30*/  SHFL.BFLY PT, R2, R0, 0x1, 0x1f ;  /* 0x0c201f0000027f89 */ /* 0x000ee200000e0000 */
[----:B0-----:R-:W-:Y:S02]  /*20e40*/  FMNMX R25, R15, R17, !PT ;  /* 0x000000110f197209 */ /* 0x001fe40007800000 */
[----:B------:R-:W-:Y:S02]  /*20e50*/  SHF.R.U32.HI R15, RZ, 0x2, R28 ;  /* 0x00000002ff0f7819 */ /* 0x000fe4000001161c */
[----:B-1----:R-:W-:Y:S02]  /*20e60*/  FMNMX R26, R3, R13, !PT ;  /* 0x0000000d031a7209 */ /* 0x002fe40007800000 */
[----:B------:R-:W-:-:S02]  /*20e70*/  LOP3.LUT R3, R28, 0x1c, RZ, 0xc0, !PT ;  /* 0x0000001c1c037812 */ /* 0x000fc400078ec0ff */
[----:B--2---:R-:W-:Y:S02]  /*20e80*/  FMNMX R11, R11, R18, !PT ;  /* 0x000000120b0b7209 */ /* 0x004fe40007800000 */
[----:B------:R-:W-:Y:S01]  /*20e90*/  SHF.R.U32.HI R18, RZ, 0x3, R27 ;  /* 0x00000003ff127819 */ /* 0x000fe2000001161b */
[----:B------:R-:W-:Y:S01]  /*20ea0*/  IMAD.SHL.U32 R17, R3, 0x4, RZ ;  /* 0x0000000403117824 */ /* 0x000fe200078e00ff */
[----:B------:R-:W-:Y:S02]  /*20eb0*/  SGXT.U32 R13, R15, 0x3 ;  /* 0x000000030f0d781a */ /* 0x000fe40000000000 */
[----:B---3--:R-:W-:Y:S02]  /*20ec0*/  FMNMX R27, R0, R2, !PT ;  /* 0x00000002001b7209 */ /* 0x008fe40007800000 */
[----:B------:R-:W-:Y:S02]  /*20ed0*/  LOP3.LUT R18, R18, 0xc, RZ, 0xc0, !PT ;  /* 0x0000000c12127812 */ /* 0x000fe400078ec0ff */
[----:B------:R-:W-:-:S02]  /*20ee0*/  LOP3.LUT R0, R13, 0x8, RZ, 0xfc, !PT ;  /* 0x000000080d007812 */ /* 0x000fc400078efcff */
[C---:B------:R-:W-:Y:S02]  /*20ef0*/  LOP3.LUT R3, R13.reuse, 0x18, RZ, 0xfc, !PT ;  /* 0x000000180d037812 */ /* 0x040fe400078efcff */
[----:B------:R-:W-:Y:S01]  /*20f00*/  LOP3.LUT R2, R13, 0x10, RZ, 0xfc, !PT ;  /* 0x000000100d027812 */ /* 0x000fe200078efcff */
[----:B------:R-:W-:-:S04]  /*20f10*/  VIADD R13, R17, UR7 ;  /* 0x00000007110d7c36 */ /* 0x000fc80008000000 */
[----:B------:R-:W-:-:S05]  /*20f20*/  IMAD.IADD R13, R13, 0x1, R18 ;  /* 0x000000010d0d7824 */ /* 0x000fca00078e0212 */
[----:B------:R0:W-:Y:S01]  /*20f30*/  @!P0 STS [R13+0x8000], R11 ;  /* 0x0080000b0d008388 */ /* 0x0001e20000000800 */
[----:B------:R-:W-:Y:S02]  /*20f40*/  LEA R0, R0, UR7, 0x4 ;  /* 0x0000000700007c11 */ /* 0x000fe4000f8e20ff */
[----:B------:R-:W-:Y:S02]  /*20f50*/  LEA R3, R3, UR7, 0x4 ;  /* 0x0000000703037c11 */ /* 0x000fe4000f8e20ff */
[----:B------:R-:W-:Y:S01]  /*20f60*/  LEA R2, R2, UR7, 0x4 ;  /* 0x0000000702027c11 */ /* 0x000fe2000f8e20ff */
[----:B0-----:R-:W0:Y:S01]  /*20f70*/  S2R R11, SR_TID.X ;  /* 0x00000000000b7919 */ /* 0x001e220000002100 */
[C---:B------:R-:W-:Y:S02]  /*20f80*/  IMAD.IADD R15, R18.reuse, 0x1, R0 ;  /* 0x00000001120f7824 */ /* 0x040fe400078e0200 */
[C---:B------:R-:W-:Y:S02]  /*20f90*/  IMAD.IADD R17, R18.reuse, 0x1, R3 ;  /* 0x0000000112117824 */ /* 0x040fe400078e0203 */
[----:B------:R-:W-:Y:S01]  /*20fa0*/  IMAD.IADD R18, R18, 0x1, R2 ;  /* 0x0000000112127824 */ /* 0x000fe200078e0202 */
[----:B------:R-:W-:Y:S04]  /*20fb0*/  @!P0 STS [R15+0x8000], R25 ;  /* 0x008000190f008388 */ /* 0x000fe80000000800 */
[----:B------:R-:W-:Y:S04]  /*20fc0*/  @!P0 STS [R18+0x8000], R26 ;  /* 0x0080001a12008388 */ /* 0x000fe80000000800 */
[----:B------:R-:W-:Y:S01]  /*20fd0*/  @!P0 STS [R17+0x8000], R27 ;  /* 0x0080001b11008388 */ /* 0x000fe20000000800 */
[----:B0-----:R-:W-:-:S04]  /*20fe0*/  LOP3.LUT R11, R11, 0x7f, RZ, 0xc0, !PT ;  /* 0x0000007f0b0b7812 */ /* 0x001fc800078ec0ff */
[----:B------:R-:W-:Y:S01]  /*20ff0*/  LEA R11, R11, UR7, 0x2 ;  /* 0x000000070b0b7c11 */ /* 0x000fe2000f8e10ff */
[----:B------:R-:W-:Y:S06]  /*21000*/  BAR.SYNC.DEFER_BLOCKING 0x0 ;  /* 0x0000000000007b1d */ /* 0x000fec0000010000 */
[----:B------:R-:W0:Y:S04]  /*21010*/  LDS R25, [R11+0x8000] ;  /* 0x008000000b197984 */ /* 0x000e280000000800 */
[----:B0-----:R-:W0:Y:S02]  /*21020*/  SHFL.BFLY PT, R26, R25, 0x2, 0x1f ;  /* 0x0c401f00191a7f89 */ /* 0x001e2400000e0000 */
[----:B0-----:R-:W-:-:S05]  /*21030*/  FMNMX R26, R25, R26, !PT ;  /* 0x0000001a191a7209 */ /* 0x001fca0007800000 */
[----:B------:R-:W0:Y:S02]  /*21040*/  SHFL.BFLY PT, R25, R26, 0x1, 0x1f ;  /* 0x0c201f001a197f89 */ /* 0x000e2400000e0000 */
[----:B0-----:R-:W-:-:S05]  /*21050*/  FMNMX R25, R26, R25, !PT ;  /* 0x000000191a197209 */ /* 0x001fca0007800000 */
[----:B------:R-:W-:Y:S01]  /*21060*/  @!P0 STS [R11+0x8000], R25 ;  /* 0x008000190b008388 */ /* 0x000fe20000000800 */
[----:B------:R-:W-:Y:S06]  /*21070*/  BAR.SYNC.DEFER_BLOCKING 0x0 ;  /* 0x0000000000007b1d */ /* 0x000fec0000010000 */
[----:B------:R-:W-:Y:S04]  /*21080*/  STL [R1+0x16d0], R13 ;  /* 0x0016d00d01007387 */ /* 0x000fe80000100800 */
[----:B------:R-:W-:Y:S04]  /*21090*/  STL [R1+0x16cc], R0 ;  /* 0x0016cc0001007387 */ /* 0x000fe80000100800 */
[----:B------:R0:W-:Y:S04]  /*210a0*/  LDS R26, [R0+0x8000] ;  /* 0x00800000001a7984 */ /* 0x0001e80000000800 */
[----:B0-----:R-:W2:Y:S01]  /*210b0*/  LDL R0, [R1+0x4c4] ;  /* 0x0004c40001007983 */ /* 0x001ea20000100800 */
[----:B------:R-:W-:-:S05]  /*210c0*/  LOP3.LUT R13, R28, 0x1c, RZ, 0xc0, !PT ;  /* 0x0000001c1c0d7812 */ /* 0x000fca00078ec0ff */
[----:B------:R-:W-:-:S05]  /*210d0*/  IMAD.SHL.U32 R13, R13, 0x4, RZ ;  /* 0x000000040d0d7824 */ /* 0x000fca00078e00ff */
[----:B------:R-:W4:Y:S04]  /*210e0*/  LDS R25, [R13+UR7+0x8000] ;  /* 0x008000070d197984 */ /* 0x000f280008000800 */
[----:B------:R-:W-:Y:S01]  /*210f0*/  STL [R1+0x16c4], R2 ;  /* 0x0016c40201007387 */ /* 0x000fe20000100800 */
[----:B----4-:R-:W-:-:S03]  /*21100*/  FMNMX R27, R25, R29, !PT ;  /* 0x0000001d191b7209 */ /* 0x010fc60007800000 */
[----:B------:R0:W-:Y:S02]  /*21110*/  LDS R25, [R2+0x8000] ;  /* 0x0080000002197984 */ /* 0x0001e40000000800 */
[--C-:B------:R-:W-:Y:S01]  /*21120*/  FADD R6, R6, -R27.reuse ;  /* 0x8000001b06067221 */ /* 0x100fe20000000000 */
[----:B------:R-:W-:-:S03]  /*21130*/  FADD R19, R19, -R27 ;  /* 0x8000001b13137221 */ /* 0x000fc60000000000 */
[----:B------:R-:W-:Y:S01]  /*21140*/  FMUL R6, R6, 1.4426950216293334961 ;  /* 0x3fb8aa3b06067820 */ /* 0x000fe20000400000 */
[----:B------:R-:W-:-:S03]  /*21150*/  FMUL R19, R19, 1.4426950216293334961 ;  /* 0x3fb8aa3b13137820 */ /* 0x000fc60000400000 */
[----:B------:R1:W3:Y:S08]  /*21160*/  MUFU.EX2 R29, R6 ;  /* 0x00000006001d7308 */ /* 0x0002f00000000800 */
[----:B------:R-:W4:Y:S01]  /*21170*/  MUFU.EX2 R13, R19 ;  /* 0x00000013000d7308 */ /* 0x000f220000000800 */
[----:B------:R-:W-:Y:S01]  /*21180*/  STL [R1+0x4f4], R27 ;  /* 0x0004f41b01007387 */ /* 0x000fe20000100800 */
[----:B-1----:R-:W-:-:S03]  /*21190*/  FADD R6, R14, -R27 ;  /* 0x8000001b0e067221 */ /* 0x002fc60000000000 */
[----:B------:R-:W1:Y:S04]  /*211a0*/  LDS R14, [R3+0x8000] ;  /* 0x00800000030e7984 */ /* 0x000e680000000800 */
[----:B---3--:R-:W-:Y:S04]  /*211b0*/  STL [R1+0x258], R29 ;  /* 0x0002581d01007387 */ /* 0x008fe80000100800 */
[----:B------:R2:W-:Y:S04]  /*211c0*/  STL [R1+0x16c8], R3 ;  /* 0x0016c80301007387 */ /* 0x0005e80000100800 */
[----:B----4-:R3:W-:Y:S04]  /*211d0*/  STL [R1+0x24c], R13 ;  /* 0x00024c0d01007387 */ /* 0x0107e80000100800 */
[----:B0-----:R-:W1:Y:S01]  /*211e0*/  LDL R2, [R1+0x6b0] ;  /* 0x0006b00001027983 */ /* 0x001e620000100800 */
[----:B------:R-:W-:Y:S01]  /*211f0*/  FMUL R6, R6, 1.4426950216293334961 ;  /* 0x3fb8aa3b06067820 */ /* 0x000fe20000400000 */
[----:B------:R-:W-:Y:S01]  /*21200*/  FADD R7, R7, -R27 ;  /* 0x8000001b07077221 */ /* 0x000fe20000000000 */
[----:B------:R-:W-:Y:S01]  /*21210*/  BAR.SYNC.DEFER_BLOCKING 0x0 ;  /* 0x0000000000007b1d */ /* 0x000fe20000010000 */
[----:B--2---:R-:W-:-:S05]  /*21220*/  FMNMX R3, R26, R0, !PT ;  /* 0x000000001a037209 */ /* 0x004fca0007800000 */
[----:B------:R-:W2:Y:S01]  /*21230*/  LDL R0, [R1+0x69c] ;  /* 0x00069c0001007983 */ /* 0x000ea20000100800 */
[----:B------:R0:W4:Y:S01]  /*21240*/  MUFU.EX2 R26, R6 ;  /* 0x00000006001a7308 */ /* 0x0001220000000800 */
[----:B------:R-:W-:Y:S01]  /*21250*/  FMUL R7, R7, 1.4426950216293334961 ;  /* 0x3fb8aa3b07077820 */ /* 0x000fe20000400000 */
[----:B0-----:R-:W-:-:S06]  /*21260*/  FADD R6, R21, -R3 ;  /* 0x8000000315067221 */ /* 0x001fcc0000000000 */
[----:B------:R-:W0:Y:S01]  /*21270*/  MUFU.EX2 R19, R7 ;  /* 0x0000000700137308 */ /* 0x000e220000000800 */
[----:B------:R-:W-:-:S07]  /*21280*/  FMUL R6, R6, 1.4426950216293334961 ;  /* 0x3fb8aa3b06067820 */ /* 0x000fce0000400000 */
[----:B------:R5:W0:Y:S02]  /*21290*/  MUFU.EX2 R27, R6 ;  /* 0x00000006001b7308 */ /* 0x000a240000000800 */
[--C-:B-----5:R-:W-:Y:S01]  /*212a0*/  FADD R6, R16, -R3.reuse ;  /* 0x8000000310067221 */ /* 0x120fe20000000000 */
[----:B------:R-:W-:-:S03]  /*212b0*/  FADD R16, R5, -R3 ;  /* 0x8000000305107221 */ /* 0x000fc60000000000 */
[----:B------:R-:W-:Y:S01]  /*212c0*/  FMUL R6, R6, 1.4426950216293334961 ;  /* 0x3fb8aa3b06067820 */ /* 0x000fe20000400000 */
[----:B------:R-:W-:Y:S03]  /*212d0*/  STL [R1+0x4f0], R3 ;  /* 0x0004f00301007387 */ /* 0x000fe60000100800 */
[----:B------:R5:W-:Y:S01]  /*212e0*/  MUFU.EX2 R5, R6 ;  /* 0x0000000600057308 */ /* 0x000be20000000800 */
[----:B----4-:R-:W-:Y:S04]  /*212f0*/  STL [R1+0x230], R26 ;  /* 0x0002301a01007387 */ /* 0x010fe80000100800 */
[----:B0-----:R-:W-:Y:S01]  /*21300*/  STL [R1+0x220], R19 ;  /* 0x0002201301007387 */ /* 0x001fe20000100800 */
[----:B-----5:R-:W-:-:S03]  /*21310*/  FMUL R6, R16, 1.4426950216293334961 ;  /* 0x3fb8aa3b10067820 */ /* 0x020fc60000400000 */
[----:B------:R-:W-:Y:S01]  /*21320*/  STL [R1+0x228], R27 ;  /* 0x0002281b01007387 */ /* 0x000fe20000100800 */
[----:B-1----:R-:W-:Y:S02]  /*21330*/  FMNMX R21, R14, R2, !PT ;  /* 0x000000020e157209 */ /* 0x002fe40007800000 */
[----:B--2---:R-:W-:-:S05]  /*21340*/  FMNMX R0, R25, R0, !PT ;  /* 0x0000000019007209 */ /* 0x004fca0007800000 */
[--C-:B------:R-:W-:Y:S01]  /*21350*/  FADD R16, R8, -R0.reuse ;  /* 0x8000000008107221 */ /* 0x100fe20000000000 */
[----:B------:R0:W-:Y:S01]  /*21360*/  STL [R1+0x4ec], R0 ;  /* 0x0004ec0001007387 */ /* 0x0001e20000100800 */
[----:B------:R1:W-:Y:S03]  /*21370*/  MUFU.EX2 R8, R6 ;  /* 0x0000000600087308 */ /* 0x0003e60000000800 */
[----:B------:R2:W-:Y:S01]  /*21380*/  STL [R1+0x4e8], R21 ;  /* 0x0004e81501007387 */ /* 0x0005e20000100800 */
[----:B-1----:R-:W-:Y:S01]  /*21390*/  FMUL R6, R16, 1.4426950216293334961 ;  /* 0x3fb8aa3b10067820 */ /* 0x002fe20000400000 */
[----:B------:R-:W-:Y:S02]  /*213a0*/  FADD R16, R29, R13 ;  /* 0x0000000d1d107221 */ /* 0x000fe40000000000 */
[----:B---3--:R-:W3:Y:S01]  /*213b0*/  LDL.LU R13, [R1+0x16d0] ;  /* 0x0016d000010d7983 */ /* 0x008ee20000300800 */
[--C-:B------:R-:W-:Y:S01]  /*213c0*/  FADD R12, R12, -R0.reuse ;  /* 0x800000000c0c7221 */ /* 0x100fe20000000000 */
[----:B------:R-:W-:-:S03]  /*213d0*/  FADD R14, R24, -R0 ;  /* 0x80000000180e7221 */ /* 0x000fc60000000000 */
[----:B------:R-:W-:Y:S01]  /*213e0*/  FMUL R12, R12, 1.4426950216293334961 ;  /* 0x3fb8aa3b0c0c7820 */ /* 0x000fe20000400000 */
[----:B------:R-:W-:Y:S01]  /*213f0*/  FMUL R14, R14, 1.4426950216293334961 ;  /* 0x3fb8aa3b0e0e7820 */ /* 0x000fe20000400000 */
[----:B------:R-:W-:Y:S01]  /*21400*/  FADD R7, R23, -R3 ;  /* 0x8000000317077221 */ /* 0x000fe20000000000 */
[----:B------:R-:W-:Y:S02]  /*21410*/  FADD R9, R9, -R0 ;  /* 0x8000000009097221 */ /* 0x000fe40000000000 */
[----:B0-----:R0:W-:Y:S01]  /*21420*/  MUFU.EX2 R0, R12 ;  /* 0x0000000c00007308 */ /* 0x0011e20000000800 */
[----:B------:R-:W-:Y:S01]  /*21430*/  FMUL R7, R7, 1.4426950216293334961 ;  /* 0x3fb8aa3b07077820 */ /* 0x000fe20000400000 */
[----:B------:R-:W-:Y:S01]  /*21440*/  FMUL R9, R9, 1.4426950216293334961 ;  /* 0x3fb8aa3b09097820 */ /* 0x000fe20000400000 */
[--C-:B------:R-:W-:Y:S01]  /*21450*/  FADD R4, R4, -R21.reuse ;  /* 0x8000001504047221 */ /* 0x100fe20000000000 */
[----:B0-----:R-:W-:-:S04]  /*21460*/  FADD R12, R10, -R21 ;  /* 0x800000150a0c7221 */ /* 0x001fc80000000000 */
[----:B------:R0:W-:Y:S01]  /*21470*/  MUFU.EX2 R10, R14 ;  /* 0x0000000e000a7308 */ /* 0x0001e20000000800 */
[----:B------:R-:W-:Y:S01]  /*21480*/  FMUL R12, R12, 1.4426950216293334961 ;  /* 0x3fb8aa3b0c0c7820 */ /* 0x000fe20000400000 */
[----:B0-----:R-:W-:-:S06]  /*21490*/  FADD R14, R22, -R21 ;  /* 0x80000015160e7221 */ /* 0x001fcc0000000000 */
[----:B------:R-:W0:Y:S01]  /*214a0*/  MUFU.EX2 R7, R7 ;  /* 0x0000000700077308 */ /* 0x000e220000000800 */
[----:B------:R-:W-:Y:S01]  /*214b0*/  FMUL R14, R14, 1.4426950216293334961 ;  /* 0x3fb8aa3b0e0e7820 */ /* 0x000fe20000400000 */
[----:B------:R-:W-:-:S06]  /*214c0*/  FMUL R4, R4, 1.4426950216293334961 ;  /* 0x3fb8aa3b04047820 */ /* 0x000fcc0000400000 */
[----:B------:R-:W-:Y:S08]  /*214d0*/  MUFU.EX2 R6, R6 ;  /* 0x0000000600067308 */ /* 0x000ff00000000800 */
[----:B------:R-:W1:Y:S08]  /*214e0*/  MUFU.EX2 R9, R9 ;  /* 0x0000000900097308 */ /* 0x000e700000000800 */
[----:B------:R4:W-:Y:S08]  /*214f0*/  MUFU.EX2 R3, R12 ;  /* 0x0000000c00037308 */ /* 0x0009f00000000800 */
[----:B------:R-:W5:Y:S01]  /*21500*/  MUFU.EX2 R2, R14 ;  /* 0x0000000e00027308 */ /* 0x000f620000000800 */
[----:B----4-:R-:W-:-:S07]  /*21510*/  FADD R12, R20, -R21 ;  /* 0x80000015140c7221 */ /* 0x010fce0000000000 */
[----:B--2---:R2:W4:Y:S02]  /*21520*/  MUFU.EX2 R21, R4 ;  /* 0x0000000400157308 */ /* 0x0045240000000800 */
[----:B--2---:R-:W-:-:S06]  /*21530*/  FMUL R4, R12, 1.4426950216293334961 ;  /* 0x3fb8aa3b0c047820 */ /* 0x004fcc0000400000 */
[----:B------:R5:W2:Y:S01]  /*21540*/  MUFU.EX2 R22, R4 ;  /* 0x0000000400167308 */ /* 0x000aa20000000800 */
[----:B0-----:R-:W-:Y:S01]  /*21550*/  FADD R14, R27, R7 ;  /* 0x000000071b0e7221 */ /* 0x001fe20000000000 */
[----:B-1----:R-:W-:Y:S01]  /*21560*/  FADD R12, R6, R9 ;  /* 0x00000009060c7221 */ /* 0x002fe20000000000 */
[----:B------:R-:W-:Y:S02]  /*21570*/  FADD R16, R26, R16 ;  /* 0x000000101a107221 */ /* 0x000fe40000000000 */
[----:B------:R-:W-:Y:S01]  /*21580*/  FADD R14, R5, R14 ;  /* 0x0000000e050e7221 */ /* 0x000fe20000000000 */
[----:B------:R-:W-:Y:S01]  /*21590*/  FADD R12, R0, R12 ;  /* 0x0000000c000c7221 */ /* 0x000fe20000000000 */
[----:B-----5:R-:W-:Y:S01]  /*215a0*/  FADD R4, R3, R2 ;  /* 0x0000000203047221 */ /* 0x020fe20000000000 */
[----:B----4-:R0:W-:Y:S03]  /*215b0*/  STL [R1+0x200], R21 ;  /* 0x0002001501007387 */ /* 0x0101e60000100800 */
[----:B------:R-:W-:Y:S01]  /*215c0*/  FADD R4, R21, R4 ;  /* 0x0000000415047221 */ /* 0x000fe20000000000 */
[----:B0-----:R-:W-:Y:S01]  /*215d0*/  FADD R21, R19, R16 ;  /* 0x0000001013157221 */ /* 0x001fe20000000000 */
[----:B------:R-:W-:Y:S01]  /*215e0*/  FADD R19, R8, R14 ;  /* 0x0000000e08137221 */ /* 0x000fe20000000000 */
[----:B------:R-:W-:Y:S01]  /*215f0*/  FADD R16, R10, R12 ;  /* 0x0000000c0a107221 */ /* 0x000fe20000000000 */
[----:B--2---:R-:W-:Y:S01]  /*21600*/  STL [R1+0x1fc], R22 ;  /* 0x0001fc1601007387 */ /* 0x004fe20000100800 */
[----:B------:R-:W-:-:S03]  /*21610*/  FADD R14, R22, R4 ;  /* 0x00000004160e7221 */ /* 0x000fc60000000000 */
[----:B------:R-:W0:Y:S04]  /*21620*/  SHFL.BFLY PT, R22, R21, 0x2, 0x1f ;  /* 0x0c401f0015167f89 */ /* 0x000e2800000e0000 */
[----:B------:R-:W1:Y:S04]  /*21630*/  SHFL.BFLY PT, R20, R19, 0x2, 0x1f ;  /* 0x0c401f0013147f89 */ /* 0x000e6800000e0000 */
[----:B------:R-:W2:Y:S04]  /*21640*/  SHFL.BFLY PT, R12, R16, 0x2, 0x1f ;  /* 0x0c401f00100c7f89 */ /* 0x000ea800000e0000 */
[----:B------:R-:W4:Y:S04]  /*21650*/  SHFL.BFLY PT, R4, R14, 0x2, 0x1f ;  /* 0x0c401f000e047f89 */ /* 0x000f2800000e0000 */
[----:B------:R-:W5:Y:S01]  /*21660*/  LDL R23, [R1+0x15ec] ;  /* 0x0015ec0001177983 */ /* 0x000f620000100800 */
[----:B------:R-:W-:-:S02]  /*21670*/  LOP3.LUT R24, R28, 0xf, RZ, 0xc0, !PT ;  /* 0x0000000f1c187812 */ /* 0x000fc400078ec0ff */
[C---:B------:R-:W-:Y:S01]  /*21680*/  LOP3.LUT R29, R28.reuse, 0x60, RZ, 0xc0, !PT ;  /* 0x000000601c1d7812 */ /* 0x040fe200078ec0ff */
[----:B------:R-:W-:Y:S01]  /*21690*/  IMAD.SHL.U32 R27, R28, 0x2, RZ ;  /* 0x000000021c1b7824 */ /* 0x000fe200078e00ff */
[----:B------:R-:W-:Y:S01]  /*216a0*/  USHF.R.S32.HI UR10, URZ, 0x1f, UR5 ;  /* 0x0000001fff0a7899 */ /* 0x000fe20008011405 */
[----:B------:R-:W5:Y:S01]  /*216b0*/  LDL R25, [R1+0x15d8] ;  /* 0x0015d80001197983 */ /* 0x000f620000100800 */
[----:B0-----:R-:W-:Y:S01]  /*216c0*/  FADD R22, R21, R22 ;  /* 0x0000001615167221 */ /* 0x001fe20000000000 */
[----:B-1----:R-:W-:Y:S01]  /*216d0*/  FADD R19, R19, R20 ;  /* 0x0000001413137221 */ /* 0x002fe20000000000 */
[----:B--2---:R-:W-:-:S04]  /*216e0*/  FADD R12, R16, R12 ;  /* 0x0000000c100c7221 */ /* 0x004fc80000000000 */
[----:B------:R-:W0:Y:S01]  /*216f0*/  SHFL.BFLY PT, R16, R19, 0x1, 0x1f ;  /* 0x0c201f0013107f89 */ /* 0x000e2200000e0000 */
[----:B----4-:R-:W-:-:S03]  /*21700*/  FADD R4, R14, R4 ;  /* 0x000000040e047221 */ /* 0x010fc60000000000 */
[----:B------:R-:W1:Y:S04]  /*21710*/  SHFL.BFLY PT, R14, R22, 0x1, 0x1f ;  /* 0x0c201f00160e7f89 */ /* 0x000e6800000e0000 */
[----:B------:R-:W2:Y:S04]  /*21720*/  SHFL.BFLY PT, R20, R12, 0x1, 0x1f ;  /* 0x0c201f000c147f89 */ /* 0x000ea800000e0000 */
[----:B------:R-:W4:Y:S01]  /*21730*/  SHFL.BFLY PT, R21, R4, 0x1, 0x1f ;  /* 0x0c201f0004157f89 */ /* 0x000f2200000e0000 */
[----:B0-----:R-:W-:-:S03]  /*21740*/  FADD R16, R19, R16 ;  /* 0x0000001013107221 */ /* 0x001fc60000000000 */
[----:B------:R-:W5:Y:S01]  /*21750*/  LDL R19, [R1+0x15e4] ;  /* 0x0015e40001137983 */ /* 0x000f620000100800 */
[----:B-1----:R-:W-:Y:S01]  /*21760*/  FADD R14, R22, R14 ;  /* 0x0000000e160e7221 */ /* 0x002fe20000000000 */
[----:B--2---:R-:W-:Y:S02]  /*21770*/  FADD R12, R12, R20 ;  /* 0x000000140c0c7221 */ /* 0x004fe40000000000 */
[----:B------:R-:W2:Y:S01]  /*21780*/  LDL R20, [R1+0x15f4] ;  /* 0x0015f40001147983 */ /* 0x000ea20000100800 */
[----:B----4-:R-:W-:-:S03]  /*21790*/  FADD R4, R4, R21 ;  /* 0x0000001504047221 */ /* 0x010fc60000000000 */
[----:B------:R-:W4:Y:S04]  /*217a0*/  LDL R21, [R1+0x15f0] ;  /* 0x0015f00001157983 */ /* 0x000f280000100800 */
[----:B---3--:R-:W-:Y:S04]  /*217b0*/  @!P0 STS [R13+0x8000], R14 ;  /* 0x0080000e0d008388 */ /* 0x008fe80000000800 */
[----:B------:R-:W-:Y:S04]  /*217c0*/  @!P0 STS [R15+0x8000], R16 ;  /* 0x008000100f008388 */ /* 0x000fe80000000800 */
[----:B------:R0:W-:Y:S04]  /*217d0*/  @!P0 STS [R18+0x8000], R12 ;  /* 0x0080000c12008388 */ /* 0x0001e80000000800 */
[----:B0-----:R-:W3:Y:S04]  /*217e0*/  LDL R18, [R1+0x15e8] ;  /* 0x0015e80001127983 */ /* 0x001ee80000100800 */
[----:B------:R-:W-:Y:S01]  /*217f0*/  @!P0 STS [R17+0x8000], R4 ;  /* 0x0080000411008388 */ /* 0x000fe20000000800 */
[----:B------:R-:W-:Y:S06]  /*21800*/  BAR.SYNC.DEFER_BLOCKING 0x0 ;  /* 0x0000000000007b1d */ /* 0x000fec0000010000 */
[----:B------:R-:W0:Y:S01]  /*21810*/  LDS R4, [R11+0x8000] ;  /* 0x008000000b047984 */ /* 0x000e220000000800 */
[----:B------:R-:W-:-:S03]  /*21820*/  LOP3.LUT R15, R28, 0x3, RZ, 0xc0, !PT ;  /* 0x000000031c0f7812 */ /* 0x000fc600078ec0ff */
[----:B0-----:R-:W0:Y:S01]  /*21830*/  SHFL.BFLY PT, R12, R4, 0x2, 0x1f ;  /* 0x0c401f00040c7f89 */ /* 0x001e2200000e0000 */
[----:B------:R-:W-:Y:S01]  /*21840*/  LOP3.LUT R16, R28, 0x10, RZ, 0xc0, !PT ;  /* 0x000000101c107812 */ /* 0x000fe200078ec0ff */
[----:B------:R-:W-:Y:S01]  /*21850*/  IMAD R15, R24, 0x4, R15 ;  /* 0x00000004180f7824 */ /* 0x000fe200078e020f */
[----:B------:R-:W-:Y:S01]  /*21860*/  SHF.R.U32.HI R14, RZ, 0x1, R29 ;  /* 0x00000001ff0e7819 */ /* 0x000fe2000001161d */
[----:B0-----:R-:W-:-:S05]  /*21870*/  FADD R12, R4, R12 ;  /* 0x0000000c040c7221 */ /* 0x001fca0000000000 */
[----:B------:R-:W0:Y:S01]  /*21880*/  SHFL.BFLY PT, R17, R12, 0x1, 0x1f ;  /* 0x0c201f000c117f89 */ /* 0x000e2200000e0000 */
[C---:B------:R-:W-:Y:S01]  /*21890*/  IMAD.SHL.U32 R4, R28.reuse, 0x8, RZ ;  /* 0x000000081c047824 */ /* 0x040fe200078e00ff */
[----:B------:R-:W-:Y:S01]  /*218a0*/  LOP3.LUT R28, R28, 0x7, RZ, 0xc0, !PT ;  /* 0x000000071c1c7812 */ /* 0x000fe200078ec0ff */
[----:B------:R-:W-:Y:S02]  /*218b0*/  IMAD R14, R16, 0x4, R14 ;  /* 0x00000004100e7824 */ /* 0x000fe400078e020e */
[----:B------:R-:W-:Y:S01]  /*218c0*/  IMAD.SHL.U32 R15, R15, 0x20, RZ ;  /* 0x000000200f0f7824 */ /* 0x000fe200078e00ff */
[----:B------:R-:W-:Y:S02]  /*218d0*/  LEA R13, R28, UR9, 0x6 ;  /* 0x000000091c0d7c11 */ /* 0x000fe4000f8e30ff */
[----:B-----5:R-:W-:Y:S02]  /*218e0*/  IADD3 R16, P1, PT, R23, UR5, RZ ;  /* 0x0000000517107c10 */ /* 0x020fe4000ff3e0ff */
[----:B------:R-:W-:Y:S01]  /*218f0*/  LOP3.LUT R14, R15, R14, RZ, 0x3c, !PT ;  /* 0x0000000e0f0e7212 */ /* 0x000fe200078e3cff */
[----:B------:R-:W-:Y:S01]  /*21900*/  IMAD R13, R29, 0x10, R13 ;  /* 0x000000101d0d7824 */ /* 0x000fe200078e020d */
[----:B------:R-:W-:Y:S01]  /*21910*/  LOP3.LUT R4, R4, 0x30, R27, 0x48, !PT ;  /* 0x0000003004047812 */ /* 0x000fe200078e481b */
[----:B------:R-:W5:Y:S04]  /*21920*/  LDL R23, [R1+0x15d4] ;  /* 0x0015d40001177983 */ /* 0x000f680000100800 */
[----:B------:R4:W-:Y:S01]  /*21930*/  STL [R1+0x424], R14 ;  /* 0x0004240e01007387 */ /* 0x0009e20000100800 */
[----:B------:R-:W-:-:S03]  /*21940*/  IMAD.IADD R4, R4, 0x1, R13 ;  /* 0x0000000104047824 */ /* 0x000fc600078e020d */
[----:B------:R-:W5:Y:S01]  /*21950*/  LDL R24, [R1+0x15dc] ;  /* 0x0015dc0001187983 */ /* 0x000f620000100800 */
[----:B0-----:R-:W-:-:S05]  /*21960*/  FADD R12, R12, R17 ;  /* 0x000000110c0c7221 */ /* 0x001fca0000000000 */
[----:B------:R2:W-:Y:S01]  /*21970*/  @!P0 STS [R11+0x8000], R12 ;  /* 0x0080000c0b008388 */ /* 0x0005e20000000800 */
[----:B------:R-:W-:Y:S01]  /*21980*/  BAR.SYNC.DEFER_BLOCKING 0x0 ;  /* 0x0000000000007b1d */ /* 0x000fe20000010000 */
[----:B----4-:R-:W-:-:S04]  /*21990*/  IADD3 R14, P2, PT, R21, UR5, RZ ;  /* 0x00000005150e7c10 */ /* 0x010fc8000ff5e0ff */
[----:B------:R-:W-:-:S05]  /*219a0*/  IADD3.X R15, PT, PT, R19, UR10, RZ, P2, !PT ;  /* 0x0000000a130f7c10 */ /* 0x000fca00097fe4ff */
[----:B------:R-:W4:Y:S01]  /*219b0*/  LDG.E.U8 R27, desc[UR12][R14.64] ;  /* 0x0000000c0e1b7981 */ /* 0x000f22000c1e1100 */
[----:B---3--:R-:W-:-:S03]  /*219c0*/  IADD3.X R17, PT, PT, R18, UR10, RZ, P1, !PT ;  /* 0x0000000a12117c10 */ /* 0x008fc60008ffe4ff */
[----:B------:R-:W3:Y:S04]  /*219d0*/  LDL R18, [R1+0x15d0] ;  /* 0x0015d00001127983 */ /* 0x000ee80000100800 */
[----:B------:R0:W-:Y:S04]  /*219e0*/  STL [R1+0x1610], R4 ;  /* 0x0016100401007387 */ /* 0x0001e80000100800 */
[----:B------:R-:W4:Y:S04]  /*219f0*/  LDL R22, [R1+0x15e0] ;  /* 0x0015e00001167983 */ /* 0x000f280000100800 */
[----:B------:R-:W4:Y:S01]  /*21a00*/  LDL R21, [R1+0x15cc] ;  /* 0x0015cc0001157983 */ /* 0x000f220000100800 */
[----:B--2---:R-:W-:-:S03]  /*21a10*/  IADD3 R12, P1, PT, R20, UR5, RZ ;  /* 0x00000005140c7c10 */ /* 0x004fc6000ff3e0ff */
[----:B------:R-:W2:Y:S04]  /*21a20*/  LDL R20, [R1+0x15c0] ;  /* 0x0015c00001147983 */ /* 0x000ea80000100800 */
[----:B------:R-:W2:Y:S04]  /*21a30*/  LDL R19, [R1+0x15bc] ;  /* 0x0015bc0001137983 */ /* 0x000ea80000100800 */
[----:B0-----:R-:W2:Y:S04]  /*21a40*/  LDL R4, [R1+0x15b8] ;  /* 0x0015b80001047983 */ /* 0x001ea80000100800 */
[----:B------:R0:W2:Y:S04]  /*21a50*/  LDG.E.U8 R28, desc[UR12][R16.64] ;  /* 0x0000000c101c7981 */ /* 0x0000a8000c1e1100 */
[----:B------:R-:W2:Y:S01]  /*21a60*/  LDL R11, [R1+0x15b4] ;  /* 0x0015b400010b7983 */ /* 0x000ea20000100800 */
[----:B0-----:R-:W-:-:S02]  /*21a70*/  IADD3 R16, P2, PT, R25, UR5, RZ ;  /* 0x0000000519107c10 */ /* 0x001fc4000ff5e0ff */
[----:B-----5:R-:W-:Y:S02]  /*21a80*/  IADD3.X R13, PT, PT, R23, UR10, RZ, P1, !PT ;  /* 0x0000000a170d7c10 */ /* 0x020fe40008ffe4ff */
[----:B------:R-:W5:Y:S04]  /*21a90*/  LDL R23, [R1+0x15c4] ;  /* 0x0015c40001177983 */ /* 0x000f680000100800 */
[----:B------:R4:W5:Y:S01]  /*21aa0*/  LDG.E.U8 R26, desc[UR12][R12.64] ;  /* 0x0000000c0c1a7981 */ /* 0x000962000c1e1100 */
[----:B------:R-:W-:Y:S02]  /*21ab0*/  IADD3 R14, P1, PT, R24, UR5, RZ ;  /* 0x00000005180e7c10 */ /* 0x000fe4000ff3e0ff */
[----:B---3--:R-:W-:Y:S02]  /*21ac0*/  IADD3.X R17, PT, PT, R18, UR10, RZ, P2, !PT ;  /* 0x0000000a12117c10 */ /* 0x008fe400097fe4ff */
[----:B------:R-:W3:Y:S04]  /*21ad0*/  LDL R18, [R1+0x15c8] ;  /* 0x0015c80001127983 */ /* 0x000ee80000100800 */
[----:B------:R2:W3:Y:S01]  /*21ae0*/  LDG.E.U8 R25, desc[UR12][R16.64] ;  /* 0x0000000c10197981 */ /* 0x0004e2000c1e1100 */
[----:B----4-:R-:W-:-:S03]  /*21af0*/  IADD3 R12, P2, PT, R22, UR5, RZ ;  /* 0x00000005160c7c10 */ /* 0x010fc6000ff5e0ff */
[----:B------:R-:W4:Y:S01]  /*21b00*/  LDL R22, [R1+0x15a8] ;  /* 0x0015a80001167983 */ /* 0x000f220000100800 */
[----:B------:R-:W-:-:S03]  /*21b10*/  IADD3.X R15, PT, PT, R21, UR10, RZ, P1, !PT ;  /* 0x0000000a150f7c10 */ /* 0x000fc60008ffe4ff */
[----:B------:R-:W4:Y:S01]  /*21b20*/  LDL R21, [R1+0x15a4] ;  /* 0x0015a40001157983 */ /* 0x000f220000100800 */
[----:B--2---:R-:W-:-:S03]  /*21b30*/  IADD3 R16, P1, PT, R20, UR5, RZ ;  /* 0x0000000514107c10 */ /* 0x004fc6000ff3e0ff */
[----:B------:R-:W2:Y:S01]  /*21b40*/  LDL R20, [R1+0x15ac] ;  /* 0x0015ac0001147983 */ /* 0x000ea20000100800 */
[----:B------:R-:W-:-:S03]  /*21b50*/  IADD3.X R13, PT, PT, R19, UR10, RZ, P2, !PT ;  /* 0x0000000a130d7c10 */ /* 0x000fc600097fe4ff */
[----:B------:R-:W2:Y:S01]  /*21b60*/  LDL R19, [R1+0x15a0] ;  /* 0x0015a00001137983 */ /* 0x000ea20000100800 */
[----:B------:R-:W-:-:S03]  /*21b70*/  IADD3.X R17, PT, PT, R4, UR10, RZ, P1, !PT ;  /* 0x0000000a04117c10 */ /* 0x000fc60008ffe4ff */
[----:B------:R-:W2:Y:S04]  /*21b80*/  LDL R4, [R1+0x159c] ;  /* 0x00159c0001047983 */ /* 0x000ea80000100800 */
[----:B------:R5:W2:Y:S04]  /*21b90*/  LDG.E.U8 R24, desc[UR12][R14.64] ;  /* 0x0000000c0e187981 */ /* 0x000aa8000c1e1100 */
[----:B------:R3:W2:Y:S01]  /*21ba0*/  LDG.E.U8 R29, desc[UR12][R12.64] ;  /* 0x0000000c0c1d7981 */ /* 0x0006a2000c1e1100 */
[----:B-----5:R-:W-:-:S03]  /*21bb0*/  IADD3 R14, P2, PT, R23, UR5, RZ ;  /* 0x00000005170e7c10 */ /* 0x020fc6000ff5e0ff */
        /* <DEDUP_REMOVED lines=8> */
[----:B----4-:R-:W-:-:S03]  /*21c40*/  IADD3 R16, P2, PT, R22, UR5, RZ ;  /* 0x0000000516107c10 */ /* 0x010fc6000ff5e0ff */
[----:B------:R-:W4:Y:S01]  /*21c50*/  LDL R22, [R1+0x1594] ;  /* 0x0015940001167983 */ /* 0x000f220000100800 */
[----:B------:R-:W-:-:S03]  /*21c60*/  IADD3.X R13, PT, PT, R21, UR10, RZ, P1, !PT ;  /* 0x0000000a150d7c10 */ /* 0x000fc60008ffe4ff */
[----:B------:R-:W4:Y:S04]  /*21c70*/  LDL R21, [R1+0x1588] ;  /* 0x0015880001157983 */ /* 0x000f280000100800 */
[----:B0-----:R0:W4:Y:S04]  /*21c80*/  LDG.E.U8 R27, desc[UR12][R14.64] ;  /* 0x0000000c0e1b7981 */ /* 0x001128000c1e1100 */
[----:B------:R1:W-:Y:S01]  /*21c90*/  STL [R1+0x408], R26 ;  /* 0x0004081a01007387 */ /* 0x0003e20000100800 */
[----:B--2---:R-:W-:-:S03]  /*21ca0*/  IADD3.X R17, PT, PT, R19, UR10, RZ, P2, !PT ;  /* 0x0000000a13117c10 */ /* 0x004fc600097fe4ff */
[----:B------:R-:W2:Y:S01]  /*21cb0*/  LDL R19, [R1+0x1584] ;  /* 0x0015840001137983 */ /* 0x000ea20000100800 */
[----:B0-----:R-:W-:-:S03]  /*21cc0*/  IADD3 R14, P1, PT, R20, UR5, RZ ;  /* 0x00000005140e7c10 */ /* 0x001fc6000ff3e0ff */
[----:B------:R-:W2:Y:S01]  /*21cd0*/  LDL R20, [R1+0x1598] ;  /* 0x0015980001147983 */ /* 0x000ea20000100800 */
[----:B------:R-:W-:-:S03]  /*21ce0*/  IADD3.X R15, PT, PT, R4, UR10, RZ, P1, !PT ;  /* 0x0000000a040f7c10 */ /* 0x000fc60008ffe4ff */
[----:B------:R0:W-:Y:S04]  /*21cf0*/  STL [R1+0x404], R25 ;  /* 0x0004041901007387 */ /* 0x0001e80000100800 */
[----:B------:R-:W2:Y:S04]  /*21d00*/  LDL R4, [R1+0x1574] ;  /* 0x0015740001047983 */ /* 0x000ea80000100800 */
[----:B-1----:R5:W2:Y:S04]  /*21d10*/  LDG.E.U8 R26, desc[UR12][R12.64] ;  /* 0x0000000c0c1a7981 */ /* 0x002aa8000c1e1100 */
[----:B0-----:R3:W2:Y:S01]  /*21d20*/  LDG.E.U8 R25, desc[UR12][R16.64] ;  /* 0x0000000c10197981 */ /* 0x0016a2000c1e1100 */
        /* <DEDUP_REMOVED lines=18> */
[----:B------:R-:W2:Y:S04]  /*21e50*/  LDL R20, [R1+0x1560] ;  /* 0x0015600001147983 */ /* 0x000ea80000100800 */
[----:B------:R0:W-:Y:S01]  /*21e60*/  STL [R1+0x3e4], R27 ;  /* 0x0003e41b01007387 */ /* 0x0001e20000100800 */
[----:B------:R-:W-:-:S03]  /*21e70*/  IADD3.X R13, PT, PT, R4, UR10, RZ, P1, !PT ;  /* 0x0000000a040d7c10 */ /* 0x000fc60008ffe4ff */
        /* <DEDUP_REMOVED lines=868> */
[----:B------:R-:W5:Y:S01]  /*254c0*/  LDL R23, [R1+0x10e4] ;  /* 0x0010e40001177983 */ /* 0x000f620000100800 */
[----:B------:R-:W-:Y:S02]  /*254d0*/  IADD3.X R17, PT, PT, R11, UR10, RZ, P2, !PT ;  /* 0x0000000a0b117c10 */ /* 0x000fe400097fe4ff */
[----:B---3--:R-:W-:Y:S02]  /*254e0*/  IADD3 R14, P1, PT, R18, UR5, RZ ;  /* 0x00000005120e7c10 */ /* 0x008fe4000ff3e0ff */
[----:B------:R-:W3:Y:S04]  /*254f0*/  LDL R18, [R1+0x10e8] ;  /* 0x0010e80001127983 */ /* 0x000ee80000100800 */
[----:B------:R0:W-:Y:S04]  /*25500*/  STL [R1+0x14c], R26 ;  /* 0x00014c1a01007387 */ /* 0x0001e80000100800 */
[----:B------:R-:W3:Y:S01]  /*25510*/  LDL R11, [R1+0x10d4] ;  /* 0x0010d400010b7983 */ /* 0x000ee20000100800 */
[----:B----4-:R-:W-:-:S03]  /*25520*/  IADD3.X R15, PT, PT, R21, UR10, RZ, P1, !PT ;  /* 0x0000000a150f7c10 */ /* 0x010fc60008ffe4ff */
[----:B0-----:R0:W4:Y:S02]  /*25530*/  LDG.E.U8 R26, desc[UR12][R12.64] ;  /* 0x0000000c0c1a7981 */ /* 0x001124000c1e1100 */
[----:B0-----:R-:W-:Y:S02]  /*25540*/  IADD3 R12, P2, PT, R22, UR5, RZ ;  /* 0x00000005160c7c10 */ /* 0x001fe4000ff5e0ff */
[----:B------:R-:W4:Y:S04]  /*25550*/  LDL R22, [R1+0x10c4] ;  /* 0x0010c40001167983 */ /* 0x000f280000100800 */
[----:B------:R0:W-:Y:S04]  /*25560*/  STL [R1+0x158], R25 ;  /* 0x0001581901007387 */ /* 0x0001e80000100800 */
[----:B------:R-:W4:Y:S04]  /*25570*/  LDL R21, [R1+0x10c8] ;  /* 0x0010c80001157983 */ /* 0x000f280000100800 */
[----:B------:R1:W-:Y:S04]  /*25580*/  STL [R1+0x154], R24 ;  /* 0x0001541801007387 */ /* 0x0003e80000100800 */
[----:B0-----:R0:W4:Y:S01]  /*25590*/  LDG.E.U8 R25, desc[UR12][R16.64] ;  /* 0x0000000c10197981 */ /* 0x001122000c1e1100 */
[----:B--2---:R-:W-:-:S03]  /*255a0*/  IADD3.X R13, PT, PT, R19, UR10, RZ, P2, !PT ;  /* 0x0000000a130d7c10 */ /* 0x004fc600097fe4ff */
[----:B------:R-:W2:Y:S04]  /*255b0*/  LDL R19, [R1+0x10c0] ;  /* 0x0010c00001137983 */ /* 0x000ea80000100800 */
[----:B-1----:R5:W2:Y:S01]  /*255c0*/  LDG.E.U8 R24, desc[UR12][R14.64] ;  /* 0x0000000c0e187981 */ /* 0x002aa2000c1e1100 */
[----:B0-----:R-:W-:-:S03]  /*255d0*/  IADD3 R16, P1, PT, R20, UR5, RZ ;  /* 0x0000000514107c10 */ /* 0x001fc6000ff3e0ff */
[----:B------:R-:W2:Y:S01]  /*255e0*/  LDL R20, [R1+0x10cc] ;  /* 0x0010cc0001147983 */ /* 0x000ea20000100800 */
[----:B------:R-:W-:-:S03]  /*255f0*/  IADD3.X R17, PT, PT, R4, UR10, RZ, P1, !PT ;  /* 0x0000000a04117c10 */ /* 0x000fc60008ffe4ff */
[----:B------:R-:W2:Y:S04]  /*25600*/  LDL R4, [R1+0x10bc] ;  /* 0x0010bc0001047983 */ /* 0x000ea80000100800 */
[----:B------:R0:W-:Y:S04]  /*25610*/  STL [R1+0x150], R29 ;  /* 0x0001501d01007387 */ /* 0x0001e80000100800 */
[----:B0-----:R3:W2:Y:S01]  /*25620*/  LDG.E.U8 R29, desc[UR12][R12.64] ;  /* 0x0000000c0c1d7981 */ /* 0x0016a2000c1e1100 */
[----:B-----5:R-:W-:-:S03]  /*25630*/  IADD3 R14, P2, PT, R23, UR5, RZ ;  /* 0x00000005170e7c10 */ /* 0x020fc6000ff5e0ff */
[----:B------:R-:W5:Y:S01]  /*25640*/  LDG.E.U8 R23, desc[UR12][R16.64] ;  /* 0x0000000c10177981 */ /* 0x000f62000c1e1100 */
[----:B---3--:R-:W-:-:S03]  /*25650*/  IADD3 R12, P1, PT, R18, UR5, RZ ;  /* 0x00000005120c7c10 */ /* 0x008fc6000ff3e0ff */
[----:B------:R-:W3:Y:S04]  /*25660*/  LDL R18, [R1+0x10d0] ;  /* 0x0010d00001127983 */ /* 0x000ee80000100800 */
[----:B------:R0:W-:Y:S01]  /*25670*/  STL [R1+0x13c], R28 ;  /* 0x00013c1c01007387 */ /* 0x0001e20000100800 */
[----:B------:R-:W-:-:S03]  /*25680*/  IADD3.X R15, PT, PT, R11, UR10, RZ, P2, !PT ;  /* 0x0000000a0b0f7c10 */ /* 0x000fc600097fe4ff */
[----:B------:R-:W5:Y:S01]  /*25690*/  LDL R11, [R1+0x10ac] ;  /* 0x0010ac00010b7983 */ /* 0x000f620000100800 */
[----:B----4-:R-:W-:-:S03]  /*256a0*/  IADD3.X R13, PT, PT, R22, UR10, RZ, P1, !PT ;  /* 0x0000000a160d7c10 */ /* 0x010fc60008ffe4ff */
[----:B------:R1:W4:Y:S04]  /*256b0*/  LDG.E.U8 R22, desc[UR12][R14.64] ;  /* 0x0000000c0e167981 */ /* 0x000328000c1e1100 */
[----:B0-----:R0:W4:Y:S01]  /*256c0*/  LDG.E.U8 R28, desc[UR12][R12.64] ;  /* 0x0000000c0c1c7981 */ /* 0x001122000c1e1100 */
[----:B-1----:R-:W-:-:S03]  /*256d0*/  IADD3 R14, P1, PT, R21, UR5, RZ ;  /* 0x00000005150e7c10 */ /* 0x002fc6000ff3e0ff */
[----:B------:R-:W4:Y:S04]  /*256e0*/  LDL R21, [R1+0x10b0] ;  /* 0x0010b00001157983 */ /* 0x000f280000100800 */
[----:B------:R-:W-:Y:S04]  /*256f0*/  STL [R1+0x148], R27 ;  /* 0x0001481b01007387 */ /* 0x000fe80000100800 */
[----:B------:R-:W4:Y:S01]  /*25700*/  LDL R17, [R1+0x10a8] ;  /* 0x0010a80001117983 */ /* 0x000f220000100800 */
[----:B--2---:R-:W-:-:S03]  /*25710*/  IADD3.X R15, PT, PT, R19, UR10, RZ, P1, !PT ;  /* 0x0000000a130f7c10 */ /* 0x004fc60008ffe4ff */
[----:B------:R-:W2:Y:S01]  /*25720*/  LDL R19, [R1+0x10a4] ;  /* 0x0010a40001137983 */ /* 0x000ea20000100800 */
[----:B0-----:R-:W-:-:S03]  /*25730*/  IADD3 R12, P2, PT, R20, UR5, RZ ;  /* 0x00000005140c7c10 */ /* 0x001fc6000ff5e0ff */
[----:B------:R-:W2:Y:S04]  /*25740*/  LDL R20, [R1+0x10b4] ;  /* 0x0010b40001147983 */ /* 0x000ea80000100800 */
[----:B------:R0:W-:Y:S04]  /*25750*/  STL [R1+0x144], R26 ;  /* 0x0001441a01007387 */ /* 0x0001e80000100800 */
[----:B------:R-:W2:Y:S01]  /*25760*/  LDL R16, [R1+0x10b8] ;  /* 0x0010b80001107983 */ /* 0x000ea20000100800 */
[----:B------:R-:W-:-:S03]  /*25770*/  IADD3.X R13, PT, PT, R4, UR10, RZ, P2, !PT ;  /* 0x0000000a040d7c10 */ /* 0x000fc600097fe4ff */
[----:B------:R-:W2:Y:S04]  /*25780*/  LDL R4, [R1+0x1094] ;  /* 0x0010940001047983 */ /* 0x000ea80000100800 */
[----:B0-----:R3:W2:Y:S04]  /*25790*/  LDG.E.U8 R26, desc[UR12][R12.64] ;  /* 0x0000000c0c1a7981 */ /* 0x0016a8000c1e1100 */
[----:B------:R0:W-:Y:S04]  /*257a0*/  STL [R1+0x140], R25 ;  /* 0x0001401901007387 */ /* 0x0001e80000100800 */
[----:B------:R-:W2:Y:S01]  /*257b0*/  LDG.E.U8 R27, desc[UR12][R14.64] ;  /* 0x0000000c0e1b7981 */ /* 0x000ea2000c1e1100 */
[----:B---3--:R-:W-:-:S03]  /*257c0*/  IADD3 R12, P1, PT, R18, UR5, RZ ;  /* 0x00000005120c7c10 */ /* 0x008fc6000ff3e0ff */
[----:B------:R-:W3:Y:S01]  /*257d0*/  LDL R18, [R1+0x1098] ;  /* 0x0010980001127983 */ /* 0x000ee20000100800 */
[----:B-----5:R-:W-:-:S03]  /*257e0*/  IADD3.X R13, PT, PT, R11, UR10, RZ, P1, !PT ;  /* 0x0000000a0b0d7c10 */ /* 0x020fc60008ffe4ff */
[----:B------:R-:W5:Y:S04]  /*257f0*/  LDL R11, [R1+0x1090] ;  /* 0x00109000010b7983 */ /* 0x000f680000100800 */
[----:B0-----:R4:W5:Y:S04]  /*25800*/  LDG.E.U8 R25, desc[UR12][R12.64] ;  /* 0x0000000c0c197981 */ /* 0x001968000c1e1100 */
[----:B------:R0:W-:Y:S04]  /*25810*/  STL [R1+0x114], R24 ;  /* 0x0001141801007387 */ /* 0x0001e80000100800 */
[----:B------:R-:W5:Y:S01]  /*25820*/  LDL R15, [R1+0x108c] ;  /* 0x00108c00010f7983 */ /* 0x000f620000100800 */
[----:B----4-:R-:W-:-:S04]  /*25830*/  IADD3 R12, P1, PT, R21, UR5, RZ ;  /* 0x00000005150c7c10 */ /* 0x010fc8000ff3e0ff */
[----:B------:R-:W-:Y:S02]  /*25840*/  IADD3.X R13, PT, PT, R17, UR10, RZ, P1, !PT ;  /* 0x0000000a110d7c10 */ /* 0x000fe40008ffe4ff */
[----:B------:R-:W4:Y:S04]  /*25850*/  LDL R17, [R1+0x109c] ;  /* 0x00109c0001117983 */ /* 0x000f280000100800 */
[----:B0-----:R2:W4:Y:S04]  /*25860*/  LDG.E.U8 R24, desc[UR12][R12.64] ;  /* 0x0000000c0c187981 */ /* 0x001528000c1e1100 */
[----:B------:R-:W-:Y:S01]  /*25870*/  STL [R1+0x138], R29 ;  /* 0x0001381d01007387 */ /* 0x000fe20000100800 */
[----:B--2---:R-:W-:-:S04]  /*25880*/  IADD3 R12, P1, PT, R20, UR5, RZ ;  /* 0x00000005140c7c10 */ /* 0x004fc8000ff3e0ff */
[----:B------:R-:W-:Y:S02]  /*25890*/  IADD3.X R13, PT, PT, R19, UR10, RZ, P1, !PT ;  /* 0x0000000a130d7c10 */ /* 0x000fe40008ffe4ff */
[----:B------:R-:W2:Y:S04]  /*258a0*/  LDL R19, [R1+0x10a0] ;  /* 0x0010a00001137983 */ /* 0x000ea80000100800 */
[----:B------:R0:W-:Y:S04]  /*258b0*/  STL [R1+0x130], R23 ;  /* 0x0001301701007387 */ /* 0x0001e80000100800 */
[----:B------:R-:W2:Y:S04]  /*258c0*/  LDL R14, [R1+0x107c] ;  /* 0x00107c00010e7983 */ /* 0x000ea80000100800 */
[----:B------:R1:W-:Y:S04]  /*258d0*/  STL [R1+0x134], R22 ;  /* 0x0001341601007387 */ /* 0x0003e80000100800 */
[----:B0-----:R0:W2:Y:S02]  /*258e0*/  LDG.E.U8 R23, desc[UR12][R12.64] ;  /* 0x0000000c0c177981 */ /* 0x0010a4000c1e1100 */
[----:B0-----:R-:W-:-:S02]  /*258f0*/  IADD3 R12, P1, PT, R16, UR5, RZ ;  /* 0x00000005100c7c10 */ /* 0x001fc4000ff3e0ff */
[----:B------:R-:W2:Y:S02]  /*25900*/  LDL R16, [R1+0x1080] ;  /* 0x0010800001107983 */ /* 0x000ea40000100800 */
[----:B------:R-:W-:Y:S02]  /*25910*/  IADD3.X R13, PT, PT, R4, UR10, RZ, P1, !PT ;  /* 0x0000000a040d7c10 */ /* 0x000fe40008ffe4ff */
[----:B------:R-:W2:Y:S04]  /*25920*/  LDL R4, [R1+0x1078] ;  /* 0x0010780001047983 */ /* 0x000ea80000100800 */
[----:B-1----:R3:W2:Y:S04]  /*25930*/  LDG.E.U8 R22, desc[UR12][R12.64] ;  /* 0x0000000c0c167981 */ /* 0x0026a8000c1e1100 */
[----:B------:R-:W-:Y:S01]  /*25940*/  STL [R1+0x104], R28 ;  /* 0x0001041c01007387 */ /* 0x000fe20000100800 */
[----:B---3--:R-:W-:-:S03]  /*25950*/  IADD3 R12, P1, PT, R18, UR5, RZ ;  /* 0x00000005120c7c10 */ /* 0x008fc6000ff3e0ff */
[----:B------:R-:W3:Y:S01]  /*25960*/  LDL R18, [R1+0x1084] ;  /* 0x0010840001127983 */ /* 0x000ee20000100800 */
[----:B-----5:R-:W-:-:S03]  /*25970*/  IADD3.X R13, PT, PT, R11, UR10, RZ, P1, !PT ;  /* 0x0000000a0b0d7c10 */ /* 0x020fc60008ffe4ff */
[----:B------:R-:W5:Y:S04]  /*25980*/  LDL R11, [R1+0x1074] ;  /* 0x00107400010b7983 */ /* 0x000f680000100800 */
[----:B------:R4:W5:Y:S04]  /*25990*/  LDG.E.U8 R20, desc[UR12][R12.64] ;  /* 0x0000000c0c147981 */ /* 0x000968000c1e1100 */
[----:B------:R-:W-:Y:S01]  /*259a0*/  STL [R1+0x124], R27 ;  /* 0x0001241b01007387 */ /* 0x000fe20000100800 */
[----:B----4-:R-:W-:-:S03]  /*259b0*/  IADD3 R12, P1, PT, R17, UR5, RZ ;  /* 0x00000005110c7c10 */ /* 0x010fc6000ff3e0ff */
[----:B------:R-:W4:Y:S01]  /*259c0*/  LDL R17, [R1+0x1088] ;  /* 0x0010880001117983 */ /* 0x000f220000100800 */
[----:B------:R-:W-:-:S03]  /*259d0*/  IADD3.X R13, PT, PT, R15, UR10, RZ, P1, !PT ;  /* 0x0000000a0f0d7c10 */ /* 0x000fc60008ffe4ff */
[----:B------:R-:W4:Y:S04]  /*259e0*/  LDL R15, [R1+0x1064] ;  /* 0x00106400010f7983 */ /* 0x000f280000100800 */
[----:B------:R2:W4:Y:S04]  /*259f0*/  LDG.E.U8 R21, desc[UR12][R12.64] ;  /* 0x0000000c0c157981 */ /* 0x000528000c1e1100 */
[----:B------:R0:W-:Y:S01]  /*25a00*/  STL [R1+0x12c], R26 ;  /* 0x00012c1a01007387 */ /* 0x0001e20000100800 */
[----:B--2---:R-:W-:-:S03]  /*25a10*/  IADD3 R12, P1, PT, R19, UR5, RZ ;  /* 0x00000005130c7c10 */ /* 0x004fc6000ff3e0ff */
[----:B------:R-:W2:Y:S01]  /*25a20*/  LDL R19, [R1+0x1068] ;  /* 0x0010680001137983 */ /* 0x000ea20000100800 */
[----:B------:R-:W-:-:S03]  /*25a30*/  IADD3.X R13, PT, PT, R14, UR10, RZ, P1, !PT ;  /* 0x0000000a0e0d7c10 */ /* 0x000fc60008ffe4ff */
[----:B------:R-:W2:Y:S04]  /*25a40*/  LDL R14, [R1+0x1060] ;  /* 0x00106000010e7983 */ /* 0x000ea80000100800 */
[----:B0-----:R0:W2:Y:S04]  /*25a50*/  LDG.E.U8 R26, desc[UR12][R12.64] ;  /* 0x0000000c0c1a7981 */ /* 0x0010a8000c1e1100 */
[----:B------:R1:W-:Y:S01]  /*25a60*/  STL [R1+0x128], R25 ;  /* 0x0001281901007387 */ /* 0x0003e20000100800 */
[----:B0-----:R-:W-:-:S03]  /*25a70*/  IADD3 R12, P1, PT, R16, UR5, RZ ;  /* 0x00000005100c7c10 */ /* 0x001fc6000ff3e0ff */
[----:B------:R-:W2:Y:S01]  /*25a80*/  LDL R16, [R1+0x106c] ;  /* 0x00106c0001107983 */ /* 0x000ea20000100800 */
[----:B------:R-:W-:-:S03]  /*25a90*/  IADD3.X R13, PT, PT, R4, UR10, RZ, P1, !PT ;  /* 0x0000000a040d7c10 */ /* 0x000fc60008ffe4ff */
[----:B------:R-:W2:Y:S04]  /*25aa0*/  LDL R4, [R1+0x105c] ;  /* 0x00105c0001047983 */ /* 0x000ea80000100800 */
[----:B-1----:R3:W2:Y:S04]  /*25ab0*/  LDG.E.U8 R25, desc[UR12][R12.64] ;  /* 0x0000000c0c197981 */ /* 0x0026a8000c1e1100 */
[----:B------:R0:W-:Y:S01]  /*25ac0*/  STL [R1+0xf4], R24 ;  /* 0x0000f41801007387 */ /* 0x0001e20000100800 */
[----:B---3--:R-:W-:-:S03]  /*25ad0*/  IADD3 R12, P1, PT, R18, UR5, RZ ;  /* 0x00000005120c7c10 */ /* 0x008fc6000ff3e0ff */
[----:B------:R-:W3:Y:S01]  /*25ae0*/  LDL R18, [R1+0x1070] ;  /* 0x0010700001127983 */ /* 0x000ee20000100800 */
[----:B-----5:R-:W-:-:S03]  /*25af0*/  IADD3.X R13, PT, PT, R11, UR10, RZ, P1, !PT ;  /* 0x0000000a0b0d7c10 */ /* 0x020fc60008ffe4ff */
[----:B------:R-:W5:Y:S04]  /*25b00*/  LDL R11, [R1+0x104c] ;  /* 0x00104c00010b7983 */ /* 0x000f680000100800 */
[----:B0-----:R4:W5:Y:S04]  /*25b10*/  LDG.E.U8 R24, desc[UR12][R12.64] ;  /* 0x0000000c0c187981 */ /* 0x001968000c1e1100 */
[----:B------:R0:W-:Y:S01]  /*25b20*/  STL [R1+0x120], R23 ;  /* 0x0001201701007387 */ /* 0x0001e20000100800 */
[----:B----4-:R-:W-:-:S03]  /*25b30*/  IADD3 R12, P1, PT, R17, UR5, RZ ;  /* 0x00000005110c7c10 */ /* 0x010fc6000ff3e0ff */
[----:B------:R-:W4:Y:S01]  /*25b40*/  LDL R17, [R1+0x1050] ;  /* 0x0010500001117983 */ /* 0x000f220000100800 */
[----:B------:R-:W-:-:S03]  /*25b50*/  IADD3.X R13, PT, PT, R15, UR10, RZ, P1, !PT ;  /* 0x0000000a0f0d7c10 */ /* 0x000fc60008ffe4ff */
[----:B------:R-:W4:Y:S04]  /*25b60*/  LDL R15, [R1+0x1048] ;  /* 0x00104800010f7983 */ /* 0x000f280000100800 */
[----:B0-----:R2:W4:Y:S04]  /*25b70*/  LDG.E.U8 R23, desc[UR12][R12.64] ;  /* 0x0000000c0c177981 */ /* 0x001528000c1e1100 */
        /* <DEDUP_REMOVED lines=275> */
[----:B------:R3:W2:Y:S04]  /*26cb0*/  LDG.E.U8 R27, desc[UR12][R12.64] ;  /* 0x0000000c0c1b7981 */ /* 0x0006a8000c1e1100 */
[----:B------:R0:W-:Y:S01]  /*26cc0*/  STL [R1+0x34], R25 ;  /* 0x0000341901007387 */ /* 0x0001e20000100800 */
[----:B---3--:R-:W-:-:S03]  /*26cd0*/  IADD3 R12, P1, PT, R18, UR5, RZ ;  /* 0x00000005120c7c10 */ /* 0x008fc6000ff3e0ff */
[----:B------:R-:W3:Y:S01]  /*26ce0*/  LDL R18, [R1+0xef0] ;  /* 0x000ef00001127983 */ /* 0x000ee20000100800 */
[----:B-----5:R-:W-:-:S03]  /*26cf0*/  IADD3.X R13, PT, PT, R11, UR10, RZ, P1, !PT ;  /* 0x0000000a0b0d7c10 */ /* 0x020fc60008ffe4ff */
[----:B------:R-:W5:Y:S04]  /*26d00*/  LDL R11, [R1+0xecc] ;  /* 0x000ecc00010b7983 */ /* 0x000f680000100800 */
[----:B-1----:R4:W5:Y:S04]  /*26d10*/  LDG.E.U8 R26, desc[UR12][R12.64] ;  /* 0x0000000c0c1a7981 */ /* 0x002968000c1e1100 */
[----:B------:R1:W-:Y:S01]  /*26d20*/  STL [R1+0x60], R24 ;  /* 0x0000601801007387 */ /* 0x0003e20000100800 */
[----:B----4-:R-:W-:-:S03]  /*26d30*/  IADD3 R12, P1, PT, R17, UR5, RZ ;  /* 0x00000005110c7c10 */ /* 0x010fc6000ff3e0ff */
[----:B------:R-:W4:Y:S01]  /*26d40*/  LDL R17, [R1+0xed0] ;  /* 0x000ed00001117983 */ /* 0x000f220000100800 */
[----:B------:R-:W-:-:S03]  /*26d50*/  IADD3.X R13, PT, PT, R15, UR10, RZ, P1, !PT ;  /* 0x0000000a0f0d7c10 */ /* 0x000fc60008ffe4ff */
[----:B------:R-:W4:Y:S04]  /*26d60*/  LDL R15, [R1+0xec8] ;  /* 0x000ec800010f7983 */ /* 0x000f280000100800 */
[----:B0-----:R2:W4:Y:S04]  /*26d70*/  LDG.E.U8 R25, desc[UR12][R12.64] ;  /* 0x0000000c0c197981 */ /* 0x001528000c1e1100 */
[----:B------:R0:W-:Y:S01]  /*26d80*/  STL [R1+0x5c], R23 ;  /* 0x00005c1701007387 */ /* 0x0001e20000100800 */
[----:B--2---:R-:W-:-:S04]  /*26d90*/  IADD3 R12, P1, PT, R19, UR5, RZ ;  /* 0x00000005130c7c10 */ /* 0x004fc8000ff3e0ff */
[----:B------:R-:W-:Y:S02]  /*26da0*/  IADD3.X R13, PT, PT, R14, UR10, RZ, P1, !PT ;  /* 0x0000000a0e0d7c10 */ /* 0x000fe40008ffe4ff */
[----:B------:R-:W2:Y:S04]  /*26db0*/  LDL R14, [R1+0xed4] ;  /* 0x000ed400010e7983 */ /* 0x000ea80000100800 */
[----:B-1----:R1:W2:Y:S04]  /*26dc0*/  LDG.E.U8 R24, desc[UR12][R12.64] ;  /* 0x0000000c0c187981 */ /* 0x0022a8000c1e1100 */
[----:B------:R-:W-:Y:S01]  /*26dd0*/  STL [R1+0x58], R22 ;  /* 0x0000581601007387 */ /* 0x000fe20000100800 */
[----:B-1----:R-:W-:-:S03]  /*26de0*/  IADD3 R12, P1, PT, R16, UR5, RZ ;  /* 0x00000005100c7c10 */ /* 0x002fc6000ff3e0ff */
[----:B------:R-:W2:Y:S01]  /*26df0*/  LDL R16, [R1+0xec4] ;  /* 0x000ec40001107983 */ /* 0x000ea20000100800 */
[----:B------:R-:W-:-:S03]  /*26e00*/  IADD3.X R13, PT, PT, R4, UR10, RZ, P1, !PT ;  /* 0x0000000a040d7c10 */ /* 0x000fc60008ffe4ff */
[----:B------:R-:W2:Y:S04]  /*26e10*/  LDL R4, [R1+0xed8] ;  /* 0x000ed80001047983 */ /* 0x000ea80000100800 */
[----:B------:R1:W-:Y:S04]  /*26e20*/  STL [R1+0x28], R20 ;  /* 0x0000281401007387 */ /* 0x0003e80000100800 */
[----:B0-----:R3:W2:Y:S04]  /*26e30*/  LDG.E.U8 R23, desc[UR12][R12.64] ;  /* 0x0000000c0c177981 */ /* 0x0016a8000c1e1100 */
[----:B-1----:R-:W2:Y:S01]  /*26e40*/  LDL R20, [R1+0xeb4] ;  /* 0x000eb40001147983 */ /* 0x002ea20000100800 */
[----:B---3--:R-:W-:-:S03]  /*26e50*/  IADD3 R12, P1, PT, R18, UR5, RZ ;  /* 0x00000005120c7c10 */ /* 0x008fc6000ff3e0ff */
[----:B------:R-:W3:Y:S01]  /*26e60*/  LDL R18, [R1+0xebc] ;  /* 0x000ebc0001127983 */ /* 0x000ee20000100800 */
[----:B-----5:R-:W-:-:S03]  /*26e70*/  IADD3.X R13, PT, PT, R11, UR10, RZ, P1, !PT ;  /* 0x0000000a0b0d7c10 */ /* 0x020fc60008ffe4ff */
[----:B------:R-:W5:Y:S04]  /*26e80*/  LDL R11, [R1+0xeac] ;  /* 0x000eac00010b7983 */ /* 0x000f680000100800 */
[----:B------:R0:W-:Y:S04]  /*26e90*/  STL [R1+0x50], R21 ;  /* 0x0000501501007387 */ /* 0x0001e80000100800 */
[----:B------:R-:W5:Y:S04]  /*26ea0*/  LDL R19, [R1+0xea8] ;  /* 0x000ea80001137983 */ /* 0x000f680000100800 */
[----:B------:R4:W5:Y:S02]  /*26eb0*/  LDG.E.U8 R22, desc[UR12][R12.64] ;  /* 0x0000000c0c167981 */ /* 0x000964000c1e1100 */
[----:B----4-:R-:W-:-:S02]  /*26ec0*/  IADD3 R12, P1, PT, R17, UR5, RZ ;  /* 0x00000005110c7c10 */ /* 0x010fc4000ff3e0ff */
[----:B------:R-:W4:Y:S02]  /*26ed0*/  LDL R17, [R1+0xe84] ;  /* 0x000e840001117983 */ /* 0x000f240000100800 */
[----:B------:R-:W-:Y:S02]  /*26ee0*/  IADD3.X R13, PT, PT, R15, UR10, RZ, P1, !PT ;  /* 0x0000000a0f0d7c10 */ /* 0x000fe40008ffe4ff */
[----:B------:R1:W-:Y:S04]  /*26ef0*/  STL [R1+0x4c], R27 ;  /* 0x00004c1b01007387 */ /* 0x0003e80000100800 */
[----:B------:R-:W4:Y:S04]  /*26f00*/  LDL R15, [R1+0xe1c] ;  /* 0x000e1c00010f7983 */ /* 0x000f280000100800 */
[----:B0-----:R2:W4:Y:S02]  /*26f10*/  LDG.E.U8 R21, desc[UR12][R12.64] ;  /* 0x0000000c0c157981 */ /* 0x001524000c1e1100 */
[----:B--2---:R-:W-:-:S02]  /*26f20*/  IADD3 R12, P1, PT, R14, UR5, RZ ;  /* 0x000000050e0c7c10 */ /* 0x004fc4000ff3e0ff */
[----:B------:R-:W2:Y:S04]  /*26f30*/  LDL R14, [R1+0xe18] ;  /* 0x000e1800010e7983 */ /* 0x000ea80000100800 */
[----:B------:R0:W-:Y:S01]  /*26f40*/  STL [R1+0x48], R26 ;  /* 0x0000481a01007387 */ /* 0x0001e20000100800 */
[----:B------:R-:W-:-:S03]  /*26f50*/  IADD3.X R13, PT, PT, R16, UR10, RZ, P1, !PT ;  /* 0x0000000a100d7c10 */ /* 0x000fc60008ffe4ff */
[----:B------:R-:W2:Y:S04]  /*26f60*/  LDL R16, [R1+0xe3c] ;  /* 0x000e3c0001107983 */ /* 0x000ea80000100800 */
[----:B------:R0:W2:Y:S02]  /*26f70*/  LDG.E.U8 R28, desc[UR12][R12.64] ;  /* 0x0000000c0c1c7981 */ /* 0x0000a4000c1e1100 */
[----:B0-----:R-:W-:Y:S02]  /*26f80*/  IADD3 R12, P1, PT, R4, UR5, RZ ;  /* 0x00000005040c7c10 */ /* 0x001fe4000ff3e0ff */
[----:B------:R-:W2:Y:S02]  /*26f90*/  LDL R4, [R1+0xe38] ;  /* 0x000e380001047983 */ /* 0x000ea40000100800 */
[----:B------:R-:W-:-:S05]  /*26fa0*/  IADD3.X R13, PT, PT, R20, UR10, RZ, P1, !PT ;  /* 0x0000000a140d7c10 */ /* 0x000fca0008ffe4ff */
[----:B-1----:R3:W2:Y:S04]  /*26fb0*/  LDG.E.U8 R27, desc[UR12][R12.64] ;  /* 0x0000000c0c1b7981 */ /* 0x0026a8000c1e1100 */
[----:B------:R-:W-:Y:S01]  /*26fc0*/  STL [R1+0x24], R25 ;  /* 0x0000241901007387 */ /* 0x000fe20000100800 */
[----:B---3--:R-:W-:-:S03]  /*26fd0*/  IADD3 R12, P1, PT, R18, UR5, RZ ;  /* 0x00000005120c7c10 */ /* 0x008fc6000ff3e0ff */
[----:B------:R-:W3:Y:S01]  /*26fe0*/  LDL R18, [R1+0xe80] ;  /* 0x000e800001127983 */ /* 0x000ee20000100800 */
[----:B-----5:R-:W-:-:S05]  /*26ff0*/  IADD3.X R13, PT, PT, R11, UR10, RZ, P1, !PT ;  /* 0x0000000a0b0d7c10 */ /* 0x020fca0008ffe4ff */
[----:B------:R0:W5:Y:S02]  /*27000*/  LDG.E.U8 R26, desc[UR12][R12.64] ;  /* 0x0000000c0c1a7981 */ /* 0x000164000c1e1100 */
[----:B0-----:R-:W-:Y:S02]  /*27010*/  IADD3 R12, P1, PT, R19, UR5, RZ ;  /* 0x00000005130c7c10 */ /* 0x001fe4000ff3e0ff */
[----:B------:R0:W-:Y:S04]  /*27020*/  STL [R1+0x40], R24 ;  /* 0x0000401801007387 */ /* 0x0001e80000100800 */
[----:B------:R-:W5:Y:S04]  /*27030*/  LDL R11, [R1+0xe64] ;  /* 0x000e6400010b7983 */ /* 0x000f680000100800 */
[----:B------:R-:W-:Y:S01]  /*27040*/  STL [R1+0x3c], R23 ;  /* 0x00003c1701007387 */ /* 0x000fe20000100800 */
[----:B----4-:R-:W-:-:S03]  /*27050*/  IADD3.X R13, PT, PT, R17, UR10, RZ, P1, !PT ;  /* 0x0000000a110d7c10 */ /* 0x010fc60008ffe4ff */
[----:B------:R-:W4:Y:S04]  /*27060*/  LDL R17, [R1+0xe54] ;  /* 0x000e540001117983 */ /* 0x000f280000100800 */
[----:B0-----:R0:W4:Y:S02]  /*27070*/  LDG.E.U8 R24, desc[UR12][R12.64] ;  /* 0x0000000c0c187981 */ /* 0x001124000c1e1100 */
[----:B0-----:R-:W-:Y:S02]  /*27080*/  IADD3 R12, P1, PT, R15, UR5, RZ ;  /* 0x000000050f0c7c10 */ /* 0x001fe4000ff3e0ff */
[----:B------:R-:W4:Y:S02]  /*27090*/  LDL R15, [R1+0xdfc] ;  /* 0x000dfc00010f7983 */ /* 0x000f240000100800 */
[----:B--2---:R-:W-:-:S02]  /*270a0*/  IADD3.X R13, PT, PT, R14, UR10, RZ, P1, !PT ;  /* 0x0000000a0e0d7c10 */ /* 0x004fc40008ffe4ff */
[----:B------:R-:W2:Y:S04]  /*270b0*/  LDL R14, [R1+0xeb8] ;  /* 0x000eb800010e7983 */ /* 0x000ea80000100800 */
[----:B------:R0:W2:Y:S04]  /*270c0*/  LDG.E.U8 R25, desc[UR12][R12.64] ;  /* 0x0000000c0c197981 */ /* 0x0000a8000c1e1100 */
[----:B------:R1:W-:Y:S01]  /*270d0*/  STL [R1+0x38], R22 ;  /* 0x0000381601007387 */ /* 0x0003e20000100800 */
[----:B0-----:R-:W-:-:S03]  /*270e0*/  IADD3 R12, P1, PT, R16, UR5, RZ ;  /* 0x00000005100c7c10 */ /* 0x001fc6000ff3e0ff */
[----:B-1----:R-:W2:Y:S04]  /*270f0*/  LDL R22, [R1+0xec0] ;  /* 0x000ec00001167983 */ /* 0x002ea80000100800 */
[----:B------:R-:W2:Y:S01]  /*27100*/  LDL R16, [R1+0xe9c] ;  /* 0x000e9c0001107983 */ /* 0x000ea20000100800 */
[----:B------:R-:W-:-:S03]  /*27110*/  IADD3.X R13, PT, PT, R4, UR10, RZ, P1, !PT ;  /* 0x0000000a040d7c10 */ /* 0x000fc60008ffe4ff */
[----:B------:R-:W2:Y:S04]  /*27120*/  LDL R4, [R1+0xeb0] ;  /* 0x000eb00001047983 */ /* 0x000ea80000100800 */
[----:B------:R3:W2:Y:S04]  /*27130*/  LDG.E.U8 R23, desc[UR12][R12.64] ;  /* 0x0000000c0c177981 */ /* 0x0006a8000c1e1100 */
[----:B------:R0:W-:Y:S04]  /*27140*/  STL [R1+0x20], R21 ;  /* 0x0000201501007387 */ /* 0x0001e80000100800 */
[----:B------:R-:W2:Y:S04]  /*27150*/  LDL R20, [R1+0xe0c] ;  /* 0x000e0c0001147983 */ /* 0x000ea80000100800 */
[----:B0-----:R-:W2:Y:S01]  /*27160*/  LDL R21, [R1+0xe88] ;  /* 0x000e880001157983 */ /* 0x001ea20000100800 */
[----:B---3--:R-:W-:-:S04]  /*27170*/  IADD3 R12, P1, PT, R18, UR5, RZ ;  /* 0x00000005120c7c10 */ /* 0x008fc8000ff3e0ff */
[----:B-----5:R-:W-:Y:S02]  /*27180*/  IADD3.X R13, PT, PT, R11, UR10, RZ, P1, !PT ;  /* 0x0000000a0b0d7c10 */ /* 0x020fe40008ffe4ff */
[----:B------:R-:W3:Y:S04]  /*27190*/  LDL R11, [R1+0xe24] ;  /* 0x000e2400010b7983 */ /* 0x000ee80000100800 */
[----:B------:R0:W-:Y:S04]  /*271a0*/  STL [R1+0x30], R28 ;  /* 0x0000301c01007387 */ /* 0x0001e80000100800 */
[----:B------:R-:W5:Y:S04]  /*271b0*/  LDL R19, [R1+0xe20] ;  /* 0x000e200001137983 */ /* 0x000f680000100800 */
[----:B0-----:R4:W3:Y:S02]  /*271c0*/  LDG.E.U8 R28, desc[UR12][R12.64] ;  /* 0x0000000c0c1c7981 */ /* 0x0018e4000c1e1100 */
[----:B----4-:R-:W-:-:S04]  /*271d0*/  IADD3 R12, P1, PT, R17, UR5, RZ ;  /* 0x00000005110c7c10 */ /* 0x010fc8000ff3e0ff */
[----:B------:R-:W-:-:S06]  /*271e0*/  IADD3.X R13, PT, PT, R15, UR10, RZ, P1, !PT ;  /* 0x0000000a0f0d7c10 */ /* 0x000fcc0008ffe4ff */
[----:B------:R-:W4:Y:S01]  /*271f0*/  LDG.E.U8 R13, desc[UR12][R12.64] ;  /* 0x0000000c0c0d7981 */ /* 0x000f22000c1e1100 */
[----:B--2---:R-:W-:-:S04]  /*27200*/  IADD3 R14, P1, PT, R14, UR5, RZ ;  /* 0x000000050e0e7c10 */ /* 0x004fc8000ff3e0ff */
[----:B------:R-:W-:-:S05]  /*27210*/  IADD3.X R15, PT, PT, R4, UR10, RZ, P1, !PT ;  /* 0x0000000a040f7c10 */ /* 0x000fca0008ffe4ff */
[----:B------:R0:W2:Y:S02]  /*27220*/  LDG.E.U8 R4, desc[UR12][R14.64] ;  /* 0x0000000c0e047981 */ /* 0x0000a4000c1e1100 */
[----:B0-----:R-:W-:-:S04]  /*27230*/  IADD3 R14, P1, PT, R22, UR5, RZ ;  /* 0x00000005160e7c10 */ /* 0x001fc8000ff3e0ff */
[----:B------:R-:W-:Y:S01]  /*27240*/  IADD3.X R15, PT, PT, R16, UR10, RZ, P1, !PT ;  /* 0x0000000a100f7c10 */ /* 0x000fe20008ffe4ff */
[----:B---3--:R-:W-:Y:S04]  /*27250*/  STL [R1+0x16a0], R28 ;  /* 0x0016a01c01007387 */ /* 0x008fe80000100800 */
[----:B------:R-:W3:Y:S04]  /*27260*/  LDL R18, [R1+0xe74] ;  /* 0x000e740001127983 */ /* 0x000ee80000100800 */
[----:B------:R-:W-:Y:S04]  /*27270*/  STL [R1+0x2c], R27 ;  /* 0x00002c1b01007387 */ /* 0x000fe80000100800 */
[----:B------:R-:W3:Y:S04]  /*27280*/  LDL R17, [R1+0xe40] ;  /* 0x000e400001117983 */ /* 0x000ee80000100800 */
[----:B----4-:R-:W-:Y:S04]  /*27290*/  STL [R1+0x16a4], R13 ;  /* 0x0016a40d01007387 */ /* 0x010fe80000100800 */
[----:B------:R-:W-:Y:S04]  /*272a0*/  STL [R1+0x1c], R26 ;  /* 0x00001c1a01007387 */ /* 0x000fe80000100800 */
[----:B--2---:R-:W-:Y:S04]  /*272b0*/  STL [R1+0x1614], R4 ;  /* 0x0016140401007387 */ /* 0x004fe80000100800 */
[----:B------:R0:W-:Y:S04]  /*272c0*/  STL [R1+0x18], R24 ;  /* 0x0000181801007387 */ /* 0x0001e80000100800 */
[----:B------:R-:W2:Y:S04]  /*272d0*/  LDL R16, [R1+0xe68] ;  /* 0x000e680001107983 */ /* 0x000ea80000100800 */
[----:B0-----:R0:W4:Y:S02]  /*272e0*/  LDG.E.U8 R24, desc[UR12][R14.64] ;  /* 0x0000000c0e187981 */ /* 0x001124000c1e1100 */
[----:B0-----:R-:W-:-:S04]  /*272f0*/  IADD3 R14, P1, PT, R21, UR5, RZ ;  /* 0x00000005150e7c10 */ /* 0x001fc8000ff3e0ff */
[----:B------:R-:W-:-:S05]  /*27300*/  IADD3.X R15, PT, PT, R20, UR10, RZ, P1, !PT ;  /* 0x0000000a140f7c10 */ /* 0x000fca0008ffe4ff */
[----:B------:R0:W2:Y:S04]  /*27310*/  LDG.E.U8 R4, desc[UR12][R14.64] ;  /* 0x0000000c0e047981 */ /* 0x0000a8000c1e1100 */
[----:B------:R-:W-:Y:S04]  /*27320*/  STL [R1+0x10], R25 ;  /* 0x0000101901007387 */ /* 0x000fe80000100800 */
[----:B------:R-:W3:Y:S04]  /*27330*/  LDL R12, [R1+0xe48] ;  /* 0x000e4800010c7983 */ /* 0x000ee80000100800 */
[----:B------:R-:W3:Y:S01]  /*27340*/  LDL R13, [R1+0xe58] ;  /* 0x000e5800010d7983 */ /* 0x000ee20000100800 */
[----:B0-----:R-:W-:-:S04]  /*27350*/  IADD3 R14, P1, PT, R11, UR5, RZ ;  /* 0x000000050b0e7c10 */ /* 0x001fc8000ff3e0ff */
[----:B-----5:R-:W-:Y:S01]  /*27360*/  IADD3.X R15, PT, PT, R19, UR10, RZ, P1, !PT ;  /* 0x0000000a130f7c10 */ /* 0x020fe20008ffe4ff */
[----:B--2---:R0:W-:Y:S04]  /*27370*/  STL [R1+0x1688], R4 ;  /* 0x0016880401007387 */ /* 0x0041e80000100800 */
[----:B------:R1:W-:Y:S04]  /*27380*/  STL [R1], R23 ;  /* 0x0000001701007387 */ /* 0x0003e80000100800 */
[----:B------:R-:W2:Y:S04]  /*27390*/  LDL R11, [R1+0xe00] ;  /* 0x000e0000010b7983 */ /* 0x000ea80000100800 */
[----:B0-----:R-:W5:Y:S04]  /*273a0*/  LDL R4, [R1+0xea0] ;  /* 0x000ea00001047983 */ /* 0x001f680000100800 */
[----:B------:R-:W4:Y:S04]  /*273b0*/  LDL R22, [R1+0xe98] ;  /* 0x000e980001167983 */ /* 0x000f280000100800 */
[----:B------:R-:W4:Y:S04]  /*273c0*/  LDL R21, [R1+0xe8c] ;  /* 0x000e8c0001157983 */ /* 0x000f280000100800 */
[----:B------:R-:W4:Y:S04]  /*273d0*/  LDL R20, [R1+0xe10] ;  /* 0x000e100001147983 */ /* 0x000f280000100800 */
[----:B-1----:R3:W4:Y:S04]  /*273e0*/  LDG.E.U8 R23, desc[UR12][R14.64] ;  /* 0x0000000c0e177981 */ /* 0x002728000c1e1100 */
[----:B------:R-:W4:Y:S01]  /*273f0*/  LDL R19, [R1+0xe2c] ;  /* 0x000e2c0001137983 */ /* 0x000f220000100800 */
[----:B---3--:R-:W-:-:S03]  /*27400*/  IADD3 R14, P1, PT, R18, UR5, RZ ;  /* 0x00000005120e7c10 */ /* 0x008fc6000ff3e0ff */
[----:B------:R-:W3:Y:S01]  /*27410*/  LDL R18, [R1+0xe28] ;  /* 0x000e280001127983 */ /* 0x000ee20000100800 */
[----:B------:R-:W-:-:S05]  /*27420*/  IADD3.X R15, PT, PT, R17, UR10, RZ, P1, !PT ;  /* 0x0000000a110f7c10 */ /* 0x000fca0008ffe4ff */
[----:B------:R0:W3:Y:S02]  /*27430*/  LDG.E.U8 R29, desc[UR12][R14.64] ;  /* 0x0000000c0e1d7981 */ /* 0x0000e4000c1e1100 */
[----:B0-----:R-:W-:-:S04]  /*27440*/  IADD3 R14, P1, PT, R16, UR5, RZ ;  /* 0x00000005100e7c10 */ /* 0x001fc8000ff3e0ff */
[----:B------:R-:W-:-:S05]  /*27450*/  IADD3.X R15, PT, PT, R12, UR10, RZ, P1, !PT ;  /* 0x0000000a0c0f7c10 */ /* 0x000fca0008ffe4ff */
[----:B------:R0:W3:Y:S02]  /*27460*/  LDG.E.U8 R12, desc[UR12][R14.64] ;  /* 0x0000000c0e0c7981 */ /* 0x0000e4000c1e1100 */
[----:B0-----:R-:W-:-:S04]  /*27470*/  IADD3 R14, P1, PT, R13, UR5, RZ ;  /* 0x000000050d0e7c10 */ /* 0x001fc8000ff3e0ff */
[----:B--2---:R-:W-:-:S05]  /*27480*/  IADD3.X R15, PT, PT, R11, UR10, RZ, P1, !PT ;  /* 0x0000000a0b0f7c10 */ /* 0x004fca0008ffe4ff */
[----:B------:R5:W2:Y:S02]  /*27490*/  LDG.E.U8 R11, desc[UR12][R14.64] ;  /* 0x0000000c0e0b7981 */ /* 0x000aa4000c1e1100 */
[----:B-----5:R-:W-:-:S04]  /*274a0*/  IADD3 R14, P1, PT, R4, UR5, RZ ;  /* 0x00000005040e7c10 */ /* 0x020fc8000ff3e0ff */
[----:B----4-:R-:W-:-:S05]  /*274b0*/  IADD3.X R15, PT, PT, R22, UR10, RZ, P1, !PT ;  /* 0x0000000a160f7c10 */ /* 0x010fca0008ffe4ff */
[----:B------:R0:W4:Y:S02]  /*274c0*/  LDG.E.U8 R27, desc[UR12][R14.64] ;  /* 0x0000000c0e1b7981 */ /* 0x000124000c1e1100 */
[----:B0-----:R-:W-:-:S04]  /*274d0*/  IADD3 R14, P1, PT, R21, UR5, RZ ;  /* 0x00000005150e7c10 */ /* 0x001fc8000ff3e0ff */
[----:B------:R-:W-:-:S05]  /*274e0*/  IADD3.X R15, PT, PT, R20, UR10, RZ, P1, !PT ;  /* 0x0000000a140f7c10 */ /* 0x000fca0008ffe4ff */
[----:B------:R0:W5:Y:S02]  /*274f0*/  LDG.E.U8 R26, desc[UR12][R14.64] ;  /* 0x0000000c0e1a7981 */ /* 0x000164000c1e1100 */
[----:B0-----:R-:W-:-:S04]  /*27500*/  IADD3 R14, P1, PT, R19, UR5, RZ ;  /* 0x00000005130e7c10 */ /* 0x001fc8000ff3e0ff */
[----:B---3--:R-:W-:Y:S01]  /*27510*/  IADD3.X R15, PT, PT, R18, UR10, RZ, P1, !PT ;  /* 0x0000000a120f7c10 */ /* 0x008fe20008ffe4ff */
[----:B------:R-:W-:Y:S04]  /*27520*/  STL [R1+0x1684], R29 ;  /* 0x0016841d01007387 */ /* 0x000fe80000100800 */
[----:B------:R-:W3:Y:S04]  /*27530*/  LDG.E.U8 R18, desc[UR12][R14.64] ;  /* 0x0000000c0e127981 */ /* 0x000ee8000c1e1100 */
[----:B------:R-:W3:Y:S04]  /*27540*/  LDL R17, [R1+0xe78] ;  /* 0x000e780001117983 */ /* 0x000ee80000100800 */
[----:B------:R0:W-:Y:S04]  /*27550*/  STL [R1+0x168c], R12 ;  /* 0x00168c0c01007387 */ /* 0x0001e80000100800 */
[----:B------:R-:W3:Y:S04]  /*27560*/  LDL R16, [R1+0xe44] ;  /* 0x000e440001107983 */ /* 0x000ee80000100800 */
[----:B------:R-:W3:Y:S04]  /*27570*/  LDL R13, [R1+0xe6c] ;  /* 0x000e6c00010d7983 */ /* 0x000ee80000100800 */
[----:B------:R-:W-:Y:S04]  /*27580*/  STL [R1+0xc], R24 ;  /* 0x00000c1801007387 */ /* 0x000fe80000100800 */
[----:B0-----:R-:W3:Y:S04]  /*27590*/  LDL R12, [R1+0xe4c] ;  /* 0x000e4c00010c7983 */ /* 0x001ee80000100800 */
[----:B--2---:R0:W-:Y:S04]  /*275a0*/  STL [R1+0x1690], R11 ;  /* 0x0016900b01007387 */ /* 0x0041e80000100800 */
[----:B------:R-:W2:Y:S04]  /*275b0*/  LDL R4, [R1+0xe04] ;  /* 0x000e040001047983 */ /* 0x000ea80000100800 */
[----:B0-----:R-:W2:Y:S04]  /*275c0*/  LDL R11, [R1+0xe5c] ;  /* 0x000e5c00010b7983 */ /* 0x001ea80000100800 */
[----:B----4-:R-:W-:Y:S04]  /*275d0*/  STL [R1+0x165c], R27 ;  /* 0x00165c1b01007387 */ /* 0x010fe80000100800 */
[----:B------:R-:W-:Y:S04]  /*275e0*/  STL [R1+0x4], R23 ;  /* 0x0000041701007387 */ /* 0x000fe80000100800 */
[----:B-----5:R-:W-:Y:S04]  /*275f0*/  STL [R1+0x1660], R26 ;  /* 0x0016601a01007387 */ /* 0x020fe80000100800 */
[----:B---3--:R0:W-:Y:S04]  /*27600*/  STL [R1+0x1664], R18 ;  /* 0x0016641201007387 */ /* 0x0081e80000100800 */
[----:B------:R-:W3:Y:S01]  /*27610*/  LDL R21, [R1+0xea4] ;  /* 0x000ea40001157983 */ /* 0x000ee20000100800 */
[----:B------:R-:W-:-:S03]  /*27620*/  IADD3 R14, P1, PT, R17, UR5, RZ ;  /* 0x00000005110e7c10 */ /* 0x000fc6000ff3e0ff */
[----:B------:R-:W4:Y:S01]  /*27630*/  LDL R20, [R1+0xe94] ;  /* 0x000e940001147983 */ /* 0x000f220000100800 */
[----:B------:R-:W-:-:S05]  /*27640*/  IADD3.X R15, PT, PT, R16, UR10, RZ, P1, !PT ;  /* 0x0000000a100f7c10 */ /* 0x000fca0008ffe4ff */
[----:B------:R1:W5:Y:S02]  /*27650*/  LDG.E.U8 R16, desc[UR12][R14.64] ;  /* 0x0000000c0e107981 */ /* 0x000364000c1e1100 */
[----:B-1----:R-:W-:-:S04]  /*27660*/  IADD3 R14, P1, PT, R13, UR5, RZ ;  /* 0x000000050d0e7c10 */ /* 0x002fc8000ff3e0ff */
[----:B------:R-:W-:-:S05]  /*27670*/  IADD3.X R15, PT, PT, R12, UR10, RZ, P1, !PT ;  /* 0x0000000a0c0f7c10 */ /* 0x000fca0008ffe4ff */
[----:B------:R2:W5:Y:S02]  /*27680*/  LDG.E.U8 R17, desc[UR12][R14.64] ;  /* 0x0000000c0e117981 */ /* 0x000564000c1e1100 */
[----:B--2---:R-:W-:-:S04]  /*27690*/  IADD3 R14, P1, PT, R11, UR5, RZ ;  /* 0x000000050b0e7c10 */ /* 0x004fc8000ff3e0ff */
[----:B------:R-:W-:-:S05]  /*276a0*/  IADD3.X R15, PT, PT, R4, UR10, RZ, P1, !PT ;  /* 0x0000000a040f7c10 */ /* 0x000fca0008ffe4ff */
[----:B------:R3:W2:Y:S02]  /*276b0*/  LDG.E.U8 R19, desc[UR12][R14.64] ;  /* 0x0000000c0e137981 */ /* 0x0006a4000c1e1100 */
[----:B---3--:R-:W-:-:S04]  /*276c0*/  IADD3 R14, P1, PT, R21, UR5, RZ ;  /* 0x00000005150e7c10 */ /* 0x008fc8000ff3e0ff */
[----:B----4-:R-:W-:-:S05]  /*276d0*/  IADD3.X R15, PT, PT, R20, UR10, RZ, P1, !PT ;  /* 0x0000000a140f7c10 */ /* 0x010fca0008ffe4ff */
[----:B------:R-:W3:Y:S04]  /*276e0*/  LDG.E.U8 R20, desc[UR12][R14.64] ;  /* 0x0000000c0e147981 */ /* 0x000ee8000c1e1100 */
[----:B-----5:R1:W-:Y:S04]  /*276f0*/  STL [R1+0x1668], R16 ;  /* 0x0016681001007387 */ /* 0x0203e80000100800 */
[----:B0-----:R-:W4:Y:S04]  /*27700*/  LDL R18, [R1+0xe90] ;  /* 0x000e900001127983 */ /* 0x001f280000100800 */
[----:B-1----:R-:W5:Y:S04]  /*27710*/  LDL R16, [R1+0xe14] ;  /* 0x000e140001107983 */ /* 0x002f680000100800 */
[----:B------:R-:W-:Y:S04]  /*27720*/  STL [R1+0x166c], R17 ;  /* 0x00166c1101007387 */ /* 0x000fe80000100800 */
[----:B------:R-:W5:Y:S04]  /*27730*/  LDL R13, [R1+0xe34] ;  /* 0x000e3400010d7983 */ /* 0x000f680000100800 */
[----:B------:R-:W5:Y:S04]  /*27740*/  LDL R4, [R1+0xe30] ;  /* 0x000e300001047983 */ /* 0x000f680000100800 */
[----:B------:R-:W5:Y:S04]  /*27750*/  LDL.LU R27, [R1+0x258] ;  /* 0x00025800011b7983 */ /* 0x000f680000300800 */
[----:B------:R-:W5:Y:S04]  /*27760*/  LDL.LU R11, [R1+0x24c] ;  /* 0x00024c00010b7983 */ /* 0x000f680000300800 */
[----:B------:R-:W5:Y:S04]  /*27770*/  LDL.LU R12, [R1+0x230] ;  /* 0x00023000010c7983 */ /* 0x000f680000300800 */
[----:B------:R-:W5:Y:S04]  /*27780*/  LDL.LU R29, [R1+0x220] ;  /* 0x00022000011d7983 */ /* 0x000f680000300800 */
[----:B------:R-:W5:Y:S04]  /*27790*/  LDL.LU R28, [R1+0x228] ;  /* 0x00022800011c7983 */ /* 0x000f680000300800 */
[----:B--2---:R0:W-:Y:S04]  /*277a0*/  STL [R1+0x1670], R19 ;  /* 0x0016701301007387 */ /* 0x0041e80000100800 */
[----:B------:R-:W2:Y:S04]  /*277b0*/  LDL R24, [R1+0xe7c] ;  /* 0x000e7c0001187983 */ /* 0x000ea80000100800 */
[----:B------:R-:W2:Y:S04]  /*277c0*/  LDL R23, [R1+0xe60] ;  /* 0x000e600001177983 */ /* 0x000ea80000100800 */
[----:B---3--:R-:W-:Y:S04]  /*277d0*/  STL [R1+0x1618], R20 ;  /* 0x0016181401007387 */ /* 0x008fe80000100800 */
[----:B0-----:R-:W3:Y:S01]  /*277e0*/  LDL R19, [R1+0xe70] ;  /* 0x000e700001137983 */ /* 0x001ee20000100800 */
[----:B----4-:R-:W-:-:S03]  /*277f0*/  IADD3 R14, P1, PT, R18, UR5, RZ ;  /* 0x00000005120e7c10 */ /* 0x010fc6000ff3e0ff */
[----:B------:R-:W4:Y:S04]  /*27800*/  LDL R17, [R1+0xe08] ;  /* 0x000e080001117983 */ /* 0x000f280000100800 */
[----:B------:R-:W4:Y:S01]  /*27810*/  LDL R18, [R1+0xe50] ;  /* 0x000e500001127983 */ /* 0x000f220000100800 */
[----:B-----5:R-:W-:-:S03]  /*27820*/  IADD3.X R15, PT, PT, R16, UR10, RZ, P1, !PT ;  /* 0x0000000a100f7c10 */ /* 0x020fc60008ffe4ff */
[----:B------:R-:W5:Y:S04]  /*27830*/  LDL R16, [R1+0xdf8] ;  /* 0x000df80001107983 */ /* 0x000f680000100800 */
[----:B------:R0:W5:Y:S02]  /*27840*/  LDG.E.U8 R21, desc[UR12][R14.64] ;  /* 0x0000000c0e157981 */ /* 0x000164000c1e1100 */
[----:B0-----:R-:W-:-:S04]  /*27850*/  IADD3 R14, P1, PT, R13, UR5, RZ ;  /* 0x000000050d0e7c10 */ /* 0x001fc8000ff3e0ff */
[----:B------:R-:W-:-:S05]  /*27860*/  IADD3.X R15, PT, PT, R4, UR10, RZ, P1, !PT ;  /* 0x0000000a040f7c10 */ /* 0x000fca0008ffe4ff */
[----:B------:R2:W5:Y:S02]  /*27870*/  LDG.E.U8 R22, desc[UR12][R14.64] ;  /* 0x0000000c0e167981 */ /* 0x000564000c1e1100 */
[----:B--2---:R-:W-:-:S04]  /*27880*/  IADD3 R14, P1, PT, R24, UR5, RZ ;  /* 0x00000005180e7c10 */ /* 0x004fc8000ff3e0ff */
[----:B------:R-:W-:-:S05]  /*27890*/  IADD3.X R15, PT, PT, R23, UR10, RZ, P1, !PT ;  /* 0x0000000a170f7c10 */ /* 0x000fca0008ffe4ff */
[----:B------:R3:W2:Y:S02]  /*278a0*/  LDG.E.U8 R23, desc[UR12][R14.64] ;  /* 0x0000000c0e177981 */ /* 0x0006a4000c1e1100 */
[----:B---3--:R-:W-:-:S04]  /*278b0*/  IADD3 R14, P1, PT, R19, UR5, RZ ;  /* 0x00000005130e7c10 */ /* 0x008fc8000ff3e0ff */
[----:B----4-:R-:W-:-:S05]  /*278c0*/  IADD3.X R15, PT, PT, R18, UR10, RZ, P1, !PT ;  /* 0x0000000a120f7c10 */ /* 0x010fca0008ffe4ff */
[----:B------:R0:W3:Y:S02]  /*278d0*/  LDG.E.U8 R24, desc[UR12][R14.64] ;  /* 0x0000000c0e187981 */ /* 0x0000e4000c1e1100 */
[----:B0-----:R-:W-:-:S04]  /*278e0*/  IADD3 R14, P1, PT, R17, UR5, RZ ;  /* 0x00000005110e7c10 */ /* 0x001fc8000ff3e0ff */
[----:B-----5:R-:W-:-:S05]  /*278f0*/  IADD3.X R15, PT, PT, R16, UR10, RZ, P1, !PT ;  /* 0x0000000a100f7c10 */ /* 0x020fca0008ffe4ff */
[----:B------:R0:W4:Y:S04]  /*27900*/  LDG.E.U8 R25, desc[UR12][R14.64] ;  /* 0x0000000c0e197981 */ /* 0x000128000c1e1100 */
[----:B------:R-:W-:Y:S01]  /*27910*/  STL [R1+0x161c], R21 ;  /* 0x00161c1501007387 */ /* 0x000fe20000100800 */
[----:B------:R-:W-:-:S03]  /*27920*/  F2FP.SATFINITE.E4M3.F32.PACK_AB_MERGE_C R7, R7, R28, RZ ;  /* 0x0000001c0707723e */ /* 0x000fc600048070ff */
[----:B------:R-:W5:Y:S01]  /*27930*/  LDL.LU R4, [R1+0x200] ;  /* 0x0002000001047983 */ /* 0x000f620000300800 */
[----:B0-----:R-:W-:-:S03]  /*27940*/  F2FP.SATFINITE.E4M3.F32.PACK_AB_MERGE_C R15, R11, R27, RZ ;  /* 0x0000001b0b0f723e */ /* 0x001fc600048070ff */
[----:B------:R-:W5:Y:S01]  /*27950*/  LDL.LU R13, [R1+0x1fc] ;  /* 0x0001fc00010d7983 */ /* 0x000f620000300800 */
[----:B------:R-:W-:-:S03]  /*27960*/  F2FP.SATFINITE.E4M3.F32.PACK_AB_MERGE_C R14, R29, R12, RZ ;  /* 0x0000000c1d0e723e */ /* 0x000fc600048070ff */
[----:B------:R0:W-:Y:S01]  /*27970*/  STL [R1+0x1620], R22 ;  /* 0x0016201601007387 */ /* 0x0001e20000100800 */
[----:B------:R-:W-:Y:S02]  /*27980*/  F2FP.SATFINITE.E4M3.F32.PACK_AB_MERGE_C R5, R8, R5, RZ ;  /* 0x000000050805723e */ /* 0x000fe400048070ff */
[----:B------:R-:W-:Y:S02]  /*27990*/  F2FP.SATFINITE.E4M3.F32.PACK_AB_MERGE_C R6, R9, R6, RZ ;  /* 0x000000060906723e */ /* 0x000fe400048070ff */
[----:B------:R-:W-:Y:S02]  /*279a0*/  F2FP.SATFINITE.E4M3.F32.PACK_AB_MERGE_C R10, R10, R0, RZ ;  /* 0x000000000a0a723e */ /* 0x000fe400048070ff */
[----:B------:R-:W-:Y:S01]  /*279b0*/  F2FP.SATFINITE.E4M3.F32.PACK_AB_MERGE_C R8, R2, R3, RZ ;  /* 0x000000030208723e */ /* 0x000fe200048070ff */
[----:B--2---:R-:W-:Y:S04]  /*279c0*/  STL [R1+0x1624], R23 ;  /* 0x0016241701007387 */ /* 0x004fe80000100800 */
[----:B---3--:R-:W-:Y:S04]  /*279d0*/  STL [R1+0x1628], R24 ;  /* 0x0016281801007387 */ /* 0x008fe80000100800 */
[----:B----4-:R-:W-:Y:S04]  /*279e0*/  STL [R1+0x162c], R25 ;  /* 0x00162c1901007387 */ /* 0x010fe80000100800 */
[----:B------:R-:W-:Y:S04]  /*279f0*/  STL [R1+0x1630], R15 ;  /* 0x0016300f01007387 */ /* 0x000fe80000100800 */
[----:B------:R-:W-:Y:S04]  /*27a00*/  STL [R1+0x1634], R14 ;  /* 0x0016340e01007387 */ /* 0x000fe80000100800 */
[----:B------:R-:W-:Y:S04]  /*27a10*/  STL [R1+0x1638], R7 ;  /* 0x0016380701007387 */ /* 0x000fe80000100800 */
[----:B------:R-:W-:Y:S04]  /*27a20*/  STL [R1+0x163c], R5 ;  /* 0x00163c0501007387 */ /* 0x000fe80000100800 */
[----:B------:R-:W-:Y:S04]  /*27a30*/  STL [R1+0x1640], R6 ;  /* 0x0016400601007387 */ /* 0x000fe80000100800 */
[----:B------:R-:W2:Y:S04]  /*27a40*/  LDL.LU R0, [R1+0x16cc] ;  /* 0x0016cc0001007983 */ /* 0x000ea80000300800 */
[----:B------:R-:W-:Y:S04]  /*27a50*/  STL [R1+0x1644], R10 ;  /* 0x0016440a01007387 */ /* 0x000fe80000100800 */
[----:B------:R-:W3:Y:S01]  /*27a60*/  LDL.LU R3, [R1+0x16c8] ;  /* 0x0016c80001037983 */ /* 0x000ee20000300800 */
[----:B------:R-:W1:Y:S01]  /*27a70*/  S2R R28, SR_TID.X ;  /* 0x00000000001c7919 */ /* 0x000e620000002100 */
[----:B-----5:R-:W-:-:S02]  /*27a80*/  F2FP.SATFINITE.E4M3.F32.PACK_AB_MERGE_C R9, R13, R4, RZ ;  /* 0x000000040d09723e */ /* 0x020fc400048070ff */
[----:B------:R-:W4:Y:S01]  /*27a90*/  LDL.LU R2, [R1+0x16c4] ;  /* 0x0016c40001027983 */ /* 0x000f220000300800 */
[----:B0-----:R-:W0:Y:S01]  /*27aa0*/  S2R R22, SR_TID.X ;  /* 0x0000000000167919 */ /* 0x001e220000002100 */
[----:B-1----:R-:W-:-:S05]  /*27ab0*/  LOP3.LUT R28, R28, 0x1c, RZ, 0xc0, !PT ;  /* 0x0000001c1c1c7812 */ /* 0x002fca00078ec0ff */
[----:B------:R-:W-:-:S05]  /*27ac0*/  IMAD.SHL.U32 R28, R28, 0x4, RZ ;  /* 0x000000041c1c7824 */ /* 0x000fca00078e00ff */
[----:B------:R-:W1:Y:S04]  /*27ad0*/  LDS R4, [R28+UR7+0x8000] ;  /* 0x008000071c047984 */ /* 0x000e680008000800 */
[----:B------:R-:W-:Y:S04]  /*27ae0*/  STL [R1+0x1648], R8 ;  /* 0x0016480801007387 */ /* 0x000fe80000100800 */
[----:B------:R-:W-:Y:S04]  /*27af0*/  STL [R1+0x164c], R9 ;  /* 0x00164c0901007387 */ /* 0x000fe80000100800 */
[----:B-1----:R-:W-:Y:S04]  /*27b00*/  STL [R1+0x4e0], R4 ;  /* 0x0004e00401007387 */ /* 0x002fe80000100800 */
[----:B0-----:R-:W-:Y:S04]  /*27b10*/  STL [R1+0x16a8], R22 ;  /* 0x0016a81601007387 */ /* 0x001fe80000100800 */
[----:B--2---:R-:W0:Y:S04]  /*27b20*/  LDS R0, [R0+0x8000] ;  /* 0x0080000000007984 */ /* 0x004e280000000800 */
[----:B----4-:R-:W1:Y:S04]  /*27b30*/  LDS R2, [R2+0x8000] ;  /* 0x0080000002027984 */ /* 0x010e680000000800 */
[----:B0-----:R-:W-:Y:S04]  /*27b40*/  STL [R1+0x4e4], R0 ;  /* 0x0004e40001007387 */ /* 0x001fe80000100800 */
[----:B---3--:R0:W2:Y:S04]  /*27b50*/  LDS R0, [R3+0x8000] ;  /* 0x0080000003007984 */ /* 0x0080a80000000800 */
[----:B0-----:R-:W3:Y:S04]  /*27b60*/  LDL.LU R3, [R1+0x3c0] ;  /* 0x0003c00001037983 */ /* 0x001ee80000300800 */
[----:B-1----:R-:W-:Y:S01]  /*27b70*/  STL [R1+0x4d8], R2 ;  /* 0x0004d80201007387 */ /* 0x002fe20000100800 */
[----:B------:R-:W-:Y:S01]  /*27b80*/  LOP3.LUT R20, R22, 0x7f, RZ, 0xc0, !PT ;  /* 0x0000007f16147812 */ /* 0x000fe200078ec0ff */
[----:B------:R-:W-:Y:S06]  /*27b90*/  BAR.SYNC.DEFER_BLOCKING 0x0 ;  /* 0x0000000000007b1d */ /* 0x000fec0000010000 */
[----:B---3--:R0:W-:Y:S04]  /*27ba0*/  STL [R1+0x16b8], R3 ;  /* 0x0016b80301007387 */ /* 0x0081e80000100800 */
[----:B--2---:R-:W-:Y:S04]  /*27bb0*/  STL [R1+0x4dc], R0 ;  /* 0x0004dc0001007387 */ /* 0x004fe80000100800 */
[----:B0-----:R-:W2:Y:S04]  /*27bc0*/  LDL.LU R3, [R1+0x3e0] ;  /* 0x0003e00001037983 */ /* 0x001ea80000300800 */
[----:B--2---:R0:W-:Y:S04]  /*27bd0*/  STL [R1+0x16bc], R3 ;  /* 0x0016bc0301007387 */ /* 0x0041e80000100800 */
[----:B0-----:R-:W2:Y:S04]  /*27be0*/  LDL.LU R3, [R1+0x400] ;  /* 0x0004000001037983 */ /* 0x001ea80000300800 */
[----:B--2---:R0:W-:Y:S04]  /*27bf0*/  STL [R1+0x16c0], R3 ;  /* 0x0016c00301007387 */ /* 0x0041e80000100800 */
[----:B0-----:R-:W2:Y:S04]  /*27c00*/  LDL.LU R3, [R1+0x420] ;  /* 0x0004200001037983 */ /* 0x001ea80000300800 */
[----:B------:R-:W3:Y:S04]  /*27c10*/  LDL.LU R2, [R1+0x3a0] ;  /* 0x0003a00001027983 */ /* 0x000ee80000300800 */
[----:B------:R-:W4:Y:S04]  /*27c20*/  LDL.LU R22, [R1+0x390] ;  /* 0x0003900001167983 */ /* 0x000f280000300800 */
[----:B------:R-:W5:Y:S04]  /*27c30*/  LDL.LU R0, [R1+0x380] ;  /* 0x0003800001007983 */ /* 0x000f680000300800 */
[----:B------:R-:W3:Y:S04]  /*27c40*/  LDL.LU R9, [R1+0x370] ;  /* 0x0003700001097983 */ /* 0x000ee80000300800 */
        /* <DEDUP_REMOVED lines=22> */
[----:B------:R-:W3:Y:S04]  /*27db0*/  LDL R28, [R1+0x1d8] ;  /* 0x0001d800011c7983 */ /* 0x000ee80000100800 */
[----:B--2---:R0:W-:Y:S04]  /*27dc0*/  STS.U8 [R20+UR7+0x8000], R3 ;  /* 0x0080000314007988 */ /* 0x0041e80008000007 */
[----:B0-----:R-:W2:Y:S04]  /*27dd0*/  LDL.LU R3, [R1+0x16c0] ;  /* 0x0016c00001037983 */ /* 0x001ea80000300800 */
[----:B--2---:R0:W-:Y:S04]  /*27de0*/  STS.U8 [R20+UR7+0x8200], R3 ;  /* 0x0082000314007988 */ /* 0x0041e80008000007 */
[----:B0-----:R-:W2:Y:S04]  /*27df0*/  LDL.LU R3, [R1+0x16bc] ;  /* 0x0016bc0001037983 */ /* 0x001ea80000300800 */
[----:B--2---:R0:W-:Y:S04]  /*27e00*/  STS.U8 [R20+UR7+0x8400], R3 ;  /* 0x0084000314007988 */ /* 0x0041e80008000007 */
[----:B0-----:R-:W2:Y:S04]  /*27e10*/  LDL.LU R3, [R1+0x16b8] ;  /* 0x0016b80001037983 */ /* 0x001ea80000300800 */
[----:B--2---:R-:W-:Y:S04]  /*27e20*/  STS.U8 [R20+UR7+0x8600], R3 ;  /* 0x0086000314007988 */ /* 0x004fe80008000007 */
[----:B---3--:R-:W-:Y:S04]  /*27e30*/  STS.U8 [R20+UR7+0x8800], R2 ;  /* 0x0088000214007988 */ /* 0x008fe80008000007 */
[----:B----4-:R0:W-:Y:S04]  /*27e40*/  STS.U8 [R20+UR7+0x8a00], R22 ;  /* 0x008a001614007988 */ /* 0x0101e80008000007 */
[----:B0-----:R-:W2:Y:S04]  /*27e50*/  LDL.LU R22, [R1+0x18c] ;  /* 0x00018c0001167983 */ /* 0x001ea80000300800 */
[----:B--2---:R0:W-:Y:S04]  /*27e60*/  STL [R1+0x16ac], R22 ;  /* 0x0016ac1601007387 */ /* 0x0041e80000100800 */
[----:B0-----:R-:W2:Y:S04]  /*27e70*/  LDL.LU R22, [R1+0x19c] ;  /* 0x00019c0001167983 */ /* 0x001ea80000300800 */
[----:B--2---:R0:W-:Y:S04]  /*27e80*/  STL [R1+0x16b0], R22 ;  /* 0x0016b01601007387 */ /* 0x0041e80000100800 */
[----:B0-----:R-:W2:Y:S04]  /*27e90*/  LDL.LU R22, [R1+0x1ac] ;  /* 0x0001ac0001167983 */ /* 0x001ea80000300800 */
[----:B-----5:R-:W-:Y:S04]  /*27ea0*/  STS.U8 [R20+UR7+0x8c00], R0 ;  /* 0x008c000014007988 */ /* 0x020fe80008000007 */
        /* <DEDUP_REMOVED lines=9> */
[----:B--2---:R0:W-:Y:S04]  /*27f40*/  STL [R1+0x16b4], R22 ;  /* 0x0016b41601007387 */ /* 0x0041e80000100800 */
[----:B0-----:R-:W2:Y:S04]  /*27f50*/  LDL.LU R22, [R1+0x1c8] ;  /* 0x0001c80001167983 */ /* 0x001ea80000300800 */
        /* <DEDUP_REMOVED lines=15> */
[----:B0-----:R-:W3:Y:S04]  /*28050*/  LDL.LU R13, [R1+0x17c] ;  /* 0x00017c00010d7983 */ /* 0x001ee80000300800 */
[----:B-1----:R-:W4:Y:S04]  /*28060*/  LDL.LU R28, [R1+0x16c] ;  /* 0x00016c00011c7983 */ /* 0x002f280000300800 */
        /* <DEDUP_REMOVED lines=24> */
[----:B------:R-:W3:Y:S04]  /*281f0*/  LDL.LU R4, [R1] ;  /* 0x0000000001047983 */ /* 0x000ee80000300800 */
[----:B--2---:R0:W-:Y:S04]  /*28200*/  STS.U8 [R20+UR7+0xbe00], R22 ;  /* 0x00be001614007988 */ /* 0x0041e80008000007 */
[----:B0-----:R-:W2:Y:S04]  /*28210*/  LDL.LU R22, [R1+0x16b4] ;  /* 0x0016b40001167983 */ /* 0x001ea80000300800 */
[----:B--2---:R0:W-:Y:S04]  /*28220*/  STS.U8 [R20+UR7+0xc000], R22 ;  /* 0x00c0001614007988 */ /* 0x0041e80008000007 */
[----:B0-----:R-:W2:Y:S04]  /*28230*/  LDL.LU R22, [R1+0x16b0] ;  /* 0x0016b00001167983 */ /* 0x001ea80000300800 */
[----:B--2---:R0:W-:Y:S04]  /*28240*/  STS.U8 [R20+UR7+0xc200], R22 ;  /* 0x00c2001614007988 */ /* 0x0041e80008000007 */
[----:B0-----:R-:W2:Y:S04]  /*28250*/  LDL.LU R22, [R1+0x16ac] ;  /* 0x0016ac0001167983 */ /* 0x001ea80000300800 */
[----:B--2---:R0:W-:Y:S04]  /*28260*/  STS.U8 [R20+UR7+0xc400], R22 ;  /* 0x00c4001614007988 */ /* 0x0041e80008000007 */
[----:B---3--:R1:W-:Y:S04]  /*28270*/  STS.U8 [R20+UR7+0xc600], R13 ;  /* 0x00c6000d14007988 */ /* 0x0083e80008000007 */
[----:B----4-:R2:W-:Y:S04]  /*28280*/  STS.U8 [R20+UR7+0xc800], R28 ;  /* 0x00c8001c14007988 */ /* 0x0105e80008000007 */
[----:B0-----:R-:W3:Y:S04]  /*28290*/  LDL.LU R22, [R1+0x16a8] ;  /* 0x0016a80001167983 */ /* 0x001ee80000300800 */
[----:B-1----:R-:W4:Y:S04]  /*282a0*/  LDL.LU R13, [R1+0x16a4] ;  /* 0x0016a400010d7983 */ /* 0x002f280000300800 */
[----:B--2---:R-:W2:Y:S04]  /*282b0*/  LDL.LU R28, [R1+0x16a0] ;  /* 0x0016a000011c7983 */ /* 0x004ea80000300800 */
        /* <DEDUP_REMOVED lines=25> */
[----:B0-----:R-:W5:Y:S04]  /*28450*/  LDL.LU R4, [R1+0x40c] ;  /* 0x00040c0001047983 */ /* 0x001f680000300800 */
[----:B------:R-:W3:Y:S04]  /*28460*/  LDL.LU R3, [R1+0x39c] ;  /* 0x00039c0001037983 */ /* 0x000ee80000300800 */
[----:B------:R-:W3:Y:S04]  /*28470*/  LDL.LU R2, [R1+0x38c] ;  /* 0x00038c0001027983 */ /* 0x000ee80000300800 */
        /* <DEDUP_REMOVED lines=19> */
[----:B------:R-:W5:Y:S01]  /*285b0*/  LDL.LU R12, [R1+0x244] ;  /* 0x00024400010c7983 */ /* 0x000f620000300800 */
[----:B------:R-:W-:-:S03]  /*285c0*/  LOP3.LUT R0, R20, 0x10, RZ, 0x3c, !PT ;  /* 0x0000001014007812 */ /* 0x000fc600078e3cff */
[----:B------:R-:W5:Y:S04]  /*285d0*/  LDL.LU R29, [R1+0x234] ;  /* 0x00023400011d7983 */ /* 0x000f680000300800 */
[----:B--2---:R0:W-:Y:S04]  /*285e0*/  STS.U8 [R20+UR7+0xfc00], R28 ;  /* 0x00fc001c14007988 */ /* 0x0041e80008000007 */
[----:B----4-:R1:W-:Y:S04]  /*285f0*/  STS.U8 [R20+UR7+0xfe00], R13 ;  /* 0x00fe000d14007988 */ /* 0x0103e80008000007 */
[----:B0-----:R-:W2:Y:S04]  /*28600*/  LDL.LU R28, [R1+0x3ac] ;  /* 0x0003ac00011c7983 */ /* 0x001ea80000300800 */
[----:B-1----:R-:W4:Y:S04]  /*28610*/  LDL.LU R13, [R1+0x3cc] ;  /* 0x0003cc00010d7983 */ /* 0x002f280000300800 */
[----:B------:R0:W-:Y:S04]  /*28620*/  STL [R1+0x1694], R20 ;  /* 0x0016941401007387 */ /* 0x0001e80000100800 */
[----:B0-----:R-:W2:Y:S04]  /*28630*/  LDL.LU R20, [R1+0x3ec] ;  /* 0x0003ec0001147983 */ /* 0x001ea80000300800 */
[----:B---3--:R0:W-:Y:S02]  /*28640*/  STS.U8 [R0+UR7+0x8a80], R2 ;  /* 0x008a800200007988 */ /* 0x0081e40008000007 */
[----:B0-----:R-:W-:-:S02]  /*28650*/  LOP3.LUT R2, R22, 0x1c, RZ, 0xc0, !PT ;  /* 0x0000001c16027812 */ /* 0x001fc400078ec0ff */
[----:B-----5:R0:W-:Y:S04]  /*28660*/  STS.U8 [R0+UR7+0x8080], R4 ;  /* 0x0080800400007988 */ /* 0x0201e80008000007 */
[----:B0-----:R-:W3:Y:S04]  /*28670*/  LDL.LU R4, [R1+0x218] ;  /* 0x0002180001047983 */ /* 0x001ee80000300800 */
[----:B------:R0:W-:Y:S02]  /*28680*/  STS.U8 [R0+UR7+0x9e80], R21 ;  /* 0x009e801500007988 */ /* 0x0001e40008000007 */
[----:B0-----:R-:W-:-:S05]  /*28690*/  LOP3.LUT R21, R22, 0xf, RZ, 0xc0, !PT ;  /* 0x0000000f16157812 */ /* 0x001fca00078ec0ff */
[----:B------:R-:W-:-:S05]  /*286a0*/  IMAD R2, R2, 0x4, R21 ;  /* 0x0000000402027824 */ /* 0x000fca00078e0215 */
[----:B------:R-:W-:Y:S04]  /*286b0*/  STL [R1+0x1650], R2 ;  /* 0x0016500201007387 */ /* 0x000fe80000100800 */
[----:B------:R0:W-:Y:S04]  /*286c0*/  STS.U8 [R0+UR7+0xae80], R27 ;  /* 0x00ae801b00007988 */ /* 0x0001e80008000007 */
[----:B0-----:R-:W5:Y:S04]  /*286d0*/  LDL.LU R27, [R1+0x208] ;  /* 0x00020800011b7983 */ /* 0x001f680000300800 */
[----:B--2---:R0:W-:Y:S04]  /*286e0*/  STS.U8 [R0+UR7+0x8280], R20 ;  /* 0x0082801400007988 */ /* 0x0041e80008000007 */
[----:B0-----:R-:W2:Y:S04]  /*286f0*/  LDL.LU R20, [R1+0x1c4] ;  /* 0x0001c40001147983 */ /* 0x001ea80000300800 */
[----:B--2---:R0:W-:Y:S04]  /*28700*/  STL [R1+0x1698], R20 ;  /* 0x0016981401007387 */ /* 0x0041e80000100800 */
[----:B0-----:R-:W2:Y:S04]  /*28710*/  LDL.LU R20, [R1+0x1d4] ;  /* 0x0001d40001147983 */ /* 0x001ea80000300800 */
[----:B------:R-:W-:Y:S04]  /*28720*/  STS.U8 [R0+UR7+0xb080], R11 ;  /* 0x00b0800b00007988 */ /* 0x000fe80008000007 */
[----:B------:R-:W-:Y:S04]  /*28730*/  STS.U8 [R0+UR7+0xb280], R12 ;  /* 0x00b2800c00007988 */ /* 0x000fe80008000007 */
[----:B---3--:R-:W-:Y:S04]  /*28740*/  STS.U8 [R0+UR7+0xb680], R4 ;  /* 0x00b6800400007988 */ /* 0x008fe80008000007 */
[----:B----4-:R-:W-:Y:S04]  /*28750*/  STS.U8 [R0+UR7+0x8480], R13 ;  /* 0x0084800d00007988 */ /* 0x010fe80008000007 */
[----:B------:R-:W-:Y:S04]  /*28760*/  STS.U8 [R0+UR7+0x8680], R28 ;  /* 0x0086801c00007988 */ /* 0x000fe80008000007 */
[----:B--2---:R0:W-:Y:S04]  /*28770*/  STL [R1+0x169c], R20 ;  /* 0x00169c1401007387 */ /* 0x0041e80000100800 */
[----:B0-----:R-:W2:Y:S04]  /*28780*/  LDL.LU R20, [R1+0x1e4] ;  /* 0x0001e40001147983 */ /* 0x001ea80000300800 */
[----:B------:R-:W3:Y:S04]  /*28790*/  LDL.LU R11, [R1+0x1b8] ;  /* 0x0001b800010b7983 */ /* 0x000ee80000300800 */
[----:B------:R-:W4:Y:S04]  /*287a0*/  LDL.LU R12, [R1+0x1a8] ;  /* 0x0001a800010c7983 */ /* 0x000f280000300800 */
[----:B------:R-:W3:Y:S04]  /*287b0*/  LDL.LU R4, [R1+0x198] ;  /* 0x0001980001047983 */ /* 0x000ee80000300800 */
[----:B------:R-:W3:Y:S04]  /*287c0*/  LDL.LU R2, [R1+0x188] ;  /* 0x0001880001027983 */ /* 0x000ee80000300800 */
[----:B------:R-:W3:Y:S04]  /*287d0*/  LDL.LU R13, [R1+0x178] ;  /* 0x00017800010d7983 */ /* 0x000ee80000300800 */
[----:B------:R0:W-:Y:S04]  /*287e0*/  STS.U8 [R0+UR7+0x8880], R3 ;  /* 0x0088800300007988 */ /* 0x0001e80008000007 */
[----:B------:R-:W3:Y:S04]  /*287f0*/  LDL.LU R28, [R1+0x168] ;  /* 0x00016800011c7983 */ /* 0x000ee80000300800 */
[----:B------:R1:W-:Y:S04]  /*28800*/  STS.U8 [R0+UR7+0x8c80], R9 ;  /* 0x008c800900007988 */ /* 0x0003e80008000007 */
[----:B0-----:R-:W3:Y:S04]  /*28810*/  LDL.LU R3, [R1+0x158] ;  /* 0x0001580001037983 */ /* 0x001ee80000300800 */
[----:B------:R0:W-:Y:S04]  /*28820*/  STS.U8 [R0+UR7+0x8e80], R8 ;  /* 0x008e800800007988 */ /* 0x0001e80008000007 */
[----:B-1----:R-:W3:Y:S04]  /*28830*/  LDL.LU R9, [R1+0x148] ;  /* 0x0001480001097983 */ /* 0x002ee80000300800 */
        /* <DEDUP_REMOVED lines=20> */
[----:B------:R-:W3:Y:S04]  /*28980*/  LDL.LU R22, [R1+0xa0] ;  /* 0x0000a00001167983 */ /* 0x000ee80000300800 */
        /* <DEDUP_REMOVED lines=11> */
[----:B-----5:R0:W-:Y:S04]  /*28a40*/  STS.U8 [R0+UR7+0xb880], R27 ;  /* 0x00b8801b00007988 */ /* 0x0201e80008000007 */
[----:B-1----:R-:W5:Y:S04]  /*28a50*/  LDL.LU R26, [R1+0x30] ;  /* 0x00003000011a7983 */ /* 0x002f680000300800 */
[----:B0-----:R-:W3:Y:S04]  /*28a60*/  LDL.LU R27, [R1+0xc] ;  /* 0x00000c00011b7983 */ /* 0x001ee80000300800 */
[----:B--2---:R0:W-:Y:S04]  /*28a70*/  STS.U8 [R0+UR7+0xba80], R20 ;  /* 0x00ba801400007988 */ /* 0x0041e80008000007 */
[----:B0-----:R-:W2:Y:S04]  /*28a80*/  LDL.LU R20, [R1+0x169c] ;  /* 0x00169c0001147983 */ /* 0x001ea80000300800 */
[----:B--2---:R0:W-:Y:S04]  /*28a90*/  STS.U8 [R0+UR7+0xbc80], R20 ;  /* 0x00bc801400007988 */ /* 0x0041e80008000007 */
[----:B0-----:R-:W2:Y:S04]  /*28aa0*/  LDL.LU R20, [R1+0x1698] ;  /* 0x0016980001147983 */ /* 0x001ea80000300800 */
[----:B---3--:R-:W-:Y:S04]  /*28ab0*/  STS.U8 [R0+UR7+0xc080], R11 ;  /* 0x00c0800b00007988 */ /* 0x008fe80008000007 */
[----:B----4-:R-:W-:Y:S04]  /*28ac0*/  STS.U8 [R0+UR7+0xc280], R12 ;  /* 0x00c2800c00007988 */ /* 0x010fe80008000007 */
[----:B------:R-:W-:Y:S04]  /*28ad0*/  STS.U8 [R0+UR7+0xc480], R4 ;  /* 0x00c4800400007988 */ /* 0x000fe80008000007 */
[----:B------:R-:W-:Y:S04]  /*28ae0*/  STS.U8 [R0+UR7+0xee80], R29 ;  /* 0x00ee801d00007988 */ /* 0x000fe80008000007 */
[----:B--2---:R0:W-:Y:S04]  /*28af0*/  STS.U8 [R0+UR7+0xbe80], R20 ;  /* 0x00be801400007988 */ /* 0x0041e80008000007 */
[----:B0-----:R-:W2:Y:S04]  /*28b00*/  LDL.LU R20, [R1+0x1694] ;  /* 0x0016940001147983 */ /* 0x001ea80000300800 */
[----:B------:R-:W3:Y:S04]  /*28b10*/  LDL.LU R11, [R1+0x1690] ;  /* 0x00169000010b7983 */ /* 0x000ee80000300800 */
[----:B------:R-:W4:Y:S04]  /*28b20*/  LDL.LU R12, [R1+0x168c] ;  /* 0x00168c00010c7983 */ /* 0x000f280000300800 */
[----:B------:R-:W3:Y:S04]  /*28b30*/  LDL.LU R4, [R1+0x1688] ;  /* 0x0016880001047983 */ /* 0x000ee80000300800 */
[----:B------:R-:W4:Y:S04]  /*28b40*/  LDL.LU R29, [R1+0x4] ;  /* 0x00000400011d7983 */ /* 0x000f280000300800 */
[----:B------:R0:W-:Y:S04]  /*28b50*/  STS.U8 [R0+UR7+0xc680], R2 ;  /* 0x00c6800200007988 */ /* 0x0001e80008000007 */
[----:B------:R1:W-:Y:S04]  /*28b60*/  STS.U8 [R0+UR7+0xc880], R13 ;  /* 0x00c8800d00007988 */ /* 0x0003e80008000007 */
[----:B------:R5:W-:Y:S04]  /*28b70*/  STS.U8 [R0+UR7+0xca80], R28 ;  /* 0x00ca801c00007988 */ /* 0x000be80008000007 */
[----:B0-----:R-:W4:Y:S04]  /*28b80*/  LDL.LU R2, [R1+0x398] ;  /* 0x0003980001027983 */ /* 0x001f280000300800 */
[----:B-1----:R-:W4:Y:S04]  /*28b90*/  LDL.LU R13, [R1+0x388] ;  /* 0x00038800010d7983 */ /* 0x002f280000300800 */
[----:B------:R0:W-:Y:S04]  /*28ba0*/  STS.U8 [R0+UR7+0xce80], R9 ;  /* 0x00ce800900007988 */ /* 0x0001e80008000007 */
[----:B-----5:R-:W5:Y:S04]  /*28bb0*/  LDL.LU R28, [R1+0x378] ;  /* 0x00037800011c7983 */ /* 0x020f680000300800 */
[----:B------:R1:W-:Y:S04]  /*28bc0*/  STS.U8 [R0+UR7+0xd080], R8 ;  /* 0x00d0800800007988 */ /* 0x0003e80008000007 */
[----:B0-----:R-:W5:Y:S04]  /*28bd0*/  LDL.LU R9, [R1+0x368] ;  /* 0x0003680001097983 */ /* 0x001f680000300800 */
[----:B------:R0:W-:Y:S04]  /*28be0*/  STS.U8 [R0+UR7+0xd280], R10 ;  /* 0x00d2800a00007988 */ /* 0x0001e80008000007 */
[----:B-1----:R-:W5:Y:S04]  /*28bf0*/  LDL.LU R8, [R1+0x358] ;  /* 0x0003580001087983 */ /* 0x002f680000300800 */
        /* <DEDUP_REMOVED lines=33> */
[----:B0-----:R-:W5:Y:S01]  /*28e10*/  LDL.LU R27, [R1+0x240] ;  /* 0x00024000011b7983 */ /* 0x001f620000300800 */
[----:B--2---:R-:W-:-:S03]  /*28e20*/  LOP3.LUT R3, R20, 0x20, RZ, 0x3c, !PT ;  /* 0x0000002014037812 */ /* 0x004fc600078e3cff */
[----:B---3--:R0:W-:Y:S04]  /*28e30*/  STS.U8 [R0+UR7+0xf680], R4 ;  /* 0x00f6800400007988 */ /* 0x0081e80008000007 */
[----:B----4-:R-:W-:Y:S04]  /*28e40*/  STS.U8 [R0+UR7+0xf880], R29 ;  /* 0x00f8801d00007988 */ /* 0x010fe80008000007 */
[----:B0-----:R-:W2:Y:S04]  /*28e50*/  LDL.LU R4, [R1+0x22c] ;  /* 0x00022c0001047983 */ /* 0x001ea80000300800 */
[----:B------:R0:W-:Y:S04]  /*28e60*/  STL [R1+0x1674], R20 ;  /* 0x0016741401007387 */ /* 0x0001e80000100800 */
[----:B0-----:R-:W3:Y:S04]  /*28e70*/  LDL.LU R20, [R1+0x3a8] ;  /* 0x0003a80001147983 */ /* 0x001ee80000300800 */
[----:B------:R-:W4:Y:S04]  /*28e80*/  LDL.LU R29, [R1+0x1684] ;  /* 0x00168400011d7983 */ /* 0x000f280000300800 */
[----:B------:R-:W-:Y:S04]  /*28e90*/  STS.U8 [R0+UR7+0xfc80], R12 ;  /* 0x00fc800c00007988 */ /* 0x000fe80008000007 */
[----:B------:R-:W-:Y:S04]  /*28ea0*/  STS.U8 [R0+UR7+0xfe80], R11 ;  /* 0x00fe800b00007988 */ /* 0x000fe80008000007 */
[----:B----4-:R0:W-:Y:S04]  /*28eb0*/  STS.U8 [R0+UR7+0xfa80], R29 ;  /* 0x00fa801d00007988 */ /* 0x0101e80008000007 */
[----:B---3--:R1:W-:Y:S04]  /*28ec0*/  STS.U8 [R3+UR7+0x8700], R20 ;  /* 0x0087001403007988 */ /* 0x0083e80008000007 */
[----:B0-----:R-:W3:Y:S04]  /*28ed0*/  LDL.LU R29, [R1+0x3c8] ;  /* 0x0003c800011d7983 */ /* 0x001ee80000300800 */
[----:B------:R-:W4:Y:S04]  /*28ee0*/  LDL.LU R12, [R1+0x3e8] ;  /* 0x0003e800010c7983 */ /* 0x000f280000300800 */
[----:B------:R-:W2:Y:S04]  /*28ef0*/  LDL.LU R0, [R1+0x408] ;  /* 0x0004080001007983 */ /* 0x000ea80000300800 */
[----:B-1----:R-:W2:Y:S04]  /*28f00*/  LDL.LU R20, [R1+0x1d0] ;  /* 0x0001d00001147983 */ /* 0x002ea80000300800 */
        /* <DEDUP_REMOVED lines=9> */
[----:B--2---:R0:W-:Y:S04]  /*28fa0*/  STL [R1+0x1680], R20 ;  /* 0x0016801401007387 */ /* 0x0041e80000100800 */
[----:B0-----:R-:W2:Y:S04]  /*28fb0*/  LDL.LU R20, [R1+0x214] ;  /* 0x0002140001147983 */ /* 0x001ea80000300800 */
[----:B------:R-:W5:Y:S04]  /*28fc0*/  LDL.LU R19, [R1+0x1bc] ;  /* 0x0001bc0001137983 */ /* 0x000f680000300800 */
[----:B------:R-:W5:Y:S04]  /*28fd0*/  LDL.LU R17, [R1+0x1b4] ;  /* 0x0001b40001117983 */ /* 0x000f680000300800 */
[----:B------:R-:W5:Y:S04]  /*28fe0*/  LDL.LU R16, [R1+0x1a4] ;  /* 0x0001a40001107983 */ /* 0x000f680000300800 */
[----:B------:R-:W5:Y:S04]  /*28ff0*/  LDL.LU R18, [R1+0x194] ;  /* 0x0001940001127983 */ /* 0x000f680000300800 */
[----:B------:R0:W-:Y:S04]  /*29000*/  STS.U8 [R3+UR7+0xb300], R27 ;  /* 0x00b3001b03007988 */ /* 0x0001e80008000007 */
[----:B------:R-:W5:Y:S04]  /*29010*/  LDL.LU R26, [R1+0x184] ;  /* 0x00018400011a7983 */ /* 0x000f680000300800 */
[----:B------:R1:W-:Y:S04]  /*29020*/  STS.U8 [R3+UR7+0x8100], R0 ;  /* 0x0081000003007988 */ /* 0x0003e80008000007 */
[----:B0-----:R-:W5:Y:S04]  /*29030*/  LDL.LU R27, [R1+0x174] ;  /* 0x00017400011b7983 */ /* 0x001f680000300800 */
[----:B------:R-:W5:Y:S04]  /*29040*/  LDL.LU R11, [R1+0x164] ;  /* 0x00016400010b7983 */ /* 0x000f680000300800 */
[----:B----4-:R0:W-:Y:S04]  /*29050*/  STS.U8 [R3+UR7+0x8300], R12 ;  /* 0x0083000c03007988 */ /* 0x0101e80008000007 */
[----:B-1----:R-:W4:Y:S04]  /*29060*/  LDL.LU R0, [R1+0x154] ;  /* 0x0001540001007983 */ /* 0x002f280000300800 */
[----:B---3--:R1:W-:Y:S04]  /*29070*/  STS.U8 [R3+UR7+0x8500], R29 ;  /* 0x0085001d03007988 */ /* 0x0083e80008000007 */
        /* <DEDUP_REMOVED lines=35> */
[----:B0-----:R-:W3:Y:S04]  /*292b0*/  LDL.LU R4, [R1+0x2c] ;  /* 0x00002c0001047983 */ /* 0x001ee80000300800 */
[----:B--2---:R0:W-:Y:S04]  /*292c0*/  STS.U8 [R3+UR7+0xb700], R20 ;  /* 0x00b7001403007988 */ /* 0x0041e80008000007 */
[----:B0-----:R-:W2:Y:S04]  /*292d0*/  LDL.LU R20, [R1+0x1680] ;  /* 0x0016800001147983 */ /* 0x001ea80000300800 */
[----:B--2---:R0:W-:Y:S04]  /*292e0*/  STS.U8 [R3+UR7+0xb900], R20 ;  /* 0x00b9001403007988 */ /* 0x0041e80008000007 */
[----:B0-----:R-:W2:Y:S04]  /*292f0*/  LDL.LU R20, [R1+0x167c] ;  /* 0x00167c0001147983 */ /* 0x001ea80000300800 */
[----:B--2---:R0:W-:Y:S04]  /*29300*/  STS.U8 [R3+UR7+0xbb00], R20 ;  /* 0x00bb001403007988 */ /* 0x0041e80008000007 */
[----:B0-----:R-:W2:Y:S04]  /*29310*/  LDL.LU R20, [R1+0x1678] ;  /* 0x0016780001147983 */ /* 0x001ea80000300800 */
[----:B-----5:R-:W-:Y:S04]  /*29320*/  STS.U8 [R3+UR7+0xbf00], R19 ;  /* 0x00bf001303007988 */ /* 0x020fe80008000007 */
[----:B------:R-:W-:Y:S04]  /*29330*/  STS.U8 [R3+UR7+0xc100], R17 ;  /* 0x00c1001103007988 */ /* 0x000fe80008000007 */
[----:B------:R-:W-:Y:S04]  /*29340*/  STS.U8 [R3+UR7+0xc300], R16 ;  /* 0x00c3001003007988 */ /* 0x000fe80008000007 */
[----:B------:R-:W-:Y:S04]  /*29350*/  STS.U8 [R3+UR7+0xc500], R18 ;  /* 0x00c5001203007988 */ /* 0x000fe80008000007 */
[----:B------:R-:W-:Y:S04]  /*29360*/  STS.U8 [R3+UR7+0xc700], R26 ;  /* 0x00c7001a03007988 */ /* 0x000fe80008000007 */
[----:B------:R-:W-:Y:S04]  /*29370*/  STS.U8 [R3+UR7+0xc900], R27 ;  /* 0x00c9001b03007988 */ /* 0x000fe80008000007 */
[----:B--2---:R0:W-:Y:S04]  /*29380*/  STS.U8 [R3+UR7+0xbd00], R20 ;  /* 0x00bd001403007988 */ /* 0x0041e80008000007 */
[----:B0-----:R-:W2:Y:S04]  /*29390*/  LDL.LU R20, [R1+0x1674] ;  /* 0x0016740001147983 */ /* 0x001ea80000300800 */
[----:B------:R-:W5:Y:S04]  /*293a0*/  LDL.LU R19, [R1+0x1670] ;  /* 0x0016700001137983 */ /* 0x000f680000300800 */
[----:B------:R-:W2:Y:S04]  /*293b0*/  LDL.LU R17, [R1+0x166c] ;  /* 0x00166c0001117983 */ /* 0x000ea80000300800 */
[----:B------:R-:W2:Y:S04]  /*293c0*/  LDL.LU R16, [R1+0x1668] ;  /* 0x0016680001107983 */ /* 0x000ea80000300800 */
[----:B------:R-:W2:Y:S04]  /*293d0*/  LDL.LU R18, [R1+0x1664] ;  /* 0x0016640001127983 */ /* 0x000ea80000300800 */
[----:B------:R-:W2:Y:S04]  /*293e0*/  LDL.LU R26, [R1+0x1660] ;  /* 0x00166000011a7983 */ /* 0x000ea80000300800 */
[----:B------:R-:W5:Y:S04]  /*293f0*/  LDL.LU R27, [R1+0x165c] ;  /* 0x00165c00011b7983 */ /* 0x000f680000300800 */
[----:B---3--:R0:W-:Y:S04]  /*29400*/  STS.U8 [R3+UR7+0xf300], R4 ;  /* 0x00f3000403007988 */ /* 0x0081e80008000007 */
[----:B----4-:R-:W-:Y:S04]  /*29410*/  STS.U8 [R3+UR7+0xcd00], R0 ;  /* 0x00cd000003007988 */ /* 0x010fe80008000007 */
[----:B0-----:R-:W3:Y:S04]  /*29420*/  LDL.LU R4, [R1+0x384] ;  /* 0x0003840001047983 */ /* 0x001ee80000300800 */
[----:B------:R-:W-:Y:S04]  /*29430*/  STS.U8 [R3+UR7+0xcf00], R12 ;  /* 0x00cf000c03007988 */ /* 0x000fe80008000007 */
[----:B------:R-:W-:Y:S04]  /*29440*/  STS.U8 [R3+UR7+0xd100], R29 ;  /* 0x00d1001d03007988 */ /* 0x000fe80008000007 */
[----:B------:R-:W-:Y:S04]  /*29450*/  STS.U8 [R3+UR7+0xd300], R2 ;  /* 0x00d3000203007988 */ /* 0x000fe80008000007 */
[----:B--2---:R-:W-:Y:S04]  /*29460*/  STS.U8 [R3+UR7+0xf700], R26 ;  /* 0x00f7001a03007988 */ /* 0x004fe80008000007 */
[----:B-----5:R0:W-:Y:S04]  /*29470*/  STS.U8 [R3+UR7+0xf500], R27 ;  /* 0x00f5001b03007988 */ /* 0x0201e80008000007 */
[----:B0-----:R-:W2:Y:S04]  /*29480*/  LDL.LU R27, [R1+0x394] ;  /* 0x00039400011b7983 */ /* 0x001ea80000300800 */
[----:B------:R-:W4:Y:S04]  /*29490*/  LDL.LU R26, [R1+0x3a4] ;  /* 0x0003a400011a7983 */ /* 0x000f280000300800 */
[----:B------:R-:W5:Y:S04]  /*294a0*/  LDL.LU R0, [R1+0x374] ;  /* 0x0003740001007983 */ /* 0x000f680000300800 */
[----:B------:R-:W2:Y:S04]  /*294b0*/  LDL.LU R12, [R1+0x364] ;  /* 0x00036400010c7983 */ /* 0x000ea80000300800 */
[----:B------:R-:W2:Y:S04]  /*294c0*/  LDL.LU R29, [R1+0x354] ;  /* 0x00035400011d7983 */ /* 0x000ea80000300800 */
[----:B------:R-:W2:Y:S04]  /*294d0*/  LDL.LU R2, [R1+0x344] ;  /* 0x0003440001027983 */ /* 0x000ea80000300800 */
[----:B------:R0:W-:Y:S04]  /*294e0*/  STS.U8 [R3+UR7+0xd500], R13 ;  /* 0x00d5000d03007988 */ /* 0x0001e80008000007 */
[----:B------:R1:W-:Y:S04]  /*294f0*/  STS.U8 [R3+UR7+0xd700], R28 ;  /* 0x00d7001c03007988 */ /* 0x0003e80008000007 */
[----:B------:R3:W-:Y:S04]  /*29500*/  STS.U8 [R3+UR7+0xd900], R9 ;  /* 0x00d9000903007988 */ /* 0x0007e80008000007 */
[----:B0-----:R-:W4:Y:S04]  /*29510*/  LDL.LU R13, [R1+0x334] ;  /* 0x00033400010d7983 */ /* 0x001f280000300800 */
[----:B-1----:R-:W4:Y:S04]  /*29520*/  LDL.LU R28, [R1+0x324] ;  /* 0x00032400011c7983 */ /* 0x002f280000300800 */
[----:B------:R0:W-:Y:S04]  /*29530*/  STS.U8 [R3+UR7+0xdb00], R8 ;  /* 0x00db000803007988 */ /* 0x0001e80008000007 */
[----:B---3--:R-:W3:Y:S04]  /*29540*/  LDL.LU R9, [R1+0x314] ;  /* 0x0003140001097983 */ /* 0x008ee80000300800 */
        /* <DEDUP_REMOVED lines=19> */
[----:B------:R0:W-:Y:S04]  /*29680*/  STS.U8 [R3+UR7+0xef00], R22 ;  /* 0x00ef001603007988 */ /* 0x0001e80008000007 */
[----:B-1----:R-:W3:Y:S01]  /*29690*/  LDL.LU R23, [R1+0x274] ;  /* 0x0002740001177983 */ /* 0x002ee20000300800 */
[----:B0-----:R-:W-:-:S03]  /*296a0*/  LOP3.LUT R11, R20, 0x30, RZ, 0x3c, !PT ;  /* 0x00000030140b7812 */ /* 0x001fc600078e3cff */
[----:B------:R0:W-:Y:S04]  /*296b0*/  STS.U8 [R3+UR7+0xf100], R21 ;  /* 0x00f1001503007988 */ /* 0x0001e80008000007 */
[----:B------:R-:W3:Y:S04]  /*296c0*/  LDL.LU R22, [R1+0x264] ;  /* 0x0002640001167983 */ /* 0x000ee80000300800 */
[----:B------:R1:W-:Y:S04]  /*296d0*/  STS.U8 [R3+UR7+0xf900], R18 ;  /* 0x00f9001203007988 */ /* 0x0003e80008000007 */
[----:B0-----:R-:W3:Y:S04]  /*296e0*/  LDL.LU R21, [R1+0x250] ;  /* 0x0002500001157983 */ /* 0x001ee80000300800 */
[----:B------:R-:W3:Y:S04]  /*296f0*/  LDL.LU R20, [R1+0x23c] ;  /* 0x00023c0001147983 */ /* 0x000ee80000300800 */
[----:B-1----:R-:W3:Y:S04]  /*29700*/  LDL.LU R18, [R1+0x3c4] ;  /* 0x0003c40001127983 */ /* 0x002ee80000300800 */
[----:B------:R0:W-:Y:S04]  /*29710*/  STS.U8 [R3+UR7+0xfb00], R16 ;  /* 0x00fb001003007988 */ /* 0x0001e80008000007 */
[----:B------:R1:W-:Y:S04]  /*29720*/  STS.U8 [R3+UR7+0xfd00], R17 ;  /* 0x00fd001103007988 */ /* 0x0003e80008000007 */
[----:B------:R-:W-:Y:S04]  /*29730*/  STS.U8 [R3+UR7+0xff00], R19 ;  /* 0x00ff001303007988 */ /* 0x000fe80008000007 */
[----:B0-----:R-:W3:Y:S04]  /*29740*/  LDL.LU R16, [R1+0x3e4] ;  /* 0x0003e40001107983 */ /* 0x001ee80000300800 */
[----:B-1----:R-:W3:Y:S04]  /*29750*/  LDL.LU R17, [R1+0x404] ;  /* 0x0004040001117983 */ /* 0x002ee80000300800 */
[----:B------:R0:W-:Y:S04]  /*29760*/  STS.U8 [R11+UR7+0x8b80], R4 ;  /* 0x008b80040b007988 */ /* 0x0001e80008000007 */
[----:B0-----:R-:W3:Y:S04]  /*29770*/  LDL.LU R4, [R1+0x224] ;  /* 0x0002240001047983 */ /* 0x001ee80000300800 */
[----:B--2---:R0:W-:Y:S04]  /*29780*/  STS.U8 [R11+UR7+0x9380], R2 ;  /* 0x009380020b007988 */ /* 0x0041e80008000007 */
[----:B0-----:R-:W2:Y:S04]  /*29790*/  LDL.LU R2, [R1+0x1dc] ;  /* 0x0001dc0001027983 */ /* 0x001ea80000300800 */
[----:B--2---:R0:W-:Y:S04]  /*297a0*/  STL [R1+0x1654], R2 ;  /* 0x0016540201007387 */ /* 0x0041e80000100800 */
[----:B0-----:R-:W2:Y:S04]  /*297b0*/  LDL.LU R2, [R1+0x1ec] ;  /* 0x0001ec0001027983 */ /* 0x001ea80000300800 */
[----:B---3--:R-:W-:Y:S04]  /*297c0*/  STS.U8 [R11+UR7+0x9980], R9 ;  /* 0x009980090b007988 */ /* 0x008fe80008000007 */
[----:B------:R-:W-:Y:S04]  /*297d0*/  STS.U8 [R11+UR7+0x9b80], R8 ;  /* 0x009b80080b007988 */ /* 0x000fe80008000007 */
[----:B------:R-:W-:Y:S04]  /*297e0*/  STS.U8 [R11+UR7+0x9d80], R10 ;  /* 0x009d800a0b007988 */ /* 0x000fe80008000007 */
[----:B------:R-:W-:Y:S04]  /*297f0*/  STS.U8 [R11+UR7+0x9f80], R6 ;  /* 0x009f80060b007988 */ /* 0x000fe80008000007 */
[----:B----4-:R-:W-:Y:S04]  /*29800*/  STS.U8 [R11+UR7+0x9780], R28 ;  /* 0x0097801c0b007988 */ /* 0x010fe80008000007 */
[----:B--2---:R0:W-:Y:S04]  /*29810*/  STL [R1+0x1658], R2 ;  /* 0x0016580201007387 */ /* 0x0041e80000100800 */
[----:B0-----:R-:W2:Y:S04]  /*29820*/  LDL.LU R2, [R1+0x210] ;  /* 0x0002100001027983 */ /* 0x001ea80000300800 */
[----:B------:R-:W3:Y:S04]  /*29830*/  LDL.LU R9, [R1+0x1cc] ;  /* 0x0001cc0001097983 */ /* 0x000ee80000300800 */
[----:B------:R-:W4:Y:S04]  /*29840*/  LDL.LU R8, [R1+0x1c0] ;  /* 0x0001c00001087983 */ /* 0x000f280000300800 */
        /* <DEDUP_REMOVED lines=25> */
[----:B0-----:R-:W3:Y:S04]  /*299e0*/  LDL R4, [R1+0xe8] ;  /* 0x0000e80001047983 */ /* 0x001ee80000100800 */
[----:B------:R-:W3:Y:S04]  /*299f0*/  LDL.LU R19, [R1+0xd8] ;  /* 0x0000d80001137983 */ /* 0x000ee80000300800 */
[----:B------:R-:W3:Y:S04]  /*29a00*/  LDL.LU R3, [R1+0xc8] ;  /* 0x0000c80001037983 */ /* 0x000ee80000300800 */
        /* <DEDUP_REMOVED lines=10> */
[----:B------:R1:W-:Y:S04]  /*29ab0*/  STS.U8 [R11+UR7+0x8f80], R12 ;  /* 0x008f800c0b007988 */ /* 0x0003e80008000007 */
[----:B0-----:R-:W3:Y:S04]  /*29ac0*/  LDL.LU R0, [R1+0x68] ;  /* 0x0000680001007983 */ /* 0x001ee80000300800 */
[----:B------:R0:W-:Y:S04]  /*29ad0*/  STS.U8 [R11+UR7+0x9180], R29 ;  /* 0x0091801d0b007988 */ /* 0x0001e80008000007 */
[----:B-1----:R-:W3:Y:S04]  /*29ae0*/  LDL.LU R12, [R1+0x58] ;  /* 0x00005800010c7983 */ /* 0x002ee80000300800 */
[----:B------:R1:W-:Y:S04]  /*29af0*/  STS.U8 [R11+UR7+0x9580], R13 ;  /* 0x0095800d0b007988 */ /* 0x0003e80008000007 */
[----:B0-----:R-:W3:Y:S04]  /*29b00*/  LDL.LU R29, [R1+0x48] ;  /* 0x00004800011d7983 */ /* 0x001ee80000300800 */
[----:B-1----:R-:W3:Y:S04]  /*29b10*/  LDL.LU R13, [R1+0x38] ;  /* 0x00003800010d7983 */ /* 0x002ee80000300800 */
        /* <DEDUP_REMOVED lines=46> */
[----:B-----5:R-:W-:Y:S04]  /*29e00*/  STS.U8 [R11+UR7+0xe980], R27 ;  /* 0x00e9801b0b007988 */ /* 0x020fe80008000007 */
        /* <DEDUP_REMOVED lines=9> */
[----:B------:R-:W-:Y:S01]  /*29ea0*/  STS.U8 [R11+UR7+0xff80], R25 ;  /* 0x00ff80190b007988 */ /* 0x000fe20008000007 */
[----:B------:R-:W-:Y:S01]  /*29eb0*/  BAR.SYNC.DEFER_BLOCKING 0x0 ;  /* 0x0000000000007b1d */ /* 0x000fe20000010000 */
[----:B------:R-:W-:-:S02]  /*29ec0*/  F2FP.F16.E4M3.UNPACK_B R18, R10 ;  /* 0x0000000aff12723e */ /* 0x000fc400020006ff */
[----:B----4-:R-:W-:Y:S02]  /*29ed0*/  F2FP.F16.E4M3.UNPACK_B R17, R8 ;  /* 0x00000008ff11723e */ /* 0x010fe400020006ff */
[----:B---3--:R-:W-:Y:S01]  /*29ee0*/  F2FP.F16.E4M3.UNPACK_B R19, R9 ;  /* 0x00000009ff13723e */ /* 0x008fe200020006ff */
[----:B0-----:R-:W-:Y:S01]  /*29ef0*/  VIADD R0, R28, UR9 ;  /* 0x000000091c007c36 */ /* 0x001fe20008000000 */
[----:B--2---:R-:W0:Y:S04]  /*29f00*/  LDSM.16.M88.4 R20, [R4+0x8000] ;  /* 0x008000000414783b */ /* 0x004e280000000200 */
[----:B------:R-:W1:Y:S04]  /*29f10*/  LDSM.16.M88.4 R8, [R4+0x8800] ;  /* 0x008800000408783b */ /* 0x000e680000000200 */
[----:B0-----:R-:W-:Y:S04]  /*29f20*/  STL.64 [R1+0x2b0], R20 ;  /* 0x0002b01401007387 */ /* 0x001fe80000100a00 */
[----:B------:R0:W-:Y:S04]  /*29f30*/  STL.64 [R1+0x2b8], R22 ;  /* 0x0002b81601007387 */ /* 0x0001e80000100a00 */
[----:B------:R-:W2:Y:S04]  /*29f40*/  LDL.LU R26, [R1+0x4c0] ;  /* 0x0004c000011a7983 */ /* 0x000ea80000300800 */
[----:B------:R-:W2:Y:S04]  /*29f50*/  LDL R27, [R1+0x4f4] ;  /* 0x0004f400011b7983 */ /* 0x000ea80000100800 */
[----:B------:R-:W3:Y:S04]  /*29f60*/  LDL.LU R29, [R1+0x4c4] ;  /* 0x0004c400011d7983 */ /* 0x000ee80000300800 */
[----:B------:R-:W3:Y:S04]  /*29f70*/  LDL R28, [R1+0x4f0] ;  /* 0x0004f000011c7983 */ /* 0x000ee80000100800 */
[----:B-1----:R-:W-:Y:S04]  /*29f80*/  STL.64 [R1+0x300], R8 ;  /* 0x0003000801007387 */ /* 0x002fe80000100a00 */
[----:B------:R-:W-:Y:S01]  /*29f90*/  STL.64 [R1+0x308], R10 ;  /* 0x0003080a01007387 */ /* 0x000fe20000100a00 */
[----:B0-----:R-:W-:-:S03]  /*29fa0*/  IMAD.MOV.U32 R23, RZ, RZ, R9 ;  /* 0x000000ffff177224 */ /* 0x001fc600078e0009 */
[----:B------:R-:W0:Y:S04]  /*29fb0*/  LDSM.16.M88.4 R8, [R4+0x9000] ;  /* 0x009000000408783b */ /* 0x000e280000000200 */
[----:B0-----:R-:W-:Y:S04]  /*29fc0*/  STL.64 [R1+0x320], R8 ;  /* 0x0003200801007387 */ /* 0x001fe80000100a00 */
[----:B------:R-:W-:Y:S04]  /*29fd0*/  STL.64 [R1+0x328], R10 ;  /* 0x0003280a01007387 */ /* 0x000fe80000100a00 */
        /* <DEDUP_REMOVED lines=33> */
[----:B------:R-:W0:Y:S01]  /*2a1f0*/  LDSM.16.M88.4 R8, [R4+0xf000] ;  /* 0x00f000000408783b */ /* 0x000e220000000200 */
[----:B------:R-:W-:-:S02]  /*2a200*/  F2FP.F16.E4M3.UNPACK_B R12, R15 ;  /* 0x0000000fff0c723e */ /* 0x000fc400020006ff */
[----:B------:R-:W-:Y:S01]  /*2a210*/  F2FP.F16.E4M3.UNPACK_B R16, R6 ;  /* 0x00000006ff10723e */ /* 0x000fe200020006ff */
[----:B0-----:R-:W-:Y:S04]  /*2a220*/  STL.64 [R1+0x4a0], R8 ;  /* 0x0004a00801007387 */ /* 0x001fe80000100a00 */
[----:B------:R-:W-:Y:S04]  /*2a230*/  STL.64 [R1+0x4a8], R10 ;  /* 0x0004a80a01007387 */ /* 0x000fe80000100a00 */
[----:B------:R-:W0:Y:S01]  /*2a240*/  LDSM.16.M88.4 R8, [R4+0xf800] ;  /* 0x00f800000408783b */ /* 0x000e220000000200 */
[----:B------:R-:W-:Y:S01]  /*2a250*/  F2FP.F16.E4M3.UNPACK_B R15, R5 ;  /* 0x00000005ff0f723e */ /* 0x000fe200020006ff */
[----:B------:R-:W-:-:S02]  /*2a260*/  IMAD.MOV.U32 R6, RZ, RZ, R20 ;  /* 0x000000ffff067224 */ /* 0x000fc400078e0014 */
[----:B------:R-:W-:Y:S01]  /*2a270*/  IMAD.MOV.U32 R5, RZ, RZ, R21 ;  /* 0x000000ffff057224 */ /* 0x000fe200078e0015 */
[----:B------:R-:W4:Y:S04]  /*2a280*/  LDL.LU R20, [R1+0x3b0] ;  /* 0x0003b00001147983 */ /* 0x000f280000300800 */
[----:B------:R-:W5:Y:S01]  /*2a290*/  LDL.LU R21, [R1+0x3b4] ;  /* 0x0003b40001157983 */ /* 0x000f620000300800 */
[----:B------:R-:W-:Y:S01]  /*2a2a0*/  F2FP.F16.E4M3.UNPACK_B R13, R7 ;  /* 0x00000007ff0d723e */ /* 0x000fe200020006ff */
[----:B------:R-:W-:Y:S01]  /*2a2b0*/  BAR.SYNC.DEFER_BLOCKING 0x0 ;  /* 0x0000000000007b1d */ /* 0x000fe20000010000 */
[----:B------:R-:W-:-:S05]  /*2a2c0*/  F2FP.F16.E4M3.UNPACK_B R14, R14 ;  /* 0x0000000eff0e723e */ /* 0x000fca00020006ff */
[----:B0-----:R-:W-:Y:S04]  /*2a2d0*/  STL.64 [R1+0x4b0], R8 ;  /* 0x0004b00801007387 */ /* 0x001fe80000100a00 */
[----:B------:R-:W-:Y:S04]  /*2a2e0*/  STL.64 [R1+0x4b8], R10 ;  /* 0x0004b80a01007387 */ /* 0x000fe80000100a00 */
[----:B------:R-:W5:Y:S04]  /*2a2f0*/  LDL.LU R22, [R1+0x3b8] ;  /* 0x0003b80001167983 */ /* 0x000f680000300800 */
[----:B------:R-:W5:Y:S04]  /*2a300*/  LDL.LU R7, [R1+0x3bc] ;  /* 0x0003bc0001077983 */ /* 0x000f680000300800 */
[----:B------:R-:W-:Y:S04]  /*2a310*/  STSM.16.M88.4 [R0+0x8000], R12 ;  /* 0x0080000c00007844 */ /* 0x000fe80000000200 */
[----:B------:R0:W-:Y:S01]  /*2a320*/  STSM.16.M88.4 [R0+0x8800], R16 ;  /* 0x0088001000007844 */ /* 0x0001e20000000200 */
[----:B------:R-:W-:Y:S06]  /*2a330*/  BAR.SYNC.DEFER_BLOCKING 0x0 ;  /* 0x0000000000007b1d */ /* 0x000fec0000010000 */
[----:B0-----:R-:W5:Y:S04]  /*2a340*/  LDL R18, [R1+0x300] ;  /* 0x0003000001127983 */ /* 0x001f680000100800 */
[----:B------:R-:W5:Y:S04]  /*2a350*/  LDL.LU R15, [R1+0x3d0] ;  /* 0x0003d000010f7983 */ /* 0x000f680000300800 */
[----:B------:R-:W5:Y:S01]  /*2a360*/  LDL.LU R14, [R1+0x3d4] ;  /* 0x0003d400010e7983 */ /* 0x000f620000300800 */
[----:B------:R-:W-:-:S05]  /*2a370*/  IMAD.SHL.U32 R3, R2, 0x8, RZ ;  /* 0x0000000802037824 */ /* 0x000fca00078e00ff */
[----:B------:R-:W-:Y:S01]  /*2a380*/  LOP3.LUT R2, R3, 0x20, RZ, 0x3c, !PT ;  /* 0x0000002003027812 */ /* 0x000fe200078e3cff */
[----:B------:R-:W0:Y:S04]  /*2a390*/  LDS.64 R10, [R3+UR9+0x8000] ;  /* 0x00800009030a7984 */ /* 0x000e280008000a00 */
[----:B------:R-:W1:Y:S04]  /*2a3a0*/  LDS.64 R16, [R3+UR9+0x8400] ;  /* 0x0084000903107984 */ /* 0x000e680008000a00 */
[----:B------:R-:W0:Y:S04]  /*2a3b0*/  LDS.64 R8, [R2+UR9+0x8000] ;  /* 0x0080000902087984 */ /* 0x000e280008000a00 */
[----:B------:R3:W0:Y:S01]  /*2a3c0*/  LDS.64 R12, [R2+UR9+0x8400] ;  /* 0x00840009020c7984 */ /* 0x0006220008000a00 */
[----:B--2---:R-:W-:-:S04]  /*2a3d0*/  FADD R0, -R27, R26 ;  /* 0x0000001a1b007221 */ /* 0x004fc80000000100 */
[----:B---3--:R-:W-:Y:S01]  /*2a3e0*/  FMUL R2, R0, 1.4426950216293334961 ;  /* 0x3fb8aa3b00027820 */ /* 0x008fe20000400000 */
[----:B------:R-:W-:-:S04]  /*2a3f0*/  FADD R0, -R28, R29 ;  /* 0x0000001d1c007221 */ /* 0x000fc80000000100 */
[----:B------:R-:W-:Y:S01]  /*2a400*/  FMUL R0, R0, 1.4426950216293334961 ;  /* 0x3fb8aa3b00007820 */ /* 0x000fe20000400000 */
[----:B------:R-:W2:Y:S08]  /*2a410*/  MUFU.EX2 R2, R2 ;  /* 0x0000000200027308 */ /* 0x000eb00000000800 */
[----:B------:R-:W3:Y:S01]  /*2a420*/  MUFU.EX2 R0, R0 ;  /* 0x0000000000007308 */ /* 0x000ee20000000800 */
[----:B------:R-:W-:Y:S01]  /*2a430*/  IMAD.MOV.U32 R19, RZ, RZ, R23 ;  /* 0x000000ffff137224 */ /* 0x000fe200078e0017 */
[----:B------:R-:W-:-:S02]  /*2a440*/  F2FP.F16.E4M3.UNPACK_B R28, R6 ;  /* 0x00000006ff1c723e */ /* 0x000fc400020006ff */
[----:B------:R-:W-:Y:S01]  /*2a450*/  F2FP.F16.E4M3.UNPACK_B R29, R5 ;  /* 0x00000005ff1d723e */ /* 0x000fe200020006ff */
[----:B--2---:R-:W-:Y:S04]  /*2a460*/  STL [R1+0x4c0], R2 ;  /* 0x0004c00201007387 */ /* 0x004fe80000100800 */
[----:B---3--:R-:W-:Y:S04]  /*2a470*/  STL [R1+0x4c4], R0 ;  /* 0x0004c40001007387 */ /* 0x008fe80000100800 */
[----:B------:R-:W2:Y:S04]  /*2a480*/  LDL.LU R26, [R1+0x3d8] ;  /* 0x0003d800011a7983 */ /* 0x000ea80000300800 */
[----:B------:R-:W3:Y:S01]  /*2a490*/  LDL.LU R27, [R1+0x3dc] ;  /* 0x0003dc00011b7983 */ /* 0x000ee20000300800 */
[----:B0-----:R-:W-:-:S02]  /*2a4a0*/  IMAD.MOV.U32 R4, RZ, RZ, R10 ;  /* 0x000000ffff047224 */ /* 0x001fc400078e000a */
[----:B-1----:R-:W-:Y:S02]  /*2a4b0*/  IMAD.MOV.U32 R5, RZ, RZ, R16 ;  /* 0x000000ffff057224 */ /* 0x002fe400078e0010 */
[----:B------:R-:W-:Y:S02]  /*2a4c0*/  IMAD.MOV.U32 R6, RZ, RZ, R8 ;  /* 0x000000ffff067224 */ /* 0x000fe400078e0008 */
[C---:B----4-:R-:W-:Y:S01]  /*2a4d0*/  FMUL R20, R2.reuse, R20 ;  /* 0x0000001402147220 */ /* 0x050fe20000400000 */
[----:B-----5:R-:W-:Y:S01]  /*2a4e0*/  FMUL R21, R2, R21 ;  /* 0x0000001502157220 */ /* 0x020fe20000400000 */
[C---:B------:R-:W-:Y:S01]  /*2a4f0*/  FMUL R22, R0.reuse, R22 ;  /* 0x0000001600167220 */ /* 0x040fe20000400000 */
[----:B------:R-:W-:Y:S01]  /*2a500*/  FMUL R23, R0, R7 ;  /* 0x0000000700177220 */ /* 0x000fe20000400000 */
[----:B------:R-:W-:-:S07]  /*2a510*/  IMAD.MOV.U32 R7, RZ, RZ, R12 ;  /* 0x000000ffff077224 */ /* 0x000fce00078e000c */
[----:B------:R-:W-:Y:S01]  /*2a520*/  HMMA.16816.F32 R4, R4, R28, R20 ;  /* 0x0000001c0404723c */ /* 0x000fe20000001814 */
[----:B------:R-:W4:Y:S04]  /*2a530*/  LDL.LU R20, [R1+0x3f0] ;  /* 0x0003f00001147983 */ /* 0x000f280000300800 */
[----:B------:R-:W5:Y:S01]  /*2a540*/  LDL.LU R21, [R1+0x3f4] ;  /* 0x0003f40001157983 */ /* 0x000f620000300800 */
[C---:B------:R-:W-:Y:S01]  /*2a550*/  FMUL R24, R2.reuse, R15 ;  /* 0x0000000f02187220 */ /* 0x040fe20000400000 */
[----:B------:R-:W-:-:S12]  /*2a560*/  FMUL R25, R2, R14 ;  /* 0x0000000e02197220 */ /* 0x000fd80000400000 */
[----:B------:R-:W-:Y:S04]  /*2a570*/  STL.64 [R1+0xd0], R4 ;  /* 0x0000d00401007387 */ /* 0x000fe80000100a00 */
[----:B------:R-:W-:Y:S04]  /*2a580*/  STL.64 [R1+0xd8], R6 ;  /* 0x0000d80601007387 */ /* 0x000fe80000100a00 */
[----:B------:R-:W5:Y:S04]  /*2a590*/  LDL.LU R22, [R1+0x3f8] ;  /* 0x0003f80001167983 */ /* 0x000f680000300800 */
[----:B------:R-:W5:Y:S04]  /*2a5a0*/  LDL.LU R23, [R1+0x3fc] ;  /* 0x0003fc0001177983 */ /* 0x000f680000300800 */
[----:B------:R-:W5:Y:S04]  /*2a5b0*/  LDL R14, [R1+0x340] ;  /* 0x00034000010e7983 */ /* 0x000f680000100800 */
[----:B------:R-:W5:Y:S04]  /*2a5c0*/  LDL R15, [R1+0x344] ;  /* 0x00034400010f7983 */ /* 0x000f680000100800 */
[----:B------:R0:W-:Y:S04]  /*2a5d0*/  STL.64 [R1+0x1608], R28 ;  /* 0x0016081c01007387 */ /* 0x0001e80000100a00 */
[----:B0-----:R-:W5:Y:S04]  /*2a5e0*/  LDL R28, [R1+0x320] ;  /* 0x00032000011c7983 */ /* 0x001f680000100800 */
[----:B------:R-:W5:Y:S01]  /*2a5f0*/  LDL R29, [R1+0x324] ;  /* 0x00032400011d7983 */ /* 0x000f620000100800 */
[----:B------:R-:W-:-:S02]  /*2a600*/  F2FP.F16.E4M3.UNPACK_B R18, R18 ;  /* 0x00000012ff12723e */ /* 0x000fc400020006ff */
[----:B------:R-:W-:Y:S01]  /*2a610*/  F2FP.F16.E4M3.UNPACK_B R19, R19 ;  /* 0x00000013ff13723e */ /* 0x000fe200020006ff */
[----:B------:R-:W-:Y:S02]  /*2a620*/  IMAD.MOV.U32 R4, RZ, RZ, R10 ;  /* 0x000000ffff047224 */ /* 0x000fe400078e000a */
[----:B------:R-:W-:Y:S02]  /*2a630*/  IMAD.MOV.U32 R5, RZ, RZ, R16 ;  /* 0x000000ffff057224 */ /* 0x000fe400078e0010 */
[----:B------:R-:W-:Y:S02]  /*2a640*/  IMAD.MOV.U32 R6, RZ, RZ, R8 ;  /* 0x000000ffff067224 */ /* 0x000fe400078e0008 */
[----:B------:R-:W-:Y:S02]  /*2a650*/  IMAD.MOV.U32 R7, RZ, RZ, R12 ;  /* 0x000000ffff077224 */ /* 0x000fe400078e000c */
[C---:B--2---:R-:W-:Y:S01]  /*2a660*/  FMUL R26, R0.reuse, R26 ;  /* 0x0000001a001a7220 */ /* 0x044fe20000400000 */
[----:B---3--:R-:W-:-:S07]  /*2a670*/  FMUL R27, R0, R27 ;  /* 0x0000001b001b7220 */ /* 0x008fce0000400000 */
[----:B------:R-:W-:Y:S01]  /*2a680*/  HMMA.16816.F32 R4, R4, R18, R24 ;  /* 0x000000120404723c */ /* 0x000fe20000001818 */
[----:B------:R0:W-:Y:S04]  /*2a690*/  STL [R1+0xe0], R18 ;  /* 0x0000e01201007387 */ /* 0x0001e80000100800 */
[----:B------:R1:W-:Y:S04]  /*2a6a0*/  STL [R1+0xe4], R19 ;  /* 0x0000e41301007387 */ /* 0x0003e80000100800 */
[----:B------:R-:W2:Y:S04]  /*2a6b0*/  LDL.LU R24, [R1+0x418] ;  /* 0x0004180001187983 */ /* 0x000ea80000300800 */
[----:B------:R-:W3:Y:S06]  /*2a6c0*/  LDL.LU R25, [R1+0x41c] ;  /* 0x00041c0001197983 */ /* 0x000eec0000300800 */
[----:B------:R1:W-:Y:S04]  /*2a6d0*/  STL.64 [R1+0xc0], R4 ;  /* 0x0000c00401007387 */ /* 0x0003e80000100a00 */
[----:B------:R1:W-:Y:S04]  /*2a6e0*/  STL.64 [R1+0xc8], R6 ;  /* 0x0000c80601007387 */ /* 0x0003e80000100a00 */
[----:B0-----:R-:W3:Y:S04]  /*2a6f0*/  LDL R18, [R1+0x360] ;  /* 0x0003600001127983 */ /* 0x001ee80000100800 */
[----:B-1----:R-:W3:Y:S01]  /*2a700*/  LDL R19, [R1+0x364] ;  /* 0x0003640001137983 */ /* 0x002ee20000100800 */
[----:B------:R-:W-:-:S02]  /*2a710*/  IMAD.MOV.U32 R4, RZ, RZ, R10 ;  /* 0x000000ffff047224 */ /* 0x000fc400078e000a */
[----:B------:R-:W-:Y:S02]  /*2a720*/  IMAD.MOV.U32 R5, RZ, RZ, R16 ;  /* 0x000000ffff057224 */ /* 0x000fe400078e0010 */
[----:B------:R-:W-:Y:S02]  /*2a730*/  IMAD.MOV.U32 R6, RZ, RZ, R8 ;  /* 0x000000ffff067224 */ /* 0x000fe400078e0008 */
[----:B------:R-:W-:Y:S02]  /*2a740*/  IMAD.MOV.U32 R7, RZ, RZ, R12 ;  /* 0x000000ffff077224 */ /* 0x000fe400078e000c */
[C---:B----4-:R-:W-:Y:S01]  /*2a750*/  FMUL R20, R2.reuse, R20 ;  /* 0x0000001402147220 */ /* 0x050fe20000400000 */
[----:B-----5:R-:W-:Y:S01]  /*2a760*/  FMUL R21, R2, R21 ;  /* 0x0000001502157220 */ /* 0x020fe20000400000 */
[C---:B------:R-:W-:Y:S01]  /*2a770*/  FMUL R22, R0.reuse, R22 ;  /* 0x0000001600167220 */ /* 0x040fe20000400000 */
[----:B------:R-:W-:Y:S01]  /*2a780*/  FMUL R23, R0, R23 ;  /* 0x0000001700177220 */ /* 0x000fe20000400000 */
[----:B------:R-:W-:-:S02]  /*2a790*/  F2FP.F16.E4M3.UNPACK_B R26, R28 ;  /* 0x0000001cff1a723e */ /* 0x000fc400020006ff */
[----:B------:R-:W-:-:S03]  /*2a7a0*/  F2FP.F16.E4M3.UNPACK_B R27, R29 ;  /* 0x0000001dff1b723e */ /* 0x000fc600020006ff */
[----:B------:R0:W-:Y:S04]  /*2a7b0*/  STL [R1+0xf0], R26 ;  /* 0x0000f01a01007387 */ /* 0x0001e80000100800 */
[----:B------:R1:W-:Y:S01]  /*2a7c0*/  STL [R1+0xf4], R27 ;  /* 0x0000f41b01007387 */ /* 0x0003e20000100800 */
[----:B------:R-:W-:Y:S03]  /*2a7d0*/  HMMA.16816.F32 R4, R4, R26, R20 ;  /* 0x0000001a0404723c */ /* 0x000fe60000001814 */
[----:B------:R-:W4:Y:S04]  /*2a7e0*/  LDL.LU R22, [R1+0x410] ;  /* 0x0004100001167983 */ /* 0x000f280000300800 */
[----:B------:R-:W5:Y:S01]  /*2a7f0*/  LDL.LU R23, [R1+0x414] ;  /* 0x0004140001177983 */ /* 0x000f620000300800 */
[----:B------:R-:W-:-:S02]  /*2a800*/  F2FP.F16.E4M3.UNPACK_B R14, R14 ;  /* 0x0000000eff0e723e */ /* 0x000fc400020006ff */
[----:B------:R-:W-:Y:S01]  /*2a810*/  F2FP.F16.E4M3.UNPACK_B R15, R15 ;  /* 0x0000000fff0f723e */ /* 0x000fe200020006ff */
[----:B------:R-:W-:Y:S02]  /*2a820*/  IMAD.MOV.U32 R20, RZ, RZ, R10 ;  /* 0x000000ffff147224 */ /* 0x000fe400078e000a */
[----:B------:R-:W-:-:S06]  /*2a830*/  IMAD.MOV.U32 R21, RZ, RZ, R16 ;  /* 0x000000ffff157224 */ /* 0x000fcc00078e0010 */
[----:B------:R-:W-:Y:S04]  /*2a840*/  STL.64 [R1+0xb0], R4 ;  /* 0x0000b00401007387 */ /* 0x000fe80000100a00 */
[----:B------:R2:W-:Y:S04]  /*2a850*/  STL.64 [R1+0xb8], R6 ;  /* 0x0000b80601007387 */ /* 0x0005e80000100a00 */
[----:B------:R-:W5:Y:S04]  /*2a860*/  LDL.LU R29, [R1+0x448] ;  /* 0x00044800011d7983 */ /* 0x000f680000300800 */
[----:B------:R-:W5:Y:S04]  /*2a870*/  LDL.LU R28, [R1+0x44c] ;  /* 0x00044c00011c7983 */ /* 0x000f680000300800 */
[----:B0-----:R-:W5:Y:S04]  /*2a880*/  LDL R26, [R1+0x380] ;  /* 0x00038000011a7983 */ /* 0x001f680000100800 */
[----:B-1----:R-:W5:Y:S04]  /*2a890*/  LDL R27, [R1+0x384] ;  /* 0x00038400011b7983 */ /* 0x002f680000100800 */
[----:B------:R0:W-:Y:S01]  /*2a8a0*/  STL [R1+0x100], R14 ;  /* 0x0001000e01007387 */ /* 0x0001e20000100800 */
[C---:B--2---:R-:W-:Y:S01]  /*2a8b0*/  FMUL R6, R0.reuse, R24 ;  /* 0x0000001800067220 */ /* 0x044fe20000400000 */
[----:B---3--:R-:W-:-:S02]  /*2a8c0*/  FMUL R7, R0, R25 ;  /* 0x0000001900077220 */ /* 0x008fc40000400000 */
[----:B------:R1:W-:Y:S01]  /*2a8d0*/  STL [R1+0x104], R15 ;  /* 0x0001040f01007387 */ /* 0x0003e20000100800 */
[C---:B----4-:R-:W-:Y:S01]  /*2a8e0*/  FMUL R4, R2.reuse, R22 ;  /* 0x0000001602047220 */ /* 0x050fe20000400000 */
[----:B-----5:R-:W-:Y:S01]  /*2a8f0*/  FMUL R5, R2, R23 ;  /* 0x0000001702057220 */ /* 0x020fe20000400000 */
[----:B------:R-:W-:Y:S02]  /*2a900*/  IMAD.MOV.U32 R22, RZ, RZ, R8 ;  /* 0x000000ffff167224 */ /* 0x000fe400078e0008 */
[----:B------:R-:W-:-:S07]  /*2a910*/  IMAD.MOV.U32 R23, RZ, RZ, R12 ;  /* 0x000000ffff177224 */ /* 0x000fce00078e000c */
[----:B------:R-:W-:Y:S01]  /*2a920*/  HMMA.16816.F32 R20, R20, R14, R4 ;  /* 0x0000000e1414723c */ /* 0x000fe20000001804 */
[----:B------:R-:W2:Y:S04]  /*2a930*/  LDL.LU R6, [R1+0x440] ;  /* 0x0004400001067983 */ /* 0x000ea80000300800 */
[----:B------:R-:W3:-:S14]  /*2a940*/  LDL.LU R7, [R1+0x444] ;  /* 0x0004440001077983 */ /* 0x000edc0000300800 */
[----:B------:R4:W-:Y:S04]  /*2a950*/  STL.64 [R1+0xa0], R20 ;  /* 0x0000a01401007387 */ /* 0x0009e80000100a00 */
[----:B------:R5:W-:Y:S04]  /*2a960*/  STL.64 [R1+0xa8], R22 ;  /* 0x0000a81601007387 */ /* 0x000be80000100a00 */
[----:B------:R-:W3:Y:S04]  /*2a970*/  LDL.LU R25, [R1+0x458] ;  /* 0x0004580001197983 */ /* 0x000ee80000300800 */
[----:B------:R-:W3:Y:S04]  /*2a980*/  LDL.LU R24, [R1+0x45c] ;  /* 0x00045c0001187983 */ /* 0x000ee80000300800 */
[----:B0-----:R-:W3:Y:S04]  /*2a990*/  LDL R14, [R1+0x3a0] ;  /* 0x0003a000010e7983 */ /* 0x001ee80000100800 */
[----:B-1----:R-:W3:Y:S01]  /*2a9a0*/  LDL R15, [R1+0x3a4] ;  /* 0x0003a400010f7983 */ /* 0x002ee20000100800 */
[----:B----4-:R-:W-:-:S02]  /*2a9b0*/  IMAD.MOV.U32 R20, RZ, RZ, R10 ;  /* 0x000000ffff147224 */ /* 0x010fc400078e000a */
[----:B------:R-:W-:Y:S02]  /*2a9c0*/  IMAD.MOV.U32 R21, RZ, RZ, R16 ;  /* 0x000000ffff157224 */ /* 0x000fe400078e0010 */
[----:B-----5:R-:W-:Y:S02]  /*2a9d0*/  IMAD.MOV.U32 R22, RZ, RZ, R8 ;  /* 0x000000ffff167224 */ /* 0x020fe400078e0008 */
[----:B------:R-:W-:Y:S02]  /*2a9e0*/  IMAD.MOV.U32 R23, RZ, RZ, R12 ;  /* 0x000000ffff177224 */ /* 0x000fe400078e000c */
[C---:B--2---:R-:W-:Y:S01]  /*2a9f0*/  FMUL R4, R2.reuse, R6 ;  /* 0x0000000602047220 */ /* 0x044fe20000400000 */
[----:B---3--:R-:W-:Y:S01]  /*2aa00*/  FMUL R5, R2, R7 ;  /* 0x0000000702057220 */ /* 0x008fe20000400000 */
[C---:B------:R-:W-:Y:S01]  /*2aa10*/  FMUL R6, R0.reuse, R29 ;  /* 0x0000001d00067220 */ /* 0x040fe20000400000 */
[----:B------:R-:W-:Y:S01]  /*2aa20*/  FMUL R7, R0, R28 ;  /* 0x0000001c00077220 */ /* 0x000fe20000400000 */
[----:B------:R-:W-:-:S02]  /*2aa30*/  F2FP.F16.E4M3.UNPACK_B R28, R18 ;  /* 0x00000012ff1c723e */ /* 0x000fc400020006ff */
[----:B------:R-:W-:Y:S01]  /*2aa40*/  F2FP.F16.E4M3.UNPACK_B R29, R19 ;  /* 0x00000013ff1d723e */ /* 0x000fe200020006ff */
[----:B------:R-:W2:Y:S04]  /*2aa50*/  LDL R18, [R1+0x3c0] ;  /* 0x0003c00001127983 */ /* 0x000ea80000100800 */
[----:B------:R-:W3:Y:S04]  /*2aa60*/  LDL R19, [R1+0x3c4] ;  /* 0x0003c40001137983 */ /* 0x000ee80000100800 */
[----:B------:R-:W-:Y:S04]  /*2aa70*/  STL [R1+0x118], R28 ;  /* 0x0001181c01007387 */ /* 0x000fe80000100800 */
[----:B------:R0:W-:Y:S01]  /*2aa80*/  STL [R1+0x11c], R29 ;  /* 0x00011c1d01007387 */ /* 0x0001e20000100800 */
[----:B------:R-:W-:Y:S03]  /*2aa90*/  HMMA.16816.F32 R20, R20, R28, R4 ;  /* 0x0000001c1414723c */ /* 0x000fe60000001804 */
[----:B------:R-:W4:Y:S04]  /*2aaa0*/  LDL.LU R6, [R1+0x450] ;  /* 0x0004500001067983 */ /* 0x000f280000300800 */
[----:B------:R-:W5:-:S12]  /*2aab0*/  LDL.LU R7, [R1+0x454] ;  /* 0x0004540001077983 */ /* 0x000f580000300800 */
[----:B------:R1:W-:Y:S04]  /*2aac0*/  STL.64 [R1+0x90], R20 ;  /* 0x0000901401007387 */ /* 0x0003e80000100a00 */
[----:B------:R1:W-:Y:S04]  /*2aad0*/  STL.64 [R1+0x98], R22 ;  /* 0x0000981601007387 */ /* 0x0003e80000100a00 */
[----:B0-----:R-:W2:Y:S04]  /*2aae0*/  LDL.LU R29, [R1+0x478] ;  /* 0x00047800011d7983 */ /* 0x001ea80000300800 */
[----:B------:R-:W2:Y:S01]  /*2aaf0*/  LDL.LU R28, [R1+0x47c] ;  /* 0x00047c00011c7983 */ /* 0x000ea20000300800 */
[----:B-1----:R-:W-:-:S02]  /*2ab00*/  IMAD.MOV.U32 R20, RZ, RZ, R10 ;  /* 0x000000ffff147224 */ /* 0x002fc400078e000a */
        /* <DEDUP_REMOVED lines=9> */
[----:B------:R-:W-:Y:S04]  /*2aba0*/  STL [R1+0x130], R24 ;  /* 0x0001301801007387 */ /* 0x000fe80000100800 */
[----:B------:R0:W-:Y:S01]  /*2abb0*/  STL [R1+0x134], R25 ;  /* 0x0001341901007387 */ /* 0x0001e20000100800 */
[----:B------:R-:W-:Y:S03]  /*2abc0*/  HMMA.16816.F32 R20, R20, R24, R4 ;  /* 0x000000181414723c */ /* 0x000fe60000001804 */
[----:B------:R-:W4:Y:S04]  /*2abd0*/  LDL.LU R6, [R1+0x470] ;  /* 0x0004700001067983 */ /* 0x000f280000300800 */
[----:B------:R-:W5:-:S12]  /*2abe0*/  LDL.LU R7, [R1+0x474] ;  /* 0x0004740001077983 */ /* 0x000f580000300800 */
[----:B------:R1:W-:Y:S04]  /*2abf0*/  STL.64 [R1+0x80], R20 ;  /* 0x0000801401007387 */ /* 0x0003e80000100a00 */
[----:B------:R0:W-:Y:S04]  /*2ac00*/  STL.64 [R1+0x88], R22 ;  /* 0x0000881601007387 */ /* 0x0001e80000100a00 */
[----:B------:R-:W3:Y:S04]  /*2ac10*/  LDL.LU R27, [R1+0x480] ;  /* 0x00048000011b7983 */ /* 0x000ee80000300800 */
[----:B------:R-:W3:Y:S04]  /*2ac20*/  LDL.LU R26, [R1+0x484] ;  /* 0x00048400011a7983 */ /* 0x000ee80000300800 */
[----:B0-----:R-:W3:Y:S04]  /*2ac30*/  LDL.LU R25, [R1+0x488] ;  /* 0x0004880001197983 */ /* 0x001ee80000300800 */
[----:B------:R-:W3:Y:S01]  /*2ac40*/  LDL.LU R24, [R1+0x48c] ;  /* 0x00048c0001187983 */ /* 0x000ee20000300800 */
[----:B-1----:R-:W-:-:S02]  /*2ac50*/  IMAD.MOV.U32 R20, RZ, RZ, R10 ;  /* 0x000000ffff147224 */ /* 0x002fc400078e000a */
[----:B------:R-:W-:Y:S02]  /*2ac60*/  IMAD.MOV.U32 R21, RZ, RZ, R16 ;  /* 0x000000ffff157224 */ /* 0x000fe400078e0010 */
[----:B------:R-:W-:Y:S02]  /*2ac70*/  IMAD.MOV.U32 R22, RZ, RZ, R8 ;  /* 0x000000ffff167224 */ /* 0x000fe400078e0008 */
[----:B------:R-:W-:Y:S02]  /*2ac80*/  IMAD.MOV.U32 R23, RZ, RZ, R12 ;  /* 0x000000ffff177224 */ /* 0x000fe400078e000c */
[C---:B----4-:R-:W-:Y:S01]  /*2ac90*/  FMUL R4, R2.reuse, R6 ;  /* 0x0000000602047220 */ /* 0x050fe20000400000 */
[----:B-----5:R-:W-:Y:S01]  /*2aca0*/  FMUL R5, R2, R7 ;  /* 0x0000000702057220 */ /* 0x020fe20000400000 */
[C---:B--2---:R-:W-:Y:S01]  /*2acb0*/  FMUL R6, R0.reuse, R29 ;  /* 0x0000001d00067220 */ /* 0x044fe20000400000 */
[----:B------:R-:W-:Y:S01]  /*2acc0*/  FMUL R7, R0, R28 ;  /* 0x0000001c00077220 */ /* 0x000fe20000400000 */
[----:B------:R-:W-:-:S02]  /*2acd0*/  F2FP.F16.E4M3.UNPACK_B R29, R15 ;  /* 0x0000000fff1d723e */ /* 0x000fc400020006ff */
[----:B------:R-:W-:Y:S01]  /*2ace0*/  F2FP.F16.E4M3.UNPACK_B R28, R14 ;  /* 0x0000000eff1c723e */ /* 0x000fe200020006ff */
[----:B------:R-:W2:Y:S04]  /*2acf0*/  LDL.LU R15, [R1+0x500] ;  /* 0x00050000010f7983 */ /* 0x000ea80000300800 */
[----:B------:R-:W4:Y:S02]  /*2ad00*/  LDL.LU R14, [R1+0x504] ;  /* 0x00050400010e7983 */ /* 0x000f240000300800 */
[----:B------:R-:W-:Y:S02]  /*2ad10*/  HMMA.16816.F32 R4, R20, R28, R4 ;  /* 0x0000001c1404723c */ /* 0x000fe40000001804 */
[----:B------:R-:W-:Y:S04]  /*2ad20*/  STL [R1+0x140], R28 ;  /* 0x0001401c01007387 */ /* 0x000fe80000100800 */
[----:B------:R0:W-:Y:S01]  /*2ad30*/  STL [R1+0x144], R29 ;  /* 0x0001441d01007387 */ /* 0x0001e20000100800 */
[----:B---3--:R-:W-:Y:S01]  /*2ad40*/  FMUL R20, R2, R27 ;  /* 0x0000001b02147220 */ /* 0x008fe20000400000 */
[----:B------:R-:W-:Y:S01]  /*2ad50*/  F2FP.F16.E4M3.UNPACK_B R27, R18 ;  /* 0x00000012ff1b723e */ /* 0x000fe200020006ff */
[C---:B------:R-:W-:Y:S01]  /*2ad60*/  FMUL R22, R0.reuse, R25 ;  /* 0x0000001900167220 */ /* 0x040fe20000400000 */
[----:B------:R-:W-:Y:S01]  /*2ad70*/  FMUL R23, R0, R24 ;  /* 0x0000001800177220 */ /* 0x000fe20000400000 */
[----:B------:R-:W-:Y:S01]  /*2ad80*/  F2FP.F16.E4M3.UNPACK_B R0, R19 ;  /* 0x00000013ff00723e */ /* 0x000fe200020006ff */
[----:B0-----:R-:W3:Y:S07]  /*2ad90*/  LDL.LU.64 R28, [R1+0x1608] ;  /* 0x00160800011c7983 */ /* 0x001eee0000300a00 */
[----:B------:R0:W-:Y:S04]  /*2ada0*/  STL.64 [R1+0x70], R4 ;  /* 0x0000700401007387 */ /* 0x0001e80000100a00 */
[----:B------:R1:W-:Y:S04]  /*2adb0*/  STL.64 [R1+0x78], R6 ;  /* 0x0000780601007387 */ /* 0x0003e80000100a00 */
[----:B------:R-:W-:Y:S04]  /*2adc0*/  STL [R1+0x150], R27 ;  /* 0x0001501b01007387 */ /* 0x000fe80000100800 */
[----:B------:R-:W-:Y:S01]  /*2add0*/  STL [R1+0x154], R0 ;  /* 0x0001540001007387 */ /* 0x000fe20000100800 */
[----:B------:R-:W-:Y:S01]  /*2ade0*/  FMUL R21, R2, R26 ;  /* 0x0000001a02157220 */ /* 0x000fe20000400000 */
[----:B0-----:R-:W-:-:S02]  /*2adf0*/  IMAD.MOV.U32 R4, RZ, RZ, R10 ;  /* 0x000000ffff047224 */ /* 0x001fc400078e000a */
[----:B------:R-:W-:Y:S02]  /*2ae00*/  IMAD.MOV.U32 R5, RZ, RZ, R16 ;  /* 0x000000ffff057224 */ /* 0x000fe400078e0010 */
[----:B-1----:R-:W-:Y:S02]  /*2ae10*/  IMAD.MOV.U32 R6, RZ, RZ, R8 ;  /* 0x000000ffff067224 */ /* 0x002fe400078e0008 */
[----:B------:R-:W-:Y:S02]  /*2ae20*/  IMAD.MOV.U32 R7, RZ, RZ, R12 ;  /* 0x000000ffff077224 */ /* 0x000fe400078e000c */
[C---:B--2---:R-:W-:Y:S01]  /*2ae30*/  FMUL R24, R2.reuse, R15 ;  /* 0x0000000f02187220 */ /* 0x044fe20000400000 */
[----:B----4-:R-:W-:Y:S01]  /*2ae40*/  FMUL R25, R2, R14 ;  /* 0x0000000e02197220 */ /* 0x010fe20000400000 */
[----:B------:R-:W2:Y:S04]  /*2ae50*/  LDL.LU R26, [R1+0x508] ;  /* 0x00050800011a7983 */ /* 0x000ea80000300800 */
[----:B------:R-:W4:Y:S04]  /*2ae60*/  LDL.LU R2, [R1+0x50c] ;  /* 0x00050c0001027983 */ /* 0x000f280000300800 */
[----:B------:R-:W5:Y:S04]  /*2ae70*/  LDL R14, [R1+0x3e0] ;  /* 0x0003e000010e7983 */ /* 0x000f680000100800 */
[----:B------:R-:W2:Y:S04]  /*2ae80*/  LDL R15, [R1+0x3e4] ;  /* 0x0003e400010f7983 */ /* 0x000ea80000100800 */
[----:B------:R0:W-:Y:S04]  /*2ae90*/  STL [R1+0x1b6c], R9 ;  /* 0x001b6c0901007387 */ /* 0x0001e80000100800 */
[----:B0-----:R-:W2:Y:S04]  /*2aea0*/  LDL R9, [R1+0x4c0] ;  /* 0x0004c00001097983 */ /* 0x001ea80000100800 */
[----:B------:R0:W-:Y:S04]  /*2aeb0*/  STL [R1+0x1b68], R13 ;  /* 0x001b680d01007387 */ /* 0x0001e80000100800 */
[----:B0-----:R-:W2:Y:S04]  /*2aec0*/  LDL R13, [R1+0x4c4] ;  /* 0x0004c400010d7983 */ /* 0x001ea80000100800 */
[----:B------:R-:W2:Y:S04]  /*2aed0*/  LDL.LU R18, [R1+0x420] ;  /* 0x0004200001127983 */ /* 0x000ea80000300800 */
[----:B------:R-:W2:Y:S04]  /*2aee0*/  LDL.LU R19, [R1+0x424] ;  /* 0x0004240001137983 */ /* 0x000ea80000300800 */
[----:B--2---:R0:W-:Y:S04]  /*2aef0*/  STL.64 [R1+0x1b78], R18 ;  /* 0x001b781201007387 */ /* 0x0041e80000100a00 */
[----:B------:R-:W-:Y:S04]  /*2af00*/  STL [R1+0x1a98], R3 ;  /* 0x001a980301007387 */ /* 0x000fe80000100800 */
[----:B---3--:R-:W-:Y:S01]  /*2af10*/  STL [R1+0x1a68], R28 ;  /* 0x001a681c01007387 */ /* 0x008fe20000100800 */
[----:B0-----:R-:W-:-:S03]  /*2af20*/  IMAD.MOV.U32 R18, RZ, RZ, R27 ;  /* 0x000000ffff127224 */ /* 0x001fc600078e001b */
[----:B------:R0:W-:Y:S01]  /*2af30*/  STL [R1+0x1a64], R29 ;  /* 0x001a641d01007387 */ /* 0x0001e20000100800 */
[----:B------:R-:W-:-:S07]  /*2af40*/  IMAD.MOV.U32 R19, RZ, RZ, R0 ;  /* 0x000000ffff137224 */ /* 0x000fce00078e0000 */
[----:B------:R-:W-:Y:S01]  /*2af50*/  HMMA.16816.F32 R4, R4, R18, R20 ;  /* 0x000000120404723c */ /* 0x000fe20000001814 */
[----:B0-----:R-:W2:Y:S01]  /*2af60*/  LDL R29, [R1+0x404] ;  /* 0x00040400011d7983 */ /* 0x001ea20000100800 */
[----:B-----5:R-:W-:-:S03]  /*2af70*/  F2FP.F16.E4M3.UNPACK_B R18, R14 ;  /* 0x0000000eff12723e */ /* 0x020fc600020006ff */
[----:B------:R-:W3:Y:S01]  /*2af80*/  LDL.LU R0, [R1+0x510] ;  /* 0x0005100001007983 */ /* 0x000ee20000300800 */
[C---:B------:R-:W-:Y:S01]  /*2af90*/  FMUL R26, R13.reuse, R26 ;  /* 0x0000001a0d1a7220 */ /* 0x040fe20000400000 */
[----:B----4-:R-:W-:Y:S01]  /*2afa0*/  FMUL R27, R13, R2 ;  /* 0x000000020d1b7220 */ /* 0x010fe20000400000 */
[----:B------:R-:W-:-:S11]  /*2afb0*/  F2FP.F16.E4M3.UNPACK_B R19, R15 ;  /* 0x0000000fff13723e */ /* 0x000fd600020006ff */
[----:B------:R0:W-:Y:S04]  /*2afc0*/  STL.64 [R1+0x60], R4 ;  /* 0x0000600401007387 */ /* 0x0001e80000100a00 */
[----:B------:R1:W-:Y:S04]  /*2afd0*/  STL.64 [R1+0x68], R6 ;  /* 0x0000680601007387 */ /* 0x0003e80000100a00 */
[----:B------:R-:W4:Y:S04]  /*2afe0*/  LDL.LU R21, [R1+0x514] ;  /* 0x0005140001157983 */ /* 0x000f280000300800 */
[----:B------:R-:W5:Y:S01]  /*2aff0*/  LDL.LU R22, [R1+0x518] ;  /* 0x0005180001167983 */ /* 0x000f620000300800 */
[----:B0-----:R-:W-:-:S02]  /*2b000*/  IMAD.MOV.U32 R4, RZ, RZ, R10 ;  /* 0x000000ffff047224 */ /* 0x001fc400078e000a */
[----:B------:R-:W-:Y:S01]  /*2b010*/  IMAD.MOV.U32 R5, RZ, RZ, R16 ;  /* 0x000000ffff057224 */ /* 0x000fe200078e0010 */
[----:B------:R-:W5:Y:S01]  /*2b020*/  LDL.LU R23, [R1+0x51c] ;  /* 0x00051c0001177983 */ /* 0x000f620000300800 */
[----:B-1----:R-:W-:Y:S02]  /*2b030*/  IMAD.MOV.U32 R6, RZ, RZ, R8 ;  /* 0x000000ffff067224 */ /* 0x002fe400078e0008 */
[----:B------:R-:W-:Y:S01]  /*2b040*/  IMAD.MOV.U32 R7, RZ, RZ, R12 ;  /* 0x000000ffff077224 */ /* 0x000fe200078e000c */
[----:B------:R-:W5:Y:S04]  /*2b050*/  LDL.LU R28, [R1+0x520] ;  /* 0x00052000011c7983 */ /* 0x000f680000300800 */
[----:B------:R-:W5:Y:S04]  /*2b060*/  LDL.LU R15, [R1+0x524] ;  /* 0x00052400010f7983 */ /* 0x000f680000300800 */
[----:B------:R-:W-:Y:S01]  /*2b070*/  STL [R1+0x158], R18 ;  /* 0x0001581201007387 */ /* 0x000fe20000100800 */
[----:B------:R-:W-:Y:S03]  /*2b080*/  HMMA.16816.F32 R4, R4, R18, R24 ;  /* 0x000000120404723c */ /* 0x000fe60000001818 */
[----:B------:R-:W5:Y:S04]  /*2b090*/  LDL.LU R14, [R1+0x528] ;  /* 0x00052800010e7983 */ /* 0x000f680000300800 */
[----:B------:R0:W-:Y:S04]  /*2b0a0*/  STL [R1+0x15c], R19 ;  /* 0x00015c1301007387 */ /* 0x0001e80000100800 */
[----:B------:R-:W5:Y:S04]  /*2b0b0*/  LDL.LU R3, [R1+0x52c] ;  /* 0x00052c0001037983 */ /* 0x000f680000300800 */
[----:B0-----:R-:W5:Y:S04]  /*2b0c0*/  LDL.LU.64 R18, [R1+0x1b78] ;  /* 0x001b780001127983 */ /* 0x001f680000300a00 */
[----:B------:R-:W5:Y:S01]  /*2b0d0*/  LDL R27, [R1+0x400] ;  /* 0x00040000011b7983 */ /* 0x000f620000100800 */
[----:B--2---:R-:W-:Y:S01]  /*2b0e0*/  F2FP.F16.E4M3.UNPACK_B R25, R29 ;  /* 0x0000001dff19723e */ /* 0x004fe200020006ff */
[----:B---3--:R-:W-:-:S02]  /*2b0f0*/  FMUL R20, R9, R0 ;  /* 0x0000000009147220 */ /* 0x008fc40000400000 */
[----:B------:R-:W2:Y:S04]  /*2b100*/  LDL R0, [R1+0x430] ;  /* 0x0004300001007983 */ /* 0x000ea80000100800 */
[----:B------:R0:W-:Y:S04]  /*2b110*/  STL.64 [R1+0x50], R4 ;  /* 0x0000500401007387 */ /* 0x0001e80000100a00 */
[----:B------:R1:W-:Y:S04]  /*2b120*/  STL.64 [R1+0x58], R6 ;  /* 0x0000580601007387 */ /* 0x0003e80000100a00 */
[----:B------:R-:W3:Y:S01]  /*2b130*/  LDL R2, [R1+0x434] ;  /* 0x0004340001027983 */ /* 0x000ee20000100800 */
[----:B0-----:R-:W-:-:S02]  /*2b140*/  IMAD.MOV.U32 R4, RZ, RZ, R10 ;  /* 0x000000ffff047224 */ /* 0x001fc400078e000a */
[----:B------:R-:W-:Y:S02]  /*2b150*/  IMAD.MOV.U32 R5, RZ, RZ, R16 ;  /* 0x000000ffff057224 */ /* 0x000fe400078e0010 */
[----:B----4-:R-:W-:Y:S01]  /*2b160*/  FMUL R21, R9, R21 ;  /* 0x0000001509157220 */ /* 0x010fe20000400000 */
[----:B-1----:R-:W-:Y:S02]  /*2b170*/  IMAD.MOV.U32 R6, RZ, RZ, R8 ;  /* 0x000000ffff067224 */ /* 0x002fe400078e0008 */
[----:B------:R-:W-:Y:S02]  /*2b180*/  IMAD.MOV.U32 R7, RZ, RZ, R12 ;  /* 0x000000ffff077224 */ /* 0x000fe400078e000c */
[C---:B-----5:R-:W-:Y:S01]  /*2b190*/  FMUL R22, R13.reuse, R22 ;  /* 0x000000160d167220 */ /* 0x060fe20000400000 */
[----:B------:R-:W-:Y:S01]  /*2b1a0*/  FMUL R23, R13, R23 ;  /* 0x000000170d177220 */ /* 0x000fe20000400000 */
[----:B------:R-:W-:-:S07]  /*2b1b0*/  F2FP.F16.E4M3.UNPACK_B R24, R27 ;  /* 0x0000001bff18723e */ /* 0x000fce00020006ff */
[----:B------:R-:W-:Y:S01]  /*2b1c0*/  HMMA.16816.F32 R20, R4, R24, R20 ;  /* 0x000000180414723c */ /* 0x000fe20000001814 */
[----:B------:R-:W-:Y:S04]  /*2b1d0*/  STL [R1+0x168], R24 ;  /* 0x0001681801007387 */ /* 0x000fe80000100800 */
[----:B------:R0:W-:Y:S01]  /*2b1e0*/  STL [R1+0x16c], R25 ;  /* 0x00016c1901007387 */ /* 0x0001e20000100800 */
[----:B------:R-:W-:-:S13]  /*2b1f0*/  FMUL R7, R13, R3 ;  /* 0x000000030d077220 */ /* 0x000fda0000400000 */
[----:B------:R1:W-:Y:S04]  /*2b200*/  STL.64 [R1+0x40], R20 ;  /* 0x0000401401007387 */ /* 0x0003e80000100a00 */
[----:B------:R4:W-:Y:S04]  /*2b210*/  STL.64 [R1+0x48], R22 ;  /* 0x0000481601007387 */ /* 0x0009e80000100a00 */
[----:B------:R-:W5:Y:S04]  /*2b220*/  LDL.LU R26, [R1+0x530] ;  /* 0x00053000011a7983 */ /* 0x000f680000300800 */
[----:B0-----:R-:W5:Y:S04]  /*2b230*/  LDL.LU R25, [R1+0x534] ;  /* 0x0005340001197983 */ /* 0x001f680000300800 */
[----:B------:R-:W5:Y:S04]  /*2b240*/  LDL.LU R24, [R1+0x538] ;  /* 0x0005380001187983 */ /* 0x000f680000300800 */
[----:B------:R-:W5:Y:S01]  /*2b250*/  LDL.LU R3, [R1+0x53c] ;  /* 0x00053c0001037983 */ /* 0x000f620000300800 */
[C---:B------:R-:W-:Y:S01]  /*2b260*/  FMUL R4, R9.reuse, R28 ;  /* 0x0000001c09047220 */ /* 0x040fe20000400000 */
[----:B------:R-:W-:Y:S01]  /*2b270*/  FMUL R5, R9, R15 ;  /* 0x0000000f09057220 */ /* 0x000fe20000400000 */
[----:B------:R-:W-:Y:S01]  /*2b280*/  FMUL R6, R13, R14 ;  /* 0x0000000e0d067220 */ /* 0x000fe20000400000 */
[----:B------:R-:W-:Y:S01]  /*2b290*/  F2FP.F16.E4M3.UNPACK_B R28, R18 ;  /* 0x00000012ff1c723e */ /* 0x000fe200020006ff */
[----:B-1----:R-:W-:Y:S01]  /*2b2a0*/  IMAD.MOV.U32 R20, RZ, RZ, R10 ;  /* 0x000000ffff147224 */ /* 0x002fe200078e000a */
[----:B------:R-:W-:Y:S01]  /*2b2b0*/  F2FP.F16.E4M3.UNPACK_B R29, R19 ;  /* 0x00000013ff1d723e */ /* 0x000fe200020006ff */
[----:B------:R-:W-:Y:S01]  /*2b2c0*/  IMAD.MOV.U32 R21, RZ, RZ, R16 ;  /* 0x000000ffff157224 */ /* 0x000fe200078e0010 */
[----:B------:R-:W5:Y:S01]  /*2b2d0*/  LDL.LU R14, [R1+0x490] ;  /* 0x00049000010e7983 */ /* 0x000f620000300800 */
[----:B----4-:R-:W-:-:S02]  /*2b2e0*/  IMAD.MOV.U32 R22, RZ, RZ, R8 ;  /* 0x000000ffff167224 */ /* 0x010fc400078e0008 */
[----:B------:R-:W-:Y:S01]  /*2b2f0*/  IMAD.MOV.U32 R23, RZ, RZ, R12 ;  /* 0x000000ffff177224 */ /* 0x000fe200078e000c */
[----:B------:R-:W4:Y:S06]  /*2b300*/  LDL.LU R15, [R1+0x494] ;  /* 0x00049400010f7983 */ /* 0x000f2c0000300800 */
[----:B------:R-:W-:Y:S01]  /*2b310*/  HMMA.16816.F32 R4, R20, R28, R4 ;  /* 0x0000001c1404723c */ /* 0x000fe20000001804 */
[----:B------:R0:W-:Y:S04]  /*2b320*/  STL [R1+0x1ae8], R18 ;  /* 0x001ae81201007387 */ /* 0x0001e80000100800 */
[----:B------:R-:W-:Y:S04]  /*2b330*/  STL [R1+0x1aec], R19 ;  /* 0x001aec1301007387 */ /* 0x000fe80000100800 */
[----:B------:R-:W-:Y:S04]  /*2b340*/  STL [R1+0x178], R28 ;  /* 0x0001781c01007387 */ /* 0x000fe80000100800 */
[----:B------:R-:W-:Y:S06]  /*2b350*/  STL [R1+0x17c], R29 ;  /* 0x00017c1d01007387 */ /* 0x000fec0000100800 */
[----:B0-----:R-:W-:Y:S01]  /*2b360*/  IMAD.MOV.U32 R18, RZ, RZ, R7 ;  /* 0x000000ffff127224 */ /* 0x001fe200078e0007 */
[----:B------:R-:W-:Y:S04]  /*2b370*/  STL.64 [R1+0x20], R4 ;  /* 0x0000200401007387 */ /* 0x000fe80000100a00 */
[----:B------:R-:W-:Y:S04]  /*2b380*/  STL [R1+0x28], R6 ;  /* 0x0000280601007387 */ /* 0x000fe80000100800 */
[----:B------:R2:W-:Y:S02]  /*2b390*/  STL [R1+0x1af0], R18 ;  /* 0x001af01201007387 */ /* 0x0005e40000100800 */
[----:B--2---:R-:W-:-:S02]  /*2b3a0*/  F2FP.F16.E4M3.UNPACK_B R18, R0 ;  /* 0x00000000ff12723e */ /* 0x004fc400020006ff */
[----:B---3--:R-:W-:Y:S01]  /*2b3b0*/  F2FP.F16.E4M3.UNPACK_B R19, R2 ;  /* 0x00000002ff13723e */ /* 0x008fe200020006ff */
[C---:B-----5:R-:W-:Y:S01]  /*2b3c0*/  FMUL R4, R9.reuse, R26 ;  /* 0x0000001a09047220 */ /* 0x060fe20000400000 */
[----:B------:R-:W-:Y:S01]  /*2b3d0*/  FMUL R5, R9, R25 ;  /* 0x0000001909057220 */ /* 0x000fe20000400000 */
[C---:B------:R-:W-:Y:S02]  /*2b3e0*/  FMUL R6, R13.reuse, R24 ;  /* 0x000000180d067220 */ /* 0x040fe40000400000 */
[----:B------:R-:W2:Y:S01]  /*2b3f0*/  LDL.LU R24, [R1+0x540] ;  /* 0x0005400001187983 */ /* 0x000ea20000300800 */
[----:B------:R-:W-:-:S03]  /*2b400*/  FMUL R7, R13, R3 ;  /* 0x000000030d077220 */ /* 0x000fc60000400000 */
[----:B------:R-:W3:Y:S04]  /*2b410*/  LDL.LU R25, [R1+0x544] ;  /* 0x0005440001197983 */ /* 0x000ee80000300800 */
[----:B------:R-:W-:Y:S01]  /*2b420*/  HMMA.16816.F32 R4, R20, R18, R4 ;  /* 0x000000121404723c */ /* 0x000fe20000001804 */
[----:B------:R0:W-:Y:S04]  /*2b430*/  STL [R1+0x188], R18 ;  /* 0x0001881201007387 */ /* 0x0001e80000100800 */
[----:B------:R-:W5:Y:S04]  /*2b440*/  LDL.LU R26, [R1+0x548] ;  /* 0x00054800011a7983 */ /* 0x000f680000300800 */
[----:B------:R1:W-:Y:S04]  /*2b450*/  STL [R1+0x18c], R19 ;  /* 0x00018c1301007387 */ /* 0x0003e80000100800 */
[----:B------:R-:W4:Y:S06]  /*2b460*/  LDL.LU R3, [R1+0x54c] ;  /* 0x00054c0001037983 */ /* 0x000f2c0000300800 */
[----:B0-----:R-:W-:Y:S01]  /*2b470*/  IMAD.MOV.U32 R18, RZ, RZ, R6 ;  /* 0x000000ffff127224 */ /* 0x001fe200078e0006 */
[----:B------:R0:W-:Y:S01]  /*2b480*/  STL.64 [R1], R4 ;  /* 0x0000000401007387 */ /* 0x0001e20000100a00 */
[----:B-1----:R-:W-:-:S03]  /*2b490*/  IMAD.MOV.U32 R19, RZ, RZ, R7 ;  /* 0x000000ffff137224 */ /* 0x002fc600078e0007 */
[----:B------:R-:W4:Y:S04]  /*2b4a0*/  LDL R6, [R1+0x460] ;  /* 0x0004600001067983 */ /* 0x000f280000100800 */
[----:B------:R-:W4:Y:S04]  /*2b4b0*/  LDL R7, [R1+0x464] ;  /* 0x0004640001077983 */ /* 0x000f280000100800 */
[----:B------:R-:W4:Y:S04]  /*2b4c0*/  LDL.LU R21, [R1+0x550] ;  /* 0x0005500001157983 */ /* 0x000f280000300800 */
[----:B------:R-:W4:Y:S04]  /*2b4d0*/  LDL.LU R20, [R1+0x554] ;  /* 0x0005540001147983 */ /* 0x000f280000300800 */
[----:B------:R-:W4:Y:S04]  /*2b4e0*/  LDL.LU R2, [R1+0x558] ;  /* 0x0005580001027983 */ /* 0x000f280000300800 */
[----:B------:R-:W4:Y:S01]  /*2b4f0*/  LDL.LU R0, [R1+0x55c] ;  /* 0x00055c0001007983 */ /* 0x000f220000300800 */
[----:B0-----:R-:W-:-:S03]  /*2b500*/  IMAD.MOV.U32 R4, RZ, RZ, R10 ;  /* 0x000000ffff047224 */ /* 0x001fc600078e000a */
[----:B------:R0:W-:Y:S01]  /*2b510*/  STL.64 [R1+0x1b70], R18 ;  /* 0x001b701201007387 */ /* 0x0001e20000100a00 */
[----:B------:R-:W-:Y:S02]  /*2b520*/  IMAD.MOV.U32 R5, RZ, RZ, R16 ;  /* 0x000000ffff057224 */ /* 0x000fe400078e0010 */
[C---:B--2---:R-:W-:Y:S01]  /*2b530*/  FMUL R24, R9.reuse, R24 ;  /* 0x0000001809187220 */ /* 0x044fe20000400000 */
[----:B---3--:R-:W-:Y:S01]  /*2b540*/  FMUL R25, R9, R25 ;  /* 0x0000001909197220 */ /* 0x008fe20000400000 */
[C---:B-----5:R-:W-:Y:S01]  /*2b550*/  FMUL R26, R13.reuse, R26 ;  /* 0x0000001a0d1a7220 */ /* 0x060fe20000400000 */
[----:B----4-:R-:W-:Y:S02]  /*2b560*/  FMUL R27, R13, R3 ;  /* 0x000000030d1b7220 */ /* 0x010fe40000400000 */
[----:B------:R-:W2:Y:S04]  /*2b570*/  LDL R3, [R1+0x4a4] ;  /* 0x0004a40001037983 */ /* 0x000ea80000100800 */
[----:B------:R-:W3:Y:S04]  /*2b580*/  LDL.LU R28, [R1+0x4b0] ;  /* 0x0004b000011c7983 */ /* 0x000ee80000300800 */
[----:B------:R-:W4:Y:S01]  /*2b590*/  LDL.LU R29, [R1+0x4b4] ;  /* 0x0004b400011d7983 */ /* 0x000f220000300800 */
[----:B0-----:R-:W-:Y:S01]  /*2b5a0*/  F2FP.F16.E4M3.UNPACK_B R18, R6 ;  /* 0x00000006ff12723e */ /* 0x001fe200020006ff */
[----:B------:R-:W-:Y:S01]  /*2b5b0*/  IMAD.MOV.U32 R6, RZ, RZ, R8 ;  /* 0x000000ffff067224 */ /* 0x000fe200078e0008 */
[----:B------:R-:W-:Y:S01]  /*2b5c0*/  F2FP.F16.E4M3.UNPACK_B R19, R7 ;  /* 0x00000007ff13723e */ /* 0x000fe200020006ff */
[----:B------:R-:W-:-:S02]  /*2b5d0*/  IMAD.MOV.U32 R7, RZ, RZ, R12 ;  /* 0x000000ffff077224 */ /* 0x000fc400078e000c */
[----:B------:R0:W-:Y:S04]  /*2b5e0*/  STL [R1+0x198], R18 ;  /* 0x0001981201007387 */ /* 0x0001e80000100800 */
[----:B------:R1:W-:Y:S01]  /*2b5f0*/  STL [R1+0x19c], R19 ;  /* 0x00019c1301007387 */ /* 0x0003e20000100800 */
[----:B------:R-:W-:Y:S01]  /*2b600*/  HMMA.16816.F32 R24, R4, R18, R24 ;  /* 0x000000120418723c */ /* 0x000fe20000001818 */
[C---:B------:R-:W-:Y:S01]  /*2b610*/  FMUL R4, R9.reuse, R21 ;  /* 0x0000001509047220 */ /* 0x040fe20000400000 */
[----:B------:R-:W-:Y:S01]  /*2b620*/  FMUL R5, R9, R20 ;  /* 0x0000001409057220 */ /* 0x000fe20000400000 */
[----:B------:R-:W-:Y:S02]  /*2b630*/  IMAD.MOV.U32 R20, RZ, RZ, R10 ;  /* 0x000000ffff147224 */ /* 0x000fe400078e000a */
[----:B------:R-:W-:Y:S01]  /*2b640*/  FMUL R6, R13, R2 ;  /* 0x000000020d067220 */ /* 0x000fe20000400000 */
[----:B0-----:R-:W-:Y:S01]  /*2b650*/  F2FP.F16.E4M3.UNPACK_B R18, R14 ;  /* 0x0000000eff12723e */ /* 0x001fe200020006ff */
[----:B------:R-:W-:-:S02]  /*2b660*/  IMAD.MOV.U32 R21, RZ, RZ, R16 ;  /* 0x000000ffff157224 */ /* 0x000fc400078e0010 */
[----:B------:R-:W-:Y:S01]  /*2b670*/  FMUL R7, R13, R0 ;  /* 0x000000000d077220 */ /* 0x000fe20000400000 */
[----:B-1----:R-:W-:-:S07]  /*2b680*/  F2FP.F16.E4M3.UNPACK_B R19, R15 ;  /* 0x0000000fff13723e */ /* 0x002fce00020006ff */
[----:B------:R-:W-:Y:S02]  /*2b690*/  HMMA.16816.F32 R4, R20, R18, R4 ;  /* 0x000000121404723c */ /* 0x000fe40000001804 */
[----:B------:R0:W-:Y:S04]  /*2b6a0*/  STL [R1+0x1aa4], R25 ;  /* 0x001aa41901007387 */ /* 0x0001e80000100800 */
[----:B0-----:R-:W5:Y:S04]  /*2b6b0*/  LDL R25, [R1+0x4a0] ;  /* 0x0004a00001197983 */ /* 0x001f680000100800 */
[----:B------:R0:W-:Y:S09]  /*2b6c0*/  STL [R1+0x1aa0], R26 ;  /* 0x001aa01a01007387 */ /* 0x0001f20000100800 */
[----:B------:R-:W-:Y:S01]  /*2b6d0*/  IMAD.MOV.U32 R2, RZ, RZ, R6 ;  /* 0x000000ffff027224 */ /* 0x000fe200078e0006 */
[----:B0-----:R-:W2:Y:S04]  /*2b6e0*/  LDL.LU R26, [R1+0x56c] ;  /* 0x00056c00011a7983 */ /* 0x001ea80000300800 */
[----:B------:R0:W-:Y:S01]  /*2b6f0*/  STL [R1+0x1a9c], R27 ;  /* 0x001a9c1b01007387 */ /* 0x0001e20000100800 */
[----:B------:R-:W-:-:S03]  /*2b700*/  IMAD.MOV.U32 R0, RZ, RZ, R7 ;  /* 0x000000ffff007224 */ /* 0x000fc600078e0007 */
[----:B0-----:R-:W2:Y:S04]  /*2b710*/  LDL.LU R27, [R1+0x568] ;  /* 0x00056800011b7983 */ /* 0x001ea80000300800 */
[----:B------:R-:W-:Y:S04]  /*2b720*/  STL [R1+0x1a8], R18 ;  /* 0x0001a81201007387 */ /* 0x000fe80000100800 */
[----:B------:R0:W-:Y:S04]  /*2b730*/  STL [R1+0x1ac], R19 ;  /* 0x0001ac1301007387 */ /* 0x0001e80000100800 */
[----:B0-----:R-:W2:Y:S04]  /*2b740*/  LDL.LU.64 R18, [R1+0x1b70] ;  /* 0x001b700001127983 */ /* 0x001ea80000300a00 */
[----:B------:R0:W-:Y:S04]  /*2b750*/  STL.64 [R1+0x30], R4 ;  /* 0x0000300401007387 */ /* 0x0001e80000100a00 */
[----:B------:R-:W0:Y:S04]  /*2b760*/  LDL.LU R6, [R1+0x560] ;  /* 0x0005600001067983 */ /* 0x000e280000300800 */
[----:B------:R-:W3:Y:S01]  /*2b770*/  LDL.LU R7, [R1+0x564] ;  /* 0x0005640001077983 */ /* 0x000ee20000300800 */
[----:B0-----:R-:W-:Y:S01]  /*2b780*/  FMUL R4, R9, R6 ;  /* 0x0000000609047220 */ /* 0x001fe20000400000 */
[----:B--2---:R-:W-:Y:S01]  /*2b790*/  FMUL R6, R13, R27 ;  /* 0x0000001b0d067220 */ /* 0x004fe20000400000 */
[----:B------:R-:W-:Y:S01]  /*2b7a0*/  F2FP.F16.E4M3.UNPACK_B R27, R3 ;  /* 0x00000003ff1b723e */ /* 0x000fe200020006ff */
[----:B---3--:R-:W-:Y:S01]  /*2b7b0*/  FMUL R5, R9, R7 ;  /* 0x0000000709057220 */ /* 0x008fe20000400000 */
[----:B------:R-:W-:Y:S01]  /*2b7c0*/  FMUL R7, R13, R26 ;  /* 0x0000001a0d077220 */ /* 0x000fe20000400000 */
[----:B-----5:R-:W-:-:S07]  /*2b7d0*/  F2FP.F16.E4M3.UNPACK_B R26, R25 ;  /* 0x00000019ff1a723e */ /* 0x020fce00020006ff */
[----:B------:R-:W-:Y:S01]  /*2b7e0*/  HMMA.16816.F32 R4, R20, R26, R4 ;  /* 0x0000001a1404723c */ /* 0x000fe20000001804 */
[----:B------:R0:W-:Y:S04]  /*2b7f0*/  STL [R1+0x1b8], R26 ;  /* 0x0001b81a01007387 */ /* 0x0001e80000100800 */
[----:B------:R1:W-:-:S14]  /*2b800*/  STL [R1+0x1bc], R27 ;  /* 0x0001bc1b01007387 */ /* 0x0003dc0000100800 */
[----:B------:R-:W-:Y:S02]  /*2b810*/  IMAD.MOV.U32 R3, RZ, RZ, R7 ;  /* 0x000000ffff037224 */ /* 0x000fe400078e0007 */
[----:B------:R-:W-:Y:S02]  /*2b820*/  IMAD.MOV.U32 R7, RZ, RZ, R9 ;  /* 0x000000ffff077224 */ /* 0x000fe400078e0009 */
[----:B------:R-:W-:Y:S01]  /*2b830*/  IMAD.MOV.U32 R25, RZ, RZ, R4 ;  /* 0x000000ffff197224 */ /* 0x000fe200078e0004 */
[----:B------:R-:W2:Y:S01]  /*2b840*/  LDL.LU R9, [R1+0x1b6c] ;  /* 0x001b6c0001097983 */ /* 0x000ea20000300800 */
[----:B0-----:R-:W-:Y:S02]  /*2b850*/  IMAD.MOV.U32 R26, RZ, RZ, R5 ;  /* 0x000000ffff1a7224 */ /* 0x001fe400078e0005 */
[----:B-1----:R-:W-:Y:S01]  /*2b860*/  IMAD.MOV.U32 R27, RZ, RZ, R6 ;  /* 0x000000ffff1b7224 */ /* 0x002fe200078e0006 */
[----:B------:R-:W3:Y:S01]  /*2b870*/  LDL.LU R4, [R1+0x570] ;  /* 0x0005700001047983 */ /* 0x000ee20000300800 */
[----:B------:R-:W-:-:S03]  /*2b880*/  IMAD.MOV.U32 R5, RZ, RZ, R7 ;  /* 0x000000ffff057224 */ /* 0x000fc600078e0007 */
[----:B------:R-:W5:Y:S04]  /*2b890*/  LDL.LU R23, [R1+0x574] ;  /* 0x0005740001177983 */ /* 0x000f680000300800 */
[----:B------:R-:W2:Y:S04]  /*2b8a0*/  LDL.LU R6, [R1+0x578] ;  /* 0x0005780001067983 */ /* 0x000ea80000300800 */
[----:B------:R-:W2:Y:S04]  /*2b8b0*/  LDL.LU R7, [R1+0x57c] ;  /* 0x00057c0001077983 */ /* 0x000ea80000300800 */
[----:B------:R0:W-:Y:S04]  /*2b8c0*/  STL.64 [R1+0x1ab0], R26 ;  /* 0x001ab01a01007387 */ /* 0x0001e80000100a00 */
[----:B0-----:R-:W2:Y:S04]  /*2b8d0*/  LDL.LU R26, [R1+0x2b0] ;  /* 0x0002b000011a7983 */ /* 0x001ea80000300800 */
[----:B------:R-:W2:Y:S04]  /*2b8e0*/  LDL.LU R27, [R1+0x2b4] ;  /* 0x0002b400011b7983 */ /* 0x000ea80000300800 */
[----:B------:R0:W-:Y:S02]  /*2b8f0*/  STL.64 [R1+0x1aa8], R24 ;  /* 0x001aa81801007387 */ /* 0x0001e40000100a00 */
[----:B0-----:R-:W-:-:S02]  /*2b900*/  F2FP.F16.E4M3.UNPACK_B R24, R28 ;  /* 0x0000001cff18723e */ /* 0x001fc400020006ff */
[----:B----4-:R-:W-:Y:S01]  /*2b910*/  F2FP.F16.E4M3.UNPACK_B R25, R29 ;  /* 0x0000001dff19723e */ /* 0x010fe200020006ff */
[C---:B---3--:R-:W-:Y:S01]  /*2b920*/  FMUL R4, R5.reuse, R4 ;  /* 0x0000000405047220 */ /* 0x048fe20000400000 */
[----:B-----5:R-:W-:Y:S01]  /*2b930*/  FMUL R5, R5, R23 ;  /* 0x0000001705057220 */ /* 0x020fe20000400000 */
[----:B------:R-:W-:Y:S02]  /*2b940*/  IMAD.MOV.U32 R23, RZ, RZ, R12 ;  /* 0x000000ffff177224 */ /* 0x000fe400078e000c */
[C---:B--2---:R-:W-:Y:S01]  /*2b950*/  FMUL R6, R13.reuse, R6 ;  /* 0x000000060d067220 */ /* 0x044fe20000400000 */
[----:B------:R-:W-:Y:S02]  /*2b960*/  FMUL R7, R13, R7 ;  /* 0x000000070d077220 */ /* 0x000fe40000400000 */
[----:B------:R-:W2:Y:S05]  /*2b970*/  LDL.LU R13, [R1+0x1b68] ;  /* 0x001b6800010d7983 */ /* 0x000eaa0000300800 */
[----:B------:R-:W-:Y:S01]  /*2b980*/  HMMA.16816.F32 R20, R20, R24, R4 ;  /* 0x000000181414723c */ /* 0x000fe20000001804 */
[----:B------:R-:W-:Y:S04]  /*2b990*/  STL [R1+0x1c8], R24 ;  /* 0x0001c81801007387 */ /* 0x000fe80000100800 */
[----:B------:R-:W-:Y:S04]  /*2b9a0*/  STL [R1+0x1cc], R25 ;  /* 0x0001cc1901007387 */ /* 0x000fe80000100800 */
[----:B------:R-:W3:Y:S04]  /*2b9b0*/  LDL.LU R12, [R1+0x320] ;  /* 0x00032000010c7983 */ /* 0x000ee80000300800 */
[----:B------:R-:W4:Y:S04]  /*2b9c0*/  LDL.LU R8, [R1+0x324] ;  /* 0x0003240001087983 */ /* 0x000f280000300800 */
[----:B------:R-:W5:Y:S04]  /*2b9d0*/  LDL.LU R16, [R1+0x340] ;  /* 0x0003400001107983 */ /* 0x000f680000300800 */
[----:B------:R-:W2:Y:S04]  /*2b9e0*/  LDL.LU R10, [R1+0x344] ;  /* 0x00034400010a7983 */ /* 0x000ea80000300800 */
[----:B------:R0:W-:Y:S04]  /*2b9f0*/  STL.64 [R1+0x1a78], R22 ;  /* 0x001a781601007387 */ /* 0x0001e80000100a00 */
[----:B0-----:R-:W2:Y:S04]  /*2ba00*/  LDL.LU R22, [R1+0x300] ;  /* 0x0003000001167983 */ /* 0x001ea80000300800 */
[----:B------:R-:W2:Y:S04]  /*2ba10*/  LDL.LU R23, [R1+0x304] ;  /* 0x0003040001177983 */ /* 0x000ea80000300800 */
[----:B------:R0:W-:Y:S02]  /*2ba20*/  STL.64 [R1+0x1a70], R20 ;  /* 0x001a701401007387 */ /* 0x0001e40000100a00 */
[----:B0-----:R-:W-:-:S02]  /*2ba30*/  F2FP.F16.E4M3.UNPACK_B R20, R26.H1 ;  /* 0x0000001aff14723e */ /* 0x001fc400030006ff */
[----:B------:R-:W-:Y:S01]  /*2ba40*/  F2FP.F16.E4M3.UNPACK_B R21, R27.H1 ;  /* 0x0000001bff15723e */ /* 0x000fe200030006ff */
[----:B------:R-:W2:Y:S04]  /*2ba50*/  LDL.LU R26, [R1+0x360] ;  /* 0x00036000011a7983 */ /* 0x000ea80000300800 */
[----:B------:R-:W2:Y:S04]  /*2ba60*/  LDL.LU R27, [R1+0x364] ;  /* 0x00036400011b7983 */ /* 0x000ea80000300800 */
[----:B------:R-:W-:Y:S04]  /*2ba70*/  STL [R1+0x1d0], R20 ;  /* 0x0001d01401007387 */ /* 0x000fe80000100800 */
[----:B--2---:R0:W-:Y:S04]  /*2ba80*/  STL.64 [R1+0x1b30], R26 ;  /* 0x001b301a01007387 */ /* 0x0041e80000100a00 */
[----:B------:R-:W-:Y:S04]  /*2ba90*/  STL [R1+0x1d4], R21 ;  /* 0x0001d41501007387 */ /* 0x000fe80000100800 */
[----:B------:R-:W2:Y:S04]  /*2baa0*/  LDL.LU R24, [R1+0xa0] ;  /* 0x0000a00001187983 */ /* 0x000ea80000300800 */
[----:B------:R-:W2:Y:S04]  /*2bab0*/  LDL.LU R25, [R1+0xa4] ;  /* 0x0000a40001197983 */ /* 0x000ea80000300800 */
[----:B0-----:R-:W2:Y:S04]  /*2bac0*/  LDL.LU R26, [R1+0xa8] ;  /* 0x0000a800011a7983 */ /* 0x001ea80000300800 */
[----:B------:R-:W2:Y:S04]  /*2bad0*/  LDL.LU R27, [R1+0xac] ;  /* 0x0000ac00011b7983 */ /* 0x000ea80000300800 */
[----:B--2---:R-:W-:Y:S04]  /*2bae0*/  STL.64 [R1+0x1b40], R26 ;  /* 0x001b401a01007387 */ /* 0x004fe80000100a00 */
[----:B------:R0:W-:Y:S04]  /*2baf0*/  STL.64 [R1+0x1b38], R24 ;  /* 0x001b381801007387 */ /* 0x0001e80000100a00 */
[----:B0-----:R-:W2:Y:S04]  /*2bb00*/  LDL.LU R24, [R1+0xb0] ;  /* 0x0000b00001187983 */ /* 0x001ea80000300800 */
[----:B------:R-:W2:Y:S04]  /*2bb10*/  LDL.LU R25, [R1+0xb4] ;  /* 0x0000b40001197983 */ /* 0x000ea80000300800 */
[----:B------:R-:W2:Y:S04]  /*2bb20*/  LDL.LU R26, [R1+0xb8] ;  /* 0x0000b800011a7983 */ /* 0x000ea80000300800 */
[----:B------:R-:W2:Y:S04]  /*2bb30*/  LDL.LU R27, [R1+0xbc] ;  /* 0x0000bc00011b7983 */ /* 0x000ea80000300800 */
[----:B--2---:R-:W-:Y:S04]  /*2bb40*/  STL.64 [R1+0x1b50], R26 ;  /* 0x001b501a01007387 */ /* 0x004fe80000100a00 */
[----:B------:R0:W-:Y:S04]  /*2bb50*/  STL.64 [R1+0x1b48], R24 ;  /* 0x001b481801007387 */ /* 0x0001e80000100a00 */
[----:B0-----:R-:W2:Y:S04]  /*2bb60*/  LDL.LU R24, [R1+0xc0] ;  /* 0x0000c00001187983 */ /* 0x001ea80000300800 */
[----:B------:R-:W2:Y:S04]  /*2bb70*/  LDL.LU R25, [R1+0xc4] ;  /* 0x0000c40001197983 */ /* 0x000ea80000300800 */
[----:B------:R-:W2:Y:S04]  /*2bb80*/  LDL.LU R26, [R1+0xc8] ;  /* 0x0000c800011a7983 */ /* 0x000ea80000300800 */
[----:B------:R-:W2:Y:S01]  /*2bb90*/  LDL.LU R27, [R1+0xcc] ;  /* 0x0000cc00011b7983 */ /* 0x000ea20000300800 */
[----:B------:R-:W-:-:S03]  /*2bba0*/  IMAD.MOV.U32 R4, RZ, RZ, R11 ;  /* 0x000000ffff047224 */ /* 0x000fc600078e000b */
[----:B--2---:R-:W-:Y:S04]  /*2bbb0*/  STL.64 [R1+0x1b60], R26 ;  /* 0x001b601a01007387 */ /* 0x004fe80000100a00 */
[----:B------:R0:W-:Y:S04]  /*2bbc0*/  STL.64 [R1+0x1b58], R24 ;  /* 0x001b581801007387 */ /* 0x0001e80000100a00 */
[----:B0-----:R-:W2:Y:S04]  /*2bbd0*/  LDL.LU R24, [R1+0xd0] ;  /* 0x0000d00001187983 */ /* 0x001ea80000300800 */
[----:B------:R-:W2:Y:S04]  /*2bbe0*/  LDL.LU R25, [R1+0xd4] ;  /* 0x0000d40001197983 */ /* 0x000ea80000300800 */
[----:B------:R-:W2:Y:S04]  /*2bbf0*/  LDL.LU R26, [R1+0xd8] ;  /* 0x0000d800011a7983 */ /* 0x000ea80000300800 */
[----:B------:R-:W2:Y:S01]  /*2bc00*/  LDL.LU R27, [R1+0xdc] ;  /* 0x0000dc00011b7983 */ /* 0x000ea20000300800 */
[----:B------:R-:W-:-:S02]  /*2bc10*/  IMAD.MOV.U32 R5, RZ, RZ, R17 ;  /* 0x000000ffff057224 */ /* 0x000fc400078e0011 */
[----:B------:R-:W-:Y:S02]  /*2bc20*/  IMAD.MOV.U32 R6, RZ, RZ, R9 ;  /* 0x000000ffff067224 */ /* 0x000fe400078e0009 */
[----:B------:R-:W-:-:S07]  /*2bc30*/  IMAD.MOV.U32 R7, RZ, RZ, R13 ;  /* 0x000000ffff077224 */ /* 0x000fce00078e000d */
[----:B--2---:R-:W-:Y:S01]  /*2bc40*/  HMMA.16816.F32 R4, R4, R20, R24 ;  /* 0x000000140404723c */ /* 0x004fe20000001818 */
[----:B------:R-:W2:Y:S04]  /*2bc50*/  LDL.LU.64 R26, [R1+0x1b60] ;  /* 0x001b6000011a7983 */ /* 0x000ea80000300a00 */
[----:B------:R-:W2:Y:S01]  /*2bc60*/  LDL.LU.64 R24, [R1+0x1b58] ;  /* 0x001b580001187983 */ /* 0x000ea20000300a00 */
[----:B------:R-:W-:Y:S02]  /*2bc70*/  F2FP.F16.E4M3.UNPACK_B R20, R22.H1 ;  /* 0x00000016ff14723e */ /* 0x000fe400030006ff */
[----:B------:R-:W-:-:S11]  /*2bc80*/  F2FP.F16.E4M3.UNPACK_B R21, R23.H1 ;  /* 0x00000017ff15723e */ /* 0x000fd600030006ff */
[----:B------:R0:W-:Y:S04]  /*2bc90*/  STL.64 [R1+0x2d0], R4 ;  /* 0x0002d00401007387 */ /* 0x0001e80000100a00 */
[----:B------:R1:W-:Y:S01]  /*2bca0*/  STL.64 [R1+0x2d8], R6 ;  /* 0x0002d80601007387 */ /* 0x0003e20000100a00 */
[----:B0-----:R-:W-:Y:S02]  /*2bcb0*/  IMAD.MOV.U32 R4, RZ, RZ, R11 ;  /* 0x000000ffff047224 */ /* 0x001fe400078e000b */
[----:B------:R-:W-:Y:S02]  /*2bcc0*/  IMAD.MOV.U32 R5, RZ, RZ, R17 ;  /* 0x000000ffff057224 */ /* 0x000fe400078e0011 */
[----:B-1----:R-:W-:Y:S02]  /*2bcd0*/  IMAD.MOV.U32 R6, RZ, RZ, R9 ;  /* 0x000000ffff067224 */ /* 0x002fe400078e0009 */
[----:B------:R-:W-:Y:S01]  /*2bce0*/  IMAD.MOV.U32 R7, RZ, RZ, R13 ;  /* 0x000000ffff077224 */ /* 0x000fe200078e000d */
[----:B------:R3:W-:Y:S04]  /*2bcf0*/  STL [R1+0x1c0], R20 ;  /* 0x0001c01401007387 */ /* 0x0007e80000100800 */
[----:B------:R4:W-:Y:S02]  /*2bd00*/  STL [R1+0x1c4], R21 ;  /* 0x0001c41501007387 */ /* 0x0009e40000100800 */
[----:B--2---:R-:W-:Y:S02]  /*2bd10*/  HMMA.16816.F32 R4, R4, R20, R24 ;  /* 0x000000140404723c */ /* 0x004fe40000001818 */
[----:B------:R-:W2:Y:S04]  /*2bd20*/  LDL.LU.64 R26, [R1+0x1b50] ;  /* 0x001b5000011a7983 */ /* 0x000ea80000300a00 */
[----:B------:R-:W2:Y:S01]  /*2bd30*/  LDL.LU.64 R24, [R1+0x1b48] ;  /* 0x001b480001187983 */ /* 0x000ea20000300a00 */
[----:B---3--:R-:W-:-:S02]  /*2bd40*/  F2FP.F16.E4M3.UNPACK_B R20, R12.H1 ;  /* 0x0000000cff14723e */ /* 0x008fc400030006ff */
[----:B----4-:R-:W-:-:S10]  /*2bd50*/  F2FP.F16.E4M3.UNPACK_B R21, R8.H1 ;  /* 0x00000008ff15723e */ /* 0x010fd400030006ff */
        /* <DEDUP_REMOVED lines=11> */
[----:B-----5:R-:W-:-:S02]  /*2be10*/  F2FP.F16.E4M3.UNPACK_B R20, R16.H1 ;  /* 0x00000010ff14723e */ /* 0x020fc400030006ff */
[----:B0-----:R-:W-:-:S10]  /*2be20*/  F2FP.F16.E4M3.UNPACK_B R21, R10.H1 ;  /* 0x0000000aff15723e */ /* 0x001fd400030006ff */
[----:B------:R0:W-:Y:S04]  /*2be30*/  STL.64 [R1+0x2f0], R4 ;  /* 0x0002f00401007387 */ /* 0x0001e80000100a00 */
[----:B------:R1:W-:Y:S04]  /*2be40*/  STL.64 [R1+0x2f8], R6 ;  /* 0x0002f80601007387 */ /* 0x0003e80000100a00 */
[----:B------:R-:W3:Y:S01]  /*2be50*/  LDL.LU R22, [R1+0x380] ;  /* 0x0003800001167983 */ /* 0x000ee20000300800 */
[----:B0-----:R-:W-:-:S03]  /*2be60*/  IMAD.MOV.U32 R4, RZ, RZ, R11 ;  /* 0x000000ffff047224 */ /* 0x001fc600078e000b */
[----:B------:R-:W4:Y:S01]  /*2be70*/  LDL.LU R23, [R1+0x384] ;  /* 0x0003840001177983 */ /* 0x000f220000300800 */
[----:B------:R-:W-:Y:S02]  /*2be80*/  IMAD.MOV.U32 R5, RZ, RZ, R17 ;  /* 0x000000ffff057224 */ /* 0x000fe400078e0011 */
[----:B-1----:R-:W-:Y:S02]  /*2be90*/  IMAD.MOV.U32 R6, RZ, RZ, R9 ;  /* 0x000000ffff067224 */ /* 0x002fe400078e0009 */
[----:B------:R-:W-:Y:S01]  /*2bea0*/  IMAD.MOV.U32 R7, RZ, RZ, R13 ;  /* 0x000000ffff077224 */ /* 0x000fe200078e000d */
[----:B------:R0:W-:Y:S04]  /*2beb0*/  STL [R1+0x1a0], R20 ;  /* 0x0001a01401007387 */ /* 0x0001e80000100800 */
[----:B------:R-:W5:Y:S04]  /*2bec0*/  LDL.LU R12, [R1+0x3a0] ;  /* 0x0003a000010c7983 */ /* 0x000f680000300800 */
[----:B------:R1:W-:Y:S04]  /*2bed0*/  STL [R1+0x1a4], R21 ;  /* 0x0001a41501007387 */ /* 0x0003e80000100800 */
[----:B------:R-:W3:Y:S04]  /*2bee0*/  LDL.LU R8, [R1+0x3a4] ;  /* 0x0003a40001087983 */ /* 0x000ee80000300800 */
[----:B------:R-:W3:Y:S04]  /*2bef0*/  LDL.LU R16, [R1+0x3c0] ;  /* 0x0003c00001107983 */ /* 0x000ee80000300800 */
[----:B------:R-:W3:Y:S01]  /*2bf00*/  LDL.LU R10, [R1+0x3c4] ;  /* 0x0003c400010a7983 */ /* 0x000ee20000300800 */
[----:B--2---:R-:W-:Y:S03]  /*2bf10*/  HMMA.16816.F32 R4, R4, R20, R24 ;  /* 0x000000140404723c */ /* 0x004fe60000001818 */
[----:B------:R-:W0:-:S15]  /*2bf20*/  LDL.LU.64 R26, [R1+0x1b30] ;  /* 0x001b3000011a7983 */ /* 0x000e1e0000300a00 */
[----:B------:R-:W-:Y:S01]  /*2bf30*/  NOP ;  /* 0x0000000000007918 */ /* 0x000fe20000000000 */
[----:B------:R-:W-:Y:S04]  /*2bf40*/  STL.64 [R1+0x310], R4 ;  /* 0x0003100401007387 */ /* 0x000fe80000100a00 */
[----:B------:R-:W-:Y:S01]  /*2bf50*/  STL.64 [R1+0x318], R6 ;  /* 0x0003180601007387 */ /* 0x000fe20000100a00 */
[----:B0-----:R-:W-:Y:S02]  /*2bf60*/  F2FP.F16.E4M3.UNPACK_B R20, R26.H1 ;  /* 0x0000001aff14723e */ /* 0x001fe400030006ff */
[----:B-1----:R-:W-:Y:S01]  /*2bf70*/  F2FP.F16.E4M3.UNPACK_B R21, R27.H1 ;  /* 0x0000001bff15723e */ /* 0x002fe200030006ff */
        /* <DEDUP_REMOVED lines=34> */
[----:B---3--:R-:W-:Y:S02]  /*2c1a0*/  F2FP.F16.E4M3.UNPACK_B R20, R22.H1 ;  /* 0x00000016ff14723e */ /* 0x008fe400030006ff */
[----:B----4-:R-:W-:-:S11]  /*2c1b0*/  F2FP.F16.E4M3.UNPACK_B R21, R23.H1 ;  /* 0x00000017ff15723e */ /* 0x010fd600030006ff */
        /* <DEDUP_REMOVED lines=24> */
[----:B0-----:R-:W-:-:S02]  /*2c340*/  F2FP.F16.E4M3.UNPACK_B R20, R16.H1 ;  /* 0x00000010ff14723e */ /* 0x001fc400030006ff */
[----:B-1----:R-:W-:-:S10]  /*2c350*/  F2FP.F16.E4M3.UNPACK_B R21, R10.H1 ;  /* 0x0000000aff15723e */ /* 0x002fd400030006ff */
        /* <DEDUP_REMOVED lines=9> */
[----:B------:R1:W-:Y:S02]  /*2c3f0*/  STL [R1+0x164], R21 ;  /* 0x0001641501007387 */ /* 0x0003e40000100800 */
[----:B--2---:R-:W-:Y:S02]  /*2c400*/  HMMA.16816.F32 R4, R4, R20, R24 ;  /* 0x000000140404723c */ /* 0x004fe40000001818 */
[----:B------:R-:W0:Y:S04]  /*2c410*/  LDL.LU.64 R26, [R1+0x1af8] ;  /* 0x001af800011a7983 */ /* 0x000e280000300a00 */
[----:B------:R-:W2:Y:S04]  /*2c420*/  LDL.LU R12, [R1+0x430] ;  /* 0x00043000010c7983 */ /* 0x000ea80000300800 */
[----:B------:R-:W5:Y:S09]  /*2c430*/  LDL.LU R10, [R1+0x434] ;  /* 0x00043400010a7983 */ /* 0x000f720000300800 */
[----:B------:R-:W-:Y:S04]  /*2c440*/  STL.64 [R1+0x390], R4 ;  /* 0x0003900401007387 */ /* 0x000fe80000100a00 */
[----:B------:R-:W-:Y:S04]  /*2c450*/  STL.64 [R1+0x398], R6 ;  /* 0x0003980601007387 */ /* 0x000fe80000100a00 */
[----:B------:R-:W2:Y:S04]  /*2c460*/  LDL.LU R24, [R1] ;  /* 0x0000000001187983 */ /* 0x000ea80000300800 */
[----:B------:R-:W2:Y:S01]  /*2c470*/  LDL.LU R25, [R1+0x4] ;  /* 0x0000040001197983 */ /* 0x000ea20000300800 */
[----:B0-----:R-:W-:-:S02]  /*2c480*/  F2FP.F16.E4M3.UNPACK_B R20, R26.H1 ;  /* 0x0000001aff14723e */ /* 0x001fc400030006ff */
[----:B-1----:R-:W-:Y:S01]  /*2c490*/  F2FP.F16.E4M3.UNPACK_B R21, R27.H1 ;  /* 0x0000001bff15723e */ /* 0x002fe200030006ff */
[----:B------:R-:W-:Y:S02]  /*2c4a0*/  IMAD.MOV.U32 R26, RZ, RZ, R18 ;  /* 0x000000ffff1a7224 */ /* 0x000fe400078e0012 */
[----:B------:R-:W-:Y:S01]  /*2c4b0*/  IMAD.MOV.U32 R27, RZ, RZ, R19 ;  /* 0x000000ffff1b7224 */ /* 0x000fe200078e0013 */
[----:B------:R-:W-:Y:S04]  /*2c4c0*/  STL [R1+0x148], R20 ;  /* 0x0001481401007387 */ /* 0x000fe80000100800 */
[----:B------:R-:W3:Y:S04]  /*2c4d0*/  LDL.LU R18, [R1+0x1af0] ;  /* 0x001af00001127983 */ /* 0x000ee80000300800 */
[----:B------:R-:W-:Y:S04]  /*2c4e0*/  STL [R1+0x14c], R21 ;  /* 0x00014c1501007387 */ /* 0x000fe80000100800 */
[----:B------:R-:W4:Y:S04]  /*2c4f0*/  LDL.LU R19, [R1+0x1aec] ;  /* 0x001aec0001137983 */ /* 0x000f280000300800 */
[----:B------:R-:W-:Y:S04]  /*2c500*/  STL.64 [R1+0x1ac0], R26 ;  /* 0x001ac01a01007387 */ /* 0x000fe80000100a00 */
[----:B--2---:R0:W-:Y:S04]  /*2c510*/  STL.64 [R1+0x1ab8], R24 ;  /* 0x001ab81801007387 */ /* 0x0041e80000100a00 */
[----:B0-----:R-:W2:Y:S04]  /*2c520*/  LDL.LU R24, [R1+0x20] ;  /* 0x0000200001187983 */ /* 0x001ea80000300800 */
[----:B------:R-:W2:Y:S04]  /*2c530*/  LDL.LU R25, [R1+0x24] ;  /* 0x0000240001197983 */ /* 0x000ea80000300800 */
[----:B------:R-:W2:Y:S01]  /*2c540*/  LDL.LU R26, [R1+0x28] ;  /* 0x00002800011a7983 */ /* 0x000ea20000300800 */
[----:B---3--:R-:W-:-:S03]  /*2c550*/  IMAD.MOV.U32 R27, RZ, RZ, R18 ;  /* 0x000000ffff1b7224 */ /* 0x008fc600078e0012 */
[----:B------:R-:W3:Y:S04]  /*2c560*/  LDL.LU R18, [R1+0x1ae8] ;  /* 0x001ae80001127983 */ /* 0x000ee80000300800 */
        /* <DEDUP_REMOVED lines=14> */
[----:B------:R-:W-:Y:S01]  /*2c650*/  IMAD.MOV.U32 R6, RZ, RZ, R9 ;  /* 0x000000ffff067224 */ /* 0x000fe200078e0009 */
[----:B------:R-:W3:Y:S01]  /*2c660*/  LDL.LU R8, [R1+0x460] ;  /* 0x0004600001087983 */ /* 0x000ee20000300800 */
[----:B------:R-:W-:-:S03]  /*2c670*/  IMAD.MOV.U32 R7, RZ, RZ, R13 ;  /* 0x000000ffff077224 */ /* 0x000fc600078e000d */
[----:B------:R-:W3:Y:S04]  /*2c680*/  LDL.LU R16, [R1+0x464] ;  /* 0x0004640001107983 */ /* 0x000ee80000300800 */
[----:B--2---:R-:W-:Y:S01]  /*2c690*/  HMMA.16816.F32 R4, R4, R20, R24 ;  /* 0x000000140404723c */ /* 0x004fe20000001818 */
[----:B------:R-:W2:Y:S04]  /*2c6a0*/  LDL.LU.64 R26, [R1+0x1ae0] ;  /* 0x001ae000011a7983 */ /* 0x000ea80000300a00 */
[----:B------:R-:W2:Y:S01]  /*2c6b0*/  LDL.LU.64 R24, [R1+0x1ad8] ;  /* 0x001ad80001187983 */ /* 0x000ea20000300a00 */
[----:B------:R-:W-:-:S02]  /*2c6c0*/  F2FP.F16.E4M3.UNPACK_B R20, R22.H1 ;  /* 0x00000016ff14723e */ /* 0x000fc400030006ff */
        /* <DEDUP_REMOVED lines=13> */
[----:B0-----:R-:W-:-:S10]  /*2c7a0*/  F2FP.F16.E4M3.UNPACK_B R21, R19.H1 ;  /* 0x00000013ff15723e */ /* 0x001fd400030006ff */
[----:B------:R0:W-:Y:S04]  /*2c7b0*/  STL.64 [R1+0x3d0], R4 ;  /* 0x0003d00401007387 */ /* 0x0001e80000100a00 */
[----:B------:R1:W-:Y:S04]  /*2c7c0*/  STL.64 [R1+0x3d8], R6 ;  /* 0x0003d80601007387 */ /* 0x0003e80000100a00 */
[----:B------:R-:W3:Y:S01]  /*2c7d0*/  LDL.LU R18, [R1+0x69c] ;  /* 0x00069c0001127983 */ /* 0x000ee20000300800 */
[----:B0-----:R-:W-:-:S03]  /*2c7e0*/  IMAD.MOV.U32 R4, RZ, RZ, R11 ;  /* 0x000000ffff047224 */ /* 0x001fc600078e000b */
[----:B------:R-:W3:Y:S01]  /*2c7f0*/  LDL R19, [R1+0x4ec] ;  /* 0x0004ec0001137983 */ /* 0x000ee20000100800 */
        /* <DEDUP_REMOVED lines=9> */
[----:B-----5:R-:W-:-:S10]  /*2c890*/  F2FP.F16.E4M3.UNPACK_B R21, R10.H1 ;  /* 0x0000000aff15723e */ /* 0x020fd400030006ff */
[----:B------:R0:W-:Y:S04]  /*2c8a0*/  STL.64 [R1+0x3f0], R4 ;  /* 0x0003f00401007387 */ /* 0x0001e80000100a00 */
[----:B------:R1:W-:Y:S01]  /*2c8b0*/  STL.64 [R1+0x3f8], R6 ;  /* 0x0003f80601007387 */ /* 0x0003e20000100a00 */
[----:B0-----:R-:W-:Y:S02]  /*2c8c0*/  IMAD.MOV.U32 R4, RZ, RZ, R11 ;  /* 0x000000ffff047224 */ /* 0x001fe400078e000b */
[----:B------:R-:W-:Y:S02]  /*2c8d0*/  IMAD.MOV.U32 R5, RZ, RZ, R17 ;  /* 0x000000ffff057224 */ /* 0x000fe400078e0011 */
[----:B-1----:R-:W-:Y:S02]  /*2c8e0*/  IMAD.MOV.U32 R6, RZ, RZ, R9 ;  /* 0x000000ffff067224 */ /* 0x002fe400078e0009 */
[----:B------:R-:W-:Y:S01]  /*2c8f0*/  IMAD.MOV.U32 R7, RZ, RZ, R13 ;  /* 0x000000ffff077224 */ /* 0x000fe200078e000d */
[----:B------:R-:W-:Y:S04]  /*2c900*/  STL [R1+0x110], R20 ;  /* 0x0001101401007387 */ /* 0x000fe80000100800 */
[----:B------:R0:W-:Y:S02]  /*2c910*/  STL [R1+0x114], R21 ;  /* 0x0001141501007387 */ /* 0x0001e40000100800 */
[----:B--2---:R-:W-:Y:S02]  /*2c920*/  HMMA.16816.F32 R4, R4, R20, R24 ;  /* 0x000000140404723c */ /* 0x004fe40000001818 */
[----:B------:R-:W0:Y:S04]  /*2c930*/  LDL.LU.64 R26, [R1+0x1ab0] ;  /* 0x001ab000011a7983 */ /* 0x000e280000300a00 */
[----:B------:R-:W2:Y:S01]  /*2c940*/  LDL.LU.64 R24, [R1+0x1aa8] ;  /* 0x001aa80001187983 */ /* 0x000ea20000300a00 */
[----:B------:R-:W-:-:S03]  /*2c950*/  F2FP.F16.E4M3.UNPACK_B R8, R8.H1 ;  /* 0x00000008ff08723e */ /* 0x000fc600030006ff */
[----:B------:R-:W4:Y:S04]  /*2c960*/  LDL.LU R12, [R1+0x4a0] ;  /* 0x0004a000010c7983 */ /* 0x000f280000300800 */
[----:B------:R-:W5:Y:S05]  /*2c970*/  LDL.LU R10, [R1+0x4a4] ;  /* 0x0004a400010a7983 */ /* 0x000f6a0000300800 */
[----:B------:R1:W-:Y:S04]  /*2c980*/  STL.64 [R1+0x410], R4 ;  /* 0x0004100401007387 */ /* 0x0003e80000100a00 */
[----:B------:R0:W-:Y:S02]  /*2c990*/  STL.64 [R1+0x418], R6 ;  /* 0x0004180601007387 */ /* 0x0001e40000100a00 */
[----:B0-----:R-:W-:-:S02]  /*2c9a0*/  IMAD.MOV.U32 R21, RZ, RZ, R26 ;  /* 0x000000ffff157224 */ /* 0x001fc400078e001a */
[----:B--2---:R-:W-:Y:S02]  /*2c9b0*/  IMAD.MOV.U32 R20, RZ, RZ, R25 ;  /* 0x000000ffff147224 */ /* 0x004fe400078e0019 */
[----:B------:R-:W2:Y:S01]  /*2c9c0*/  LDL.LU R25, [R1+0x1aa4] ;  /* 0x001aa40001197983 */ /* 0x000ea20000300800 */
[----:B------:R-:W-:-:S03]  /*2c9d0*/  IMAD.MOV.U32 R22, RZ, RZ, R27 ;  /* 0x000000ffff167224 */ /* 0x000fc600078e001b */
[----:B------:R-:W2:Y:S04]  /*2c9e0*/  LDL.LU R26, [R1+0x1aa0] ;  /* 0x001aa000011a7983 */ /* 0x000ea80000300800 */
[----:B------:R-:W-:Y:S04]  /*2c9f0*/  STL [R1+0x120], R8 ;  /* 0x0001200801007387 */ /* 0x000fe80000100800 */
[----:B------:R-:W2:Y:S01]  /*2ca00*/  LDL.LU R27, [R1+0x1a9c] ;  /* 0x001a9c00011b7983 */ /* 0x000ea20000300800 */
[----:B-1----:R-:W-:Y:S01]  /*2ca10*/  F2FP.F16.E4M3.UNPACK_B R4, R16.H1 ;  /* 0x00000010ff04723e */ /* 0x002fe200030006ff */
[----:B------:R-:W-:-:S04]  /*2ca20*/  IMAD.MOV.U32 R23, RZ, RZ, R3 ;  /* 0x000000ffff177224 */ /* 0x000fc800078e0003 */
[----:B------:R-:W-:Y:S01]  /*2ca30*/  STL [R1+0x124], R4 ;  /* 0x0001240401007387 */ /* 0x000fe20000100800 */
[----:B------:R-:W-:-:S03]  /*2ca40*/  IMAD.MOV.U32 R5, RZ, RZ, R17 ;  /* 0x000000ffff057224 */ /* 0x000fc600078e0011 */
[----:B------:R-:W3:Y:S01]  /*2ca50*/  LDL.LU R3, [R1+0x1a98] ;  /* 0x001a980001037983 */ /* 0x000ee20000300800 */
[----:B------:R-:W-:-:S03]  /*2ca60*/  IMAD.MOV.U32 R6, RZ, RZ, R9 ;  /* 0x000000ffff067224 */ /* 0x000fc600078e0009 */
[----:B------:R0:W-:Y:S01]  /*2ca70*/  STL.64 [R1+0x1a88], R22 ;  /* 0x001a881601007387 */ /* 0x0001e20000100a00 */
[----:B------:R-:W-:-:S03]  /*2ca80*/  IMAD.MOV.U32 R7, RZ, RZ, R13 ;  /* 0x000000ffff077224 */ /* 0x000fc600078e000d */
[----:B------:R1:W-:Y:S01]  /*2ca90*/  STL.64 [R1+0x1a80], R20 ;  /* 0x001a801401007387 */ /* 0x0003e20000100a00 */
[----:B0-----:R-:W-:Y:S02]  /*2caa0*/  IMAD.MOV.U32 R23, RZ, RZ, R4 ;  /* 0x000000ffff177224 */ /* 0x001fe400078e0004 */
[----:B------:R-:W-:Y:S02]  /*2cab0*/  IMAD.MOV.U32 R22, RZ, RZ, R8 ;  /* 0x000000ffff167224 */ /* 0x000fe400078e0008 */
[----:B------:R-:W-:-:S07]  /*2cac0*/  IMAD.MOV.U32 R4, RZ, RZ, R11 ;  /* 0x000000ffff047224 */ /* 0x000fce00078e000b */
[----:B--2---:R-:W-:Y:S01]  /*2cad0*/  HMMA.16816.F32 R4, R4, R22, R24 ;  /* 0x000000160404723c */ /* 0x004fe20000001818 */
[----:B------:R-:W2:Y:S04]  /*2cae0*/  LDL.LU R26, [R1+0x6b0] ;  /* 0x0006b000011a7983 */ /* 0x000ea80000300800 */
[----:B------:R-:W2:-:S14]  /*2caf0*/  LDL R27, [R1+0x4e8] ;  /* 0x0004e800011b7983 */ /* 0x000e9c0000100800 */
[----:B------:R-:W-:Y:S04]  /*2cb00*/  STL.64 [R1+0x450], R4 ;  /* 0x0004500401007387 */ /* 0x000fe80000100a00 */
[----:B------:R-:W-:Y:S01]  /*2cb10*/  STL.64 [R1+0x458], R6 ;  /* 0x0004580601007387 */ /* 0x000fe20000100a00 */
[----:B-1----:R-:W-:Y:S02]  /*2cb20*/  F2FP.F16.E4M3.UNPACK_B R20, R14.H1 ;  /* 0x0000000eff14723e */ /* 0x002fe400030006ff */
[----:B------:R-:W-:Y:S01]  /*2cb30*/  F2FP.F16.E4M3.UNPACK_B R21, R15.H1 ;  /* 0x0000000fff15723e */ /* 0x000fe200030006ff */
[----:B---3--:R-:W-:Y:S04]  /*2cb40*/  LDS.64 R4, [R3+UR9+0x8c00] ;  /* 0x008c000903047984 */ /* 0x008fe80008000a00 */
[----:B------:R-:W0:Y:S04]  /*2cb50*/  LDS.64 R14, [R3+UR9+0x8800] ;  /* 0x00880009030e7984 */ /* 0x000e280008000a00 */
[----:B--2---:R1:W-:Y:S04]  /*2cb60*/  STL.64 [R1+0x1a90], R26 ;  /* 0x001a901a01007387 */ /* 0x0043e80000100a00 */
[----:B------:R-:W2:Y:S04]  /*2cb70*/  LDL.LU R24, [R1+0x30] ;  /* 0x0000300001187983 */ /* 0x000ea80000300800 */
[----:B------:R-:W2:Y:S01]  /*2cb80*/  LDL.LU R25, [R1+0x34] ;  /* 0x0000340001197983 */ /* 0x000ea20000300800 */
[----:B-1----:R-:W-:-:S02]  /*2cb90*/  IMAD.MOV.U32 R26, RZ, RZ, R2 ;  /* 0x000000ffff1a7224 */ /* 0x002fc400078e0002 */
[----:B------:R-:W1:Y:S01]  /*2cba0*/  S2R R2, SR_TID.X ;  /* 0x0000000000027919 */ /* 0x000e620000002100 */
[----:B------:R-:W-:Y:S02]  /*2cbb0*/  IMAD.MOV.U32 R27, RZ, RZ, R0 ;  /* 0x000000ffff1b7224 */ /* 0x000fe400078e0000 */
[----:B------:R-:W-:Y:S01]  /*2cbc0*/  FADD R0, -R19, R18 ;  /* 0x0000001213007221 */ /* 0x000fe20000000100 */
[C---:B-1----:R-:W-:Y:S02]  /*2cbd0*/  LOP3.LUT R19, R2.reuse, 0xf, RZ, 0xc0, !PT ;  /* 0x0000000f02137812 */ /* 0x042fe400078ec0ff */
[----:B------:R-:W-:-:S05]  /*2cbe0*/  LOP3.LUT R8, R2, 0x1c, RZ, 0xc0, !PT ;  /* 0x0000001c02087812 */ /* 0x000fca00078ec0ff */
[----:B------:R-:W-:-:S04]  /*2cbf0*/  IMAD R8, R8, 0x4, R19 ;  /* 0x0000000408087824 */ /* 0x000fc800078e0213 */
[----:B------:R-:W-:-:S05]  /*2cc00*/  IMAD.SHL.U32 R8, R8, 0x8, RZ ;  /* 0x0000000808087824 */ /* 0x000fca00078e00ff */
[----:B------:R-:W-:-:S05]  /*2cc10*/  LOP3.LUT R8, R8, 0x20, RZ, 0x3c, !PT ;  /* 0x0000002008087812 */ /* 0x000fca00078e3cff */
[----:B------:R-:W1:Y:S04]  /*2cc20*/  LDS.64 R2, [R8+UR9+0x8800] ;  /* 0x0088000908027984 */ /* 0x000e680008000a00 */
[----:B------:R-:W3:Y:S01]  /*2cc30*/  LDS.64 R6, [R8+UR9+0x8c00] ;  /* 0x008c000908067984 */ /* 0x000ee20008000a00 */
[----:B------:R-:W-:Y:S02]  /*2cc40*/  IMAD.MOV.U32 R16, RZ, RZ, R11 ;  /* 0x000000ffff107224 */ /* 0x000fe400078e000b */
[----:B------:R-:W-:Y:S02]  /*2cc50*/  IMAD.MOV.U32 R18, RZ, RZ, R9 ;  /* 0x000000ffff127224 */ /* 0x000fe400078e0009 */
[----:B------:R-:W-:Y:S01]  /*2cc60*/  IMAD.MOV.U32 R19, RZ, RZ, R13 ;  /* 0x000000ffff137224 */ /* 0x000fe200078e000d */
[----:B0-----:R-:W-:Y:S04]  /*2cc70*/  STL [R1+0x1a44], R15 ;  /* 0x001a440f01007387 */ /* 0x001fe80000100800 */
[----:B------:R-:W-:Y:S04]  /*2cc80*/  STL [R1+0x108], R20 ;  /* 0x0001081401007387 */ /* 0x000fe80000100800 */
[----:B------:R2:W-:Y:S04]  /*2cc90*/  STL [R1+0x10c], R21 ;  /* 0x00010c1501007387 */ /* 0x0005e80000100800 */
[----:B------:R-:W-:Y:S04]  /*2cca0*/  STL [R1+0x1a48], R5 ;  /* 0x001a480501007387 */ /* 0x000fe80000100800 */
[----:B-1----:R-:W-:Y:S04]  /*2ccb0*/  STL [R1+0x1a40], R3 ;  /* 0x001a400301007387 */ /* 0x002fe80000100800 */
[----:B---3--:R-:W-:Y:S01]  /*2ccc0*/  STL [R1+0x1a4c], R7 ;  /* 0x001a4c0701007387 */ /* 0x008fe20000100800 */
[----:B--2---:R-:W-:Y:S03]  /*2ccd0*/  HMMA.16816.F32 R20, R16, R20, R24 ;  /* 0x000000141014723c */ /* 0x004fe60000001818 */
[----:B------:R-:W2:-:S15]  /*2cce0*/  LDL.LU.64 R26, [R1+0x1a90] ;  /* 0x001a9000011a7983 */ /* 0x000e9e0000300a00 */
[----:B------:R-:W-:Y:S01]  /*2ccf0*/  NOP ;  /* 0x0000000000007918 */ /* 0x000fe20000000000 */
[----:B------:R-:W-:Y:S04]  /*2cd00*/  STL.64 [R1+0x470], R20 ;  /* 0x0004701401007387 */ /* 0x000fe80000100a00 */
[----:B------:R0:W-:Y:S04]  /*2cd10*/  STL.64 [R1+0x478], R22 ;  /* 0x0004781601007387 */ /* 0x0001e80000100a00 */
[----:B0-----:R-:W3:Y:S04]  /*2cd20*/  LDL.LU.64 R22, [R1+0x1a88] ;  /* 0x001a880001167983 */ /* 0x001ee80000300a00 */
[----:B------:R-:W3:Y:S01]  /*2cd30*/  LDL.LU.64 R20, [R1+0x1a80] ;  /* 0x001a800001147983 */ /* 0x000ee20000300a00 */
[----:B------:R-:W-:-:S04]  /*2cd40*/  FMUL R8, R0, 1.4426950216293334961 ;  /* 0x3fb8aa3b00087820 */ /* 0x000fc80000400000 */
[----:B------:R-:W0:Y:S01]  /*2cd50*/  MUFU.EX2 R3, R8 ;  /* 0x0000000800037308 */ /* 0x000e220000000800 */
[----:B----4-:R-:W-:Y:S02]  /*2cd60*/  F2FP.F16.E4M3.UNPACK_B R24, R12.H1 ;  /* 0x0000000cff18723e */ /* 0x010fe400030006ff */
[----:B-----5:R-:W-:Y:S01]  /*2cd70*/  F2FP.F16.E4M3.UNPACK_B R25, R10.H1 ;  /* 0x0000000aff19723e */ /* 0x020fe200030006ff */
[----:B0-----:R-:W-:Y:S04]  /*2cd80*/  STL [R1+0x2b0], R3 ;  /* 0x0002b00301007387 */ /* 0x001fe80000100800 */
[----:B------:R-:W-:Y:S04]  /*2cd90*/  STL [R1+0xf8], R24 ;  /* 0x0000f81801007387 */ /* 0x000fe80000100800 */
[----:B------:R3:W-:Y:S01]  /*2cda0*/  STL [R1+0xfc], R25 ;  /* 0x0000fc1901007387 */ /* 0x0007e20000100800 */
[----:B--2---:R-:W-:-:S04]  /*2cdb0*/  FADD R0, -R27, R26 ;  /* 0x0000001a1b007221 */ /* 0x004fc80000000100 */
[----:B------:R-:W-:-:S06]  /*2cdc0*/  FMUL R0, R0, 1.4426950216293334961 ;  /* 0x3fb8aa3b00007820 */ /* 0x000fcc0000400000 */
[----:B------:R-:W0:Y:S01]  /*2cdd0*/  MUFU.EX2 R0, R0 ;  /* 0x0000000000007308 */ /* 0x000e220000000800 */
[----:B---3--:R-:W-:Y:S01]  /*2cde0*/  HMMA.16816.F32 R24, R16, R24, R20 ;  /* 0x000000181018723c */ /* 0x008fe20000001814 */
[----:B------:R-:W2:Y:S04]  /*2cdf0*/  LDL.LU.64 R22, [R1+0x1a78] ;  /* 0x001a780001167983 */ /* 0x000ea80000300a00 */
[----:B0-----:R-:W-:Y:S04]  /*2ce00*/  STL [R1+0x2b4], R0 ;  /* 0x0002b40001007387 */ /* 0x001fe80000100800 */
[----:B------:R-:W2:Y:S04]  /*2ce10*/  LDL.LU.64 R20, [R1+0x1a70] ;  /* 0x001a700001147983 */ /* 0x000ea80000300a00 */
[----:B------:R-:W3:Y:S04]  /*2ce20*/  LDL.LU R8, [R1+0x580] ;  /* 0x0005800001087983 */ /* 0x000ee80000300800 */
[----:B------:R-:W4:Y:S04]  /*2ce30*/  LDL.LU R15, [R1+0x584] ;  /* 0x00058400010f7983 */ /* 0x000f280000300800 */
[----:B------:R0:W-:Y:S02]  /*2ce40*/  STL.64 [R1+0x480], R24 ;  /* 0x0004801801007387 */ /* 0x0001e40000100a00 */
[----:B0-----:R-:W-:-:S02]  /*2ce50*/  F2FP.F16.E4M3.UNPACK_B R24, R28.H1 ;  /* 0x0000001cff18723e */ /* 0x001fc400030006ff */
[----:B------:R-:W-:Y:S01]  /*2ce60*/  F2FP.F16.E4M3.UNPACK_B R25, R29.H1 ;  /* 0x0000001dff19723e */ /* 0x000fe200030006ff */
[----:B------:R-:W-:Y:S04]  /*2ce70*/  STL.64 [R1+0x488], R26 ;  /* 0x0004881a01007387 */ /* 0x000fe80000100a00 */
[----:B------:R-:W5:Y:S04]  /*2ce80*/  LDL.LU R10, [R1+0x588] ;  /* 0x00058800010a7983 */ /* 0x000f680000300800 */
[----:B------:R-:W3:Y:S04]  /*2ce90*/  LDL.LU R7, [R1+0x58c] ;  /* 0x00058c0001077983 */ /* 0x000ee80000300800 */
[----:B------:R-:W3:Y:S04]  /*2cea0*/  LDL.LU R28, [R1+0x1a68] ;  /* 0x001a6800011c7983 */ /* 0x000ee80000300800 */
[----:B------:R-:W3:Y:S04]  /*2ceb0*/  LDL.LU R29, [R1+0x1a64] ;  /* 0x001a6400011d7983 */ /* 0x000ee80000300800 */
[----:B------:R-:W-:Y:S04]  /*2cec0*/  STL [R1+0xe8], R24 ;  /* 0x0000e81801007387 */ /* 0x000fe80000100800 */
[----:B------:R-:W-:Y:S04]  /*2ced0*/  STL [R1+0xec], R25 ;  /* 0x0000ec1901007387 */ /* 0x000fe80000100800 */
[----:B------:R-:W3:Y:S04]  /*2cee0*/  LDL.LU R12, [R1+0x590] ;  /* 0x00059000010c7983 */ /* 0x000ee80000300800 */
[----:B------:R-:W3:Y:S01]  /*2cef0*/  LDL.LU R5, [R1+0x594] ;  /* 0x0005940001057983 */ /* 0x000ee20000300800 */
[----:B--2---:R-:W-:-:S15]  /*2cf00*/  HMMA.16816.F32 R16, R16, R24, R20 ;  /* 0x000000181010723c */ /* 0x004fde0000001814 */
[----:B------:R-:W-:-:S04]  /*2cf10*/  NOP ;  /* 0x0000000000007918 */ /* 0x000fc80000000000 */
[----:B------:R0:W-:Y:S04]  /*2cf20*/  STL.64 [R1+0x440], R16 ;  /* 0x0004401001007387 */ /* 0x0001e80000100a00 */
[----:B------:R1:W-:Y:S04]  /*2cf30*/  STL.64 [R1+0x448], R18 ;  /* 0x0004481201007387 */ /* 0x0003e80000100a00 */
[----:B------:R-:W2:Y:S04]  /*2cf40*/  LDL.LU R3, [R1+0x598] ;  /* 0x0005980001037983 */ /* 0x000ea80000300800 */
[----:B------:R-:W2:Y:S04]  /*2cf50*/  LDL.LU R0, [R1+0x59c] ;  /* 0x00059c0001007983 */ /* 0x000ea80000300800 */
[----:B------:R-:W3:Y:S04]  /*2cf60*/  LDL R21, [R1+0x2b0] ;  /* 0x0002b00001157983 */ /* 0x000ee80000100800 */
[----:B------:R-:W5:Y:S01]  /*2cf70*/  LDL R23, [R1+0x2b4] ;  /* 0x0002b40001177983 */ /* 0x000f620000100800 */
[----:B0-----:R-:W-:-:S02]  /*2cf80*/  IMAD.MOV.U32 R16, RZ, RZ, R14 ;  /* 0x000000ffff107224 */ /* 0x001fc400078e000e */
[----:B------:R-:W-:Y:S01]  /*2cf90*/  IMAD.MOV.U32 R17, RZ, RZ, R4 ;  /* 0x000000ffff117224 */ /* 0x000fe200078e0004 */
[----:B------:R-:W2:Y:S01]  /*2cfa0*/  LDL.LU R24, [R1+0xf0] ;  /* 0x0000f00001187983 */ /* 0x000ea20000300800 */
[----:B-1----:R-:W-:Y:S02]  /*2cfb0*/  IMAD.MOV.U32 R18, RZ, RZ, R2 ;  /* 0x000000ffff127224 */ /* 0x002fe400078e0002 */
[----:B------:R-:W-:Y:S01]  /*2cfc0*/  IMAD.MOV.U32 R19, RZ, RZ, R6 ;  /* 0x000000ffff137224 */ /* 0x000fe200078e0006 */
[----:B------:R-:W2:Y:S01]  /*2cfd0*/  LDL.LU R25, [R1+0xf4] ;  /* 0x0000f40001197983 */ /* 0x000ea20000300800 */
[C---:B---3--:R-:W-:Y:S01]  /*2cfe0*/  FMUL R8, R21.reuse, R8 ;  /* 0x0000000815087220 */ /* 0x048fe20000400000 */
[----:B----4-:R-:W-:Y:S01]  /*2cff0*/  FMUL R9, R21, R15 ;  /* 0x0000000f15097220 */ /* 0x010fe20000400000 */
[C---:B-----5:R-:W-:Y:S01]  /*2d000*/  FMUL R10, R23.reuse, R10 ;  /* 0x0000000a170a7220 */ /* 0x060fe20000400000 */
[----:B------:R-:W-:-:S07]  /*2d010*/  FMUL R11, R23, R7 ;  /* 0x00000007170b7220 */ /* 0x000fce0000400000 */
[----:B------:R-:W-:-:S15]  /*2d020*/  HMMA.16816.F32 R8, R16, R28, R8 ;  /* 0x0000001c1008723c */ /* 0x000fde0000001808 */
[----:B------:R-:W-:-:S04]  /*2d030*/  NOP ;  /* 0x0000000000007918 */ /* 0x000fc80000000000 */
[----:B------:R0:W-:Y:S04]  /*2d040*/  STL.64 [R1+0xd0], R8 ;  /* 0x0000d00801007387 */ /* 0x0001e80000100a00 */
[----:B------:R2:W-:Y:S04]  /*2d050*/  STL [R1+0xd8], R10 ;  /* 0x0000d80a01007387 */ /* 0x0005e80000100800 */
[----:B------:R-:W3:Y:S04]  /*2d060*/  LDL.LU R28, [R1+0xe0] ;  /* 0x0000e000011c7983 */ /* 0x000ee80000300800 */
[----:B------:R-:W3:Y:S01]  /*2d070*/  LDL.LU R29, [R1+0xe4] ;  /* 0x0000e400011d7983 */ /* 0x000ee20000300800 */
[----:B------:R-:W-:-:S02]  /*2d080*/  IMAD.MOV.U32 R7, RZ, RZ, R11 ;  /* 0x000000ffff077224 */ /* 0x000fc400078e000b */
[C---:B0-----:R-:W-:Y:S01]  /*2d090*/  FMUL R8, R21.reuse, R12 ;  /* 0x0000000c15087220 */ /* 0x041fe20000400000 */
[----:B------:R-:W-:Y:S02]  /*2d0a0*/  FMUL R9, R21, R5 ;  /* 0x0000000515097220 */ /* 0x000fe40000400000 */
[----:B------:R0:W-:Y:S01]  /*2d0b0*/  STL [R1+0x1a50], R7 ;  /* 0x001a500701007387 */ /* 0x0001e20000100800 */
[C---:B--2---:R-:W-:Y:S01]  /*2d0c0*/  FMUL R10, R23.reuse, R3 ;  /* 0x00000003170a7220 */ /* 0x044fe20000400000 */
[----:B------:R-:W-:Y:S02]  /*2d0d0*/  FMUL R11, R23, R0 ;  /* 0x00000000170b7220 */ /* 0x000fe40000400000 */
[----:B------:R-:W2:Y:S04]  /*2d0e0*/  LDL.LU R22, [R1+0x5a0] ;  /* 0x0005a00001167983 */ /* 0x000ea80000300800 */
[----:B------:R-:W4:Y:S04]  /*2d0f0*/  LDL.LU R20, [R1+0x5a4] ;  /* 0x0005a40001147983 */ /* 0x000f280000300800 */
[----:B------:R-:W5:Y:S04]  /*2d100*/  LDL.LU R13, [R1+0x5a8] ;  /* 0x0005a800010d7983 */ /* 0x000f680000300800 */
[----:B------:R-:W2:Y:S04]  /*2d110*/  LDL.LU R12, [R1+0x5ac] ;  /* 0x0005ac00010c7983 */ /* 0x000ea80000300800 */
[----:B------:R-:W2:Y:S04]  /*2d120*/  LDL.LU R26, [R1+0x100] ;  /* 0x00010000011a7983 */ /* 0x000ea80000300800 */
[----:B------:R-:W2:Y:S01]  /*2d130*/  LDL.LU R27, [R1+0x104] ;  /* 0x00010400011b7983 */ /* 0x000ea20000300800 */
[----:B---3--:R-:W-:-:S15]  /*2d140*/  HMMA.16816.F32 R8, R16, R28, R8 ;  /* 0x0000001c1008723c */ /* 0x008fde0000001808 */
[----:B------:R-:W-:-:S04]  /*2d150*/  NOP ;  /* 0x0000000000007918 */ /* 0x000fc80000000000 */
[----:B------:R2:W-:Y:S04]  /*2d160*/  STL.64 [R1+0xc0], R8 ;  /* 0x0000c00801007387 */ /* 0x0005e80000100a00 */
[----:B------:R1:W-:Y:S04]  /*2d170*/  STL [R1+0xcc], R11 ;  /* 0x0000cc0b01007387 */ /* 0x0003e80000100800 */
[----:B------:R-:W3:Y:S04]  /*2d180*/  LDL.LU R15, [R1+0x5b0] ;  /* 0x0005b000010f7983 */ /* 0x000ee80000300800 */
[----:B------:R-:W3:Y:S04]  /*2d190*/  LDL.LU R5, [R1+0x5b4] ;  /* 0x0005b40001057983 */ /* 0x000ee80000300800 */
[----:B------:R-:W3:Y:S04]  /*2d1a0*/  LDL.LU R3, [R1+0x5b8] ;  /* 0x0005b80001037983 */ /* 0x000ee80000300800 */
[----:B------:R-:W3:Y:S01]  /*2d1b0*/  LDL.LU R0, [R1+0x5bc] ;  /* 0x0005bc0001007983 */ /* 0x000ee20000300800 */
[----:B0-----:R-:W-:-:S02]  /*2d1c0*/  IMAD.MOV.U32 R7, RZ, RZ, R10 ;  /* 0x000000ffff077224 */ /* 0x001fc400078e000a */
[C---:B--2---:R-:W-:Y:S01]  /*2d1d0*/  FMUL R8, R21.reuse, R22 ;  /* 0x0000001615087220 */ /* 0x044fe20000400000 */
[----:B----4-:R-:W-:Y:S01]  /*2d1e0*/  FMUL R9, R21, R20 ;  /* 0x0000001415097220 */ /* 0x010fe20000400000 */
[C---:B-----5:R-:W-:Y:S01]  /*2d1f0*/  FMUL R10, R23.reuse, R13 ;  /* 0x0000000d170a7220 */ /* 0x060fe20000400000 */
[----:B-1----:R-:W-:-:S07]  /*2d200*/  FMUL R11, R23, R12 ;  /* 0x0000000c170b7220 */ /* 0x002fce0000400000 */
[----:B------:R-:W-:Y:S01]  /*2d210*/  HMMA.16816.F32 R16, R16, R24, R8 ;  /* 0x000000181010723c */ /* 0x000fe20000001808 */
[----:B------:R0:W-:Y:S04]  /*2d220*/  STL [R1+0x1a5c], R7 ;  /* 0x001a5c0701007387 */ /* 0x0001e80000100800 */
[----:B------:R-:W2:Y:S04]  /*2d230*/  LDL.LU R12, [R1+0x118] ;  /* 0x00011800010c7983 */ /* 0x000ea80000300800 */
[----:B------:R-:W2:Y:S10]  /*2d240*/  LDL.LU R13, [R1+0x11c] ;  /* 0x00011c00010d7983 */ /* 0x000eb40000300800 */
[----:B------:R1:W-:Y:S04]  /*2d250*/  STL.64 [R1+0xb0], R16 ;  /* 0x0000b01001007387 */ /* 0x0003e80000100a00 */
[----:B------:R4:W-:Y:S04]  /*2d260*/  STL.64 [R1+0xb8], R18 ;  /* 0x0000b81201007387 */ /* 0x0009e80000100a00 */
[----:B------:R-:W5:Y:S04]  /*2d270*/  LDL.LU R22, [R1+0x5c0] ;  /* 0x0005c00001167983 */ /* 0x000f680000300800 */
[----:B------:R-:W2:Y:S04]  /*2d280*/  LDL.LU R20, [R1+0x5c4] ;  /* 0x0005c40001147983 */ /* 0x000ea80000300800 */
[----:B0-----:R-:W2:Y:S01]  /*2d290*/  LDL.LU R7, [R1+0x5c8] ;  /* 0x0005c80001077983 */ /* 0x001ea20000300800 */
[----:B---3--:R-:W-:-:S03]  /*2d2a0*/  FMUL R11, R23, R0 ;  /* 0x00000000170b7220 */ /* 0x008fc60000400000 */
[----:B------:R-:W3:Y:S01]  /*2d2b0*/  LDL.LU R0, [R1+0x5cc] ;  /* 0x0005cc0001007983 */ /* 0x000ee20000300800 */
[C---:B------:R-:W-:Y:S01]  /*2d2c0*/  FMUL R8, R21.reuse, R15 ;  /* 0x0000000f15087220 */ /* 0x040fe20000400000 */
[----:B------:R-:W-:Y:S01]  /*2d2d0*/  FMUL R9, R21, R5 ;  /* 0x0000000515097220 */ /* 0x000fe20000400000 */
[----:B------:R-:W-:Y:S01]  /*2d2e0*/  FMUL R10, R23, R3 ;  /* 0x00000003170a7220 */ /* 0x000fe20000400000 */
[----:B-1----:R-:W-:Y:S02]  /*2d2f0*/  IMAD.MOV.U32 R16, RZ, RZ, R14 ;  /* 0x000000ffff107224 */ /* 0x002fe400078e000e */
[----:B------:R-:W-:Y:S02]  /*2d300*/  IMAD.MOV.U32 R17, RZ, RZ, R4 ;  /* 0x000000ffff117224 */ /* 0x000fe400078e0004 */
[----:B----4-:R-:W-:Y:S02]  /*2d310*/  IMAD.MOV.U32 R18, RZ, RZ, R2 ;  /* 0x000000ffff127224 */ /* 0x010fe400078e0002 */
[----:B------:R-:W-:-:S07]  /*2d320*/  IMAD.MOV.U32 R19, RZ, RZ, R6 ;  /* 0x000000ffff137224 */ /* 0x000fce00078e0006 */
[----:B------:R-:W-:Y:S01]  /*2d330*/  HMMA.16816.F32 R24, R16, R26, R8 ;  /* 0x0000001a1018723c */ /* 0x000fe20000001808 */
[C---:B-----5:R-:W-:Y:S01]  /*2d340*/  FMUL R8, R21.reuse, R22 ;  /* 0x0000001615087220 */ /* 0x060fe20000400000 */
[----:B--2---:R-:W-:Y:S01]  /*2d350*/  FMUL R9, R21, R20 ;  /* 0x0000001415097220 */ /* 0x004fe20000400000 */
[----:B------:R-:W-:-:S15]  /*2d360*/  FMUL R10, R23, R7 ;  /* 0x00000007170a7220 */ /* 0x000fde0000400000 */
[----:B------:R-:W-:Y:S01]  /*2d370*/  NOP ;  /* 0x0000000000007918 */ /* 0x000fe20000000000 */
[----:B------:R-:W-:Y:S01]  /*2d380*/  IMAD.MOV.U32 R3, RZ, RZ, R26 ;  /* 0x000000ffff037224 */ /* 0x000fe200078e001a */
[----:B------:R-:W-:Y:S01]  /*2d390*/  STL [R1+0xac], R27 ;  /* 0x0000ac1b01007387 */ /* 0x000fe20000100800 */
[----:B------:R-:W-:Y:S02]  /*2d3a0*/  IMAD.MOV.U32 R15, RZ, RZ, R25 ;  /* 0x000000ffff0f7224 */ /* 0x000fe400078e0019 */
[----:B------:R-:W-:Y:S01]  /*2d3b0*/  IMAD.MOV.U32 R5, RZ, RZ, R24 ;  /* 0x000000ffff057224 */ /* 0x000fe200078e0018 */
[----:B------:R-:W2:Y:S04]  /*2d3c0*/  LDL.LU R28, [R1+0x130] ;  /* 0x00013000011c7983 */ /* 0x000ea80000300800 */
[----:B------:R-:W2:Y:S04]  /*2d3d0*/  LDL.LU R29, [R1+0x134] ;  /* 0x00013400011d7983 */ /* 0x000ea80000300800 */
[----:B------:R-:W-:Y:S04]  /*2d3e0*/  STL [R1+0x1a60], R3 ;  /* 0x001a600301007387 */ /* 0x000fe80000100800 */
[----:B------:R0:W-:Y:S04]  /*2d3f0*/  STL [R1+0x1a58], R15 ;  /* 0x001a580f01007387 */ /* 0x0001e80000100800 */
[----:B------:R1:W-:Y:S04]  /*2d400*/  STL [R1+0x1a54], R5 ;  /* 0x001a540501007387 */ /* 0x0003e80000100800 */
[----:B------:R-:W4:Y:S04]  /*2d410*/  LDL.LU R24, [R1+0x140] ;  /* 0x0001400001187983 */ /* 0x000f280000300800 */
[----:B------:R-:W4:Y:S04]  /*2d420*/  LDL.LU R25, [R1+0x144] ;  /* 0x0001440001197983 */ /* 0x000f280000300800 */
[----:B------:R-:W5:Y:S04]  /*2d430*/  LDL.LU R26, [R1+0x5d8] ;  /* 0x0005d800011a7983 */ /* 0x000f680000300800 */
[----:B------:R-:W2:Y:S01]  /*2d440*/  LDL.LU R22, [R1+0x5dc] ;  /* 0x0005dc0001167983 */ /* 0x000ea20000300800 */
[----:B---3--:R-:W-:-:S07]  /*2d450*/  FMUL R11, R23, R0 ;  /* 0x00000000170b7220 */ /* 0x008fce0000400000 */
[----:B------:R-:W-:-:S15]  /*2d460*/  HMMA.16816.F32 R8, R16, R12, R8 ;  /* 0x0000000c1008723c */ /* 0x000fde0000001808 */
[----:B------:R-:W-:-:S04]  /*2d470*/  NOP ;  /* 0x0000000000007918 */ /* 0x000fc80000000000 */
[----:B0-----:R-:W-:Y:S02]  /*2d480*/  IMAD.MOV.U32 R15, RZ, RZ, R10 ;  /* 0x000000ffff0f7224 */ /* 0x001fe400078e000a */
[----:B-1----:R-:W-:Y:S01]  /*2d490*/  IMAD.MOV.U32 R5, RZ, RZ, R11 ;  /* 0x000000ffff057224 */ /* 0x002fe200078e000b */
[----:B------:R-:W3:Y:S04]  /*2d4a0*/  LDL.LU R10, [R1+0x5d0] ;  /* 0x0005d000010a7983 */ /* 0x000ee80000300800 */
[----:B------:R-:W2:Y:S01]  /*2d4b0*/  LDL.LU R11, [R1+0x5d4] ;  /* 0x0005d400010b7983 */ /* 0x000ea20000300800 */
[----:B------:R-:W-:Y:S02]  /*2d4c0*/  IMAD.MOV.U32 R3, RZ, RZ, R8 ;  /* 0x000000ffff037224 */ /* 0x000fe400078e0008 */
[----:B------:R-:W-:Y:S01]  /*2d4d0*/  IMAD.MOV.U32 R7, RZ, RZ, R9 ;  /* 0x000000ffff077224 */ /* 0x000fe200078e0009 */
[----:B------:R-:W4:Y:S04]  /*2d4e0*/  LDL.LU R12, [R1+0x150] ;  /* 0x00015000010c7983 */ /* 0x000f280000300800 */
[----:B------:R-:W4:Y:S04]  /*2d4f0*/  LDL.LU R13, [R1+0x154] ;  /* 0x00015400010d7983 */ /* 0x000f280000300800 */
[----:B------:R-:W4:Y:S04]  /*2d500*/  LDL.LU R27, [R1+0x5e4] ;  /* 0x0005e400011b7983 */ /* 0x000f280000300800 */
[----:B------:R-:W4:Y:S04]  /*2d510*/  LDL.LU R20, [R1+0x5e8] ;  /* 0x0005e80001147983 */ /* 0x000f280000300800 */
[----:B------:R-:W4:Y:S01]  /*2d520*/  LDL.LU R0, [R1+0x5ec] ;  /* 0x0005ec0001007983 */ /* 0x000f220000300800 */
[----:B---3--:R-:W-:Y:S01]  /*2d530*/  FMUL R8, R21, R10 ;  /* 0x0000000a15087220 */ /* 0x008fe20000400000 */
[----:B-----5:R-:W-:Y:S01]  /*2d540*/  FMUL R10, R23, R26 ;  /* 0x0000001a170a7220 */ /* 0x020fe20000400000 */
[----:B--2---:R-:W-:Y:S01]  /*2d550*/  FMUL R9, R21, R11 ;  /* 0x0000000b15097220 */ /* 0x004fe20000400000 */
[----:B------:R-:W-:-:S07]  /*2d560*/  FMUL R11, R23, R22 ;  /* 0x00000016170b7220 */ /* 0x000fce0000400000 */
[----:B------:R-:W-:Y:S01]  /*2d570*/  HMMA.16816.F32 R16, R16, R28, R8 ;  /* 0x0000001c1010723c */ /* 0x000fe20000001808 */
[----:B------:R-:W2:Y:S04]  /*2d580*/  LDL.LU R11, [R1+0x5e0] ;  /* 0x0005e000010b7983 */ /* 0x000ea80000300800 */
[----:B------:R-:W3:Y:S01]  /*2d590*/  LDL.LU R28, [R1+0x158] ;  /* 0x00015800011c7983 */ /* 0x000ee20000300800 */
[----:B----4-:R-:W-:Y:S01]  /*2d5a0*/  FMUL R9, R21, R27 ;  /* 0x0000001b15097220 */ /* 0x010fe20000400000 */
[----:B------:R-:W-:-:S12]  /*2d5b0*/  FMUL R10, R23, R20 ;  /* 0x00000014170a7220 */ /* 0x000fd80000400000 */
[----:B------:R0:W-:Y:S04]  /*2d5c0*/  STL.64 [R1+0x80], R16 ;  /* 0x0000801001007387 */ /* 0x0001e80000100a00 */
[----:B------:R1:W-:Y:S04]  /*2d5d0*/  STL.64 [R1+0x88], R18 ;  /* 0x0000881201007387 */ /* 0x0003e80000100a00 */
[----:B------:R-:W3:Y:S01]  /*2d5e0*/  LDL.LU R29, [R1+0x15c] ;  /* 0x00015c00011d7983 */ /* 0x000ee20000300800 */
[----:B0-----:R-:W-:-:S03]  /*2d5f0*/  IMAD.MOV.U32 R16, RZ, RZ, R14 ;  /* 0x000000ffff107224 */ /* 0x001fc600078e000e */
[----:B------:R-:W4:Y:S01]  /*2d600*/  LDL.LU R26, [R1+0x5f8] ;  /* 0x0005f800011a7983 */ /* 0x000f220000300800 */
[----:B------:R-:W-:Y:S02]  /*2d610*/  IMAD.MOV.U32 R17, RZ, RZ, R4 ;  /* 0x000000ffff117224 */ /* 0x000fe400078e0004 */
[----:B-1----:R-:W-:Y:S01]  /*2d620*/  IMAD.MOV.U32 R18, RZ, RZ, R2 ;  /* 0x000000ffff127224 */ /* 0x002fe200078e0002 */
[----:B------:R-:W5:Y:S01]  /*2d630*/  LDL.LU R22, [R1+0x5fc] ;  /* 0x0005fc0001167983 */ /* 0x000f620000300800 */
[----:B------:R-:W-:Y:S02]  /*2d640*/  IMAD.MOV.U32 R19, RZ, RZ, R6 ;  /* 0x000000ffff137224 */ /* 0x000fe400078e0006 */
[----:B--2---:R-:W-:Y:S01]  /*2d650*/  FMUL R8, R21, R11 ;  /* 0x0000000b15087220 */ /* 0x004fe20000400000 */
[----:B------:R-:W-:-:S07]  /*2d660*/  FMUL R11, R23, R0 ;  /* 0x00000000170b7220 */ /* 0x000fce0000400000 */
[----:B------:R-:W-:Y:S01]  /*2d670*/  HMMA.16816.F32 R16, R16, R24, R8 ;  /* 0x000000181010723c */ /* 0x000fe20000001808 */
[----:B------:R-:W2:Y:S04]  /*2d680*/  LDL.LU R10, [R1+0x5f0] ;  /* 0x0005f000010a7983 */ /* 0x000ea80000300800 */
[----:B------:R-:W3:-:S14]  /*2d690*/  LDL.LU R11, [R1+0x5f4] ;  /* 0x0005f400010b7983 */ /* 0x000edc0000300800 */
[----:B------:R0:W-:Y:S04]  /*2d6a0*/  STL.64 [R1+0x70], R16 ;  /* 0x0000701001007387 */ /* 0x0001e80000100a00 */
[----:B------:R1:W-:Y:S04]  /*2d6b0*/  STL.64 [R1+0x78], R18 ;  /* 0x0000781201007387 */ /* 0x0003e80000100a00 */
[----:B------:R-:W5:Y:S01]  /*2d6c0*/  LDL.LU R24, [R1+0x168] ;  /* 0x0001680001187983 */ /* 0x000f620000300800 */
[----:B0-----:R-:W-:-:S03]  /*2d6d0*/  IMAD.MOV.U32 R16, RZ, RZ, R14 ;  /* 0x000000ffff107224 */ /* 0x001fc600078e000e */
[----:B------:R-:W5:Y:S01]  /*2d6e0*/  LDL.LU R25, [R1+0x16c] ;  /* 0x00016c0001197983 */ /* 0x000f620000300800 */
[----:B------:R-:W-:Y:S02]  /*2d6f0*/  IMAD.MOV.U32 R17, RZ, RZ, R4 ;  /* 0x000000ffff117224 */ /* 0x000fe400078e0004 */
[----:B-1----:R-:W-:Y:S01]  /*2d700*/  IMAD.MOV.U32 R18, RZ, RZ, R2 ;  /* 0x000000ffff127224 */ /* 0x002fe200078e0002 */
[----:B------:R-:W5:Y:S01]  /*2d710*/  LDL.LU R27, [R1+0x604] ;  /* 0x00060400011b7983 */ /* 0x000f620000300800 */
[----:B------:R-:W-:-:S03]  /*2d720*/  IMAD.MOV.U32 R19, RZ, RZ, R6 ;  /* 0x000000ffff137224 */ /* 0x000fc600078e0006 */
[----:B------:R-:W5:Y:S04]  /*2d730*/  LDL.LU R20, [R1+0x608] ;  /* 0x0006080001147983 */ /* 0x000f680000300800 */
[----:B------:R-:W5:Y:S01]  /*2d740*/  LDL.LU R0, [R1+0x60c] ;  /* 0x00060c0001007983 */ /* 0x000f620000300800 */
[----:B--2---:R-:W-:Y:S01]  /*2d750*/  FMUL R8, R21, R10 ;  /* 0x0000000a15087220 */ /* 0x004fe20000400000 */
[----:B----4-:R-:W-:Y:S01]  /*2d760*/  FMUL R10, R23, R26 ;  /* 0x0000001a170a7220 */ /* 0x010fe20000400000 */
[----:B---3--:R-:W-:Y:S01]  /*2d770*/  FMUL R9, R21, R11 ;  /* 0x0000000b15097220 */ /* 0x008fe20000400000 */
[----:B-----5:R-:W-:-:S07]  /*2d780*/  FMUL R11, R23, R22 ;  /* 0x00000016170b7220 */ /* 0x020fce0000400000 */
[----:B------:R-:W-:Y:S01]  /*2d790*/  HMMA.16816.F32 R16, R16, R12, R8 ;  /* 0x0000000c1010723c */ /* 0x000fe20000001808 */
[----:B------:R-:W2:Y:S04]  /*2d7a0*/  LDL.LU R11, [R1+0x600] ;  /* 0x00060000010b7983 */ /* 0x000ea80000300800 */
[----:B------:R-:W3:-:S14]  /*2d7b0*/  LDL.LU R12, [R1+0x178] ;  /* 0x00017800010c7983 */ /* 0x000edc0000300800 */
[----:B------:R0:W-:Y:S04]  /*2d7c0*/  STL.64 [R1+0x60], R16 ;  /* 0x0000601001007387 */ /* 0x0001e80000100a00 */
[----:B------:R1:W-:Y:S01]  /*2d7d0*/  STL.64 [R1+0x68], R18 ;  /* 0x0000681201007387 */ /* 0x0003e20000100a00 */
[----:B------:R-:W-:Y:S01]  /*2d7e0*/  FMUL R9, R21, R27 ;  /* 0x0000001b15097220 */ /* 0x000fe20000400000 */
[----:B------:R-:W-:Y:S02]  /*2d7f0*/  FMUL R10, R23, R20 ;  /* 0x00000014170a7220 */ /* 0x000fe40000400000 */
        /* <DEDUP_REMOVED lines=31> */
[----:B------:R1:W-:Y:S04]  /*2d9f0*/  STL.64 [R1+0x38], R18 ;  /* 0x0000381201007387 */ /* 0x0003e80000100a00 */
[----:B------:R-:W4:Y:S04]  /*2da00*/  LDL.LU R25, [R1+0x634] ;  /* 0x0006340001197983 */ /* 0x000f280000300800 */
[----:B------:R-:W5:Y:S04]  /*2da10*/  LDL.LU R26, [R1+0x638] ;  /* 0x00063800011a7983 */ /* 0x000f680000300800 */
[----:B------:R-:W5:Y:S01]  /*2da20*/  LDL.LU R22, [R1+0x63c] ;  /* 0x00063c0001167983 */ /* 0x000f620000300800 */
[----:B------:R-:W-:Y:S01]  /*2da30*/  FMUL R9, R21, R27 ;  /* 0x0000001b15097220 */ /* 0x000fe20000400000 */
[----:B------:R-:W-:Y:S01]  /*2da40*/  FMUL R10, R23, R20 ;  /* 0x00000014170a7220 */ /* 0x000fe20000400000 */
[----:B0-----:R-:W-:Y:S01]  /*2da50*/  IMAD.MOV.U32 R16, RZ, RZ, R14 ;  /* 0x000000ffff107224 */ /* 0x001fe200078e000e */
[----:B------:R-:W5:Y:S01]  /*2da60*/  LDL.LU R20, [R1+0x640] ;  /* 0x0006400001147983 */ /* 0x000f620000300800 */
[----:B------:R-:W-:-:S02]  /*2da70*/  IMAD.MOV.U32 R17, RZ, RZ, R4 ;  /* 0x000000ffff117224 */ /* 0x000fc400078e0004 */
[----:B-1----:R-:W-:Y:S02]  /*2da80*/  IMAD.MOV.U32 R18, RZ, RZ, R2 ;  /* 0x000000ffff127224 */ /* 0x002fe400078e0002 */
[----:B------:R-:W-:Y:S02]  /*2da90*/  IMAD.MOV.U32 R19, RZ, RZ, R6 ;  /* 0x000000ffff137224 */ /* 0x000fe400078e0006 */
[----:B--2---:R-:W-:Y:S01]  /*2daa0*/  FMUL R8, R21, R11 ;  /* 0x0000000b15087220 */ /* 0x004fe20000400000 */
[----:B------:R-:W-:-:S07]  /*2dab0*/  FMUL R11, R23, R0 ;  /* 0x00000000170b7220 */ /* 0x000fce0000400000 */
[----:B------:R-:W-:Y:S01]  /*2dac0*/  HMMA.16816.F32 R8, R16, R12, R8 ;  /* 0x0000000c1008723c */ /* 0x000fe20000001808 */
[----:B------:R-:W2:Y:S01]  /*2dad0*/  LDL.LU R13, [R1+0x644] ;  /* 0x00064400010d7983 */ /* 0x000ea20000300800 */
[----:B---3--:R-:W-:-:S15]  /*2dae0*/  FMUL R24, R21, R24 ;  /* 0x0000001815187220 */ /* 0x008fde0000400000 */
[----:B------:R-:W-:Y:S02]  /*2daf0*/  NOP ;  /* 0x0000000000007918 */ /* 0x000fe40000000000 */
[----:B------:R0:W-:Y:S01]  /*2db00*/  STL.64 [R1+0x10], R8 ;  /* 0x0000100801007387 */ /* 0x0001e20000100a00 */
[----:B----4-:R-:W-:Y:S01]  /*2db10*/  FMUL R25, R21, R25 ;  /* 0x0000001915197220 */ /* 0x010fe20000400000 */
[C---:B-----5:R-:W-:Y:S02]  /*2db20*/  FMUL R26, R23.reuse, R26 ;  /* 0x0000001a171a7220 */ /* 0x060fe40000400000 */
[----:B------:R1:W-:Y:S01]  /*2db30*/  STL.64 [R1+0x18], R10 ;  /* 0x0000180a01007387 */ /* 0x0003e20000100a00 */
[----:B------:R-:W-:-:S03]  /*2db40*/  FMUL R27, R23, R22 ;  /* 0x00000016171b7220 */ /* 0x000fc60000400000 */
[----:B------:R-:W3:Y:S01]  /*2db50*/  LDL.LU R12, [R1+0x648] ;  /* 0x00064800010c7983 */ /* 0x000ee20000300800 */
[----:B0-----:R-:W-:-:S03]  /*2db60*/  IMAD.MOV.U32 R8, RZ, RZ, R14 ;  /* 0x000000ffff087224 */ /* 0x001fc600078e000e */
[----:B------:R-:W4:Y:S01]  /*2db70*/  LDL.LU R0, [R1+0x64c] ;  /* 0x00064c0001007983 */ /* 0x000f220000300800 */
[----:B------:R-:W-:Y:S02]  /*2db80*/  IMAD.MOV.U32 R9, RZ, RZ, R4 ;  /* 0x000000ffff097224 */ /* 0x000fe400078e0004 */
[----:B-1----:R-:W-:Y:S02]  /*2db90*/  IMAD.MOV.U32 R10, RZ, RZ, R2 ;  /* 0x000000ffff0a7224 */ /* 0x002fe400078e0002 */
[----:B------:R-:W-:-:S07]  /*2dba0*/  IMAD.MOV.U32 R11, RZ, RZ, R6 ;  /* 0x000000ffff0b7224 */ /* 0x000fce00078e0006 */
[----:B------:R-:W-:-:S15]  /*2dbb0*/  HMMA.16816.F32 R24, R8, R28, R24 ;  /* 0x0000001c0818723c */ /* 0x000fde0000001818 */
[----:B------:R-:W-:-:S04]  /*2dbc0*/  NOP ;  /* 0x0000000000007918 */ /* 0x000fc80000000000 */
[----:B------:R0:W-:Y:S04]  /*2dbd0*/  STL.64 [R1+0x1998], R26 ;  /* 0x0019981a01007387 */ /* 0x0001e80000100a00 */
[----:B0-----:R-:W5:Y:S04]  /*2dbe0*/  LDL.LU R26, [R1+0x198] ;  /* 0x00019800011a7983 */ /* 0x001f680000300800 */
[----:B------:R-:W5:Y:S01]  /*2dbf0*/  LDL.LU R27, [R1+0x19c] ;  /* 0x00019c00011b7983 */ /* 0x000f620000300800 */
[----:B------:R-:W-:-:S03]  /*2dc00*/  FMUL R8, R21, R20 ;  /* 0x0000001415087220 */ /* 0x000fc60000400000 */
[----:B------:R0:W-:Y:S04]  /*2dc10*/  STL.64 [R1+0x1990], R24 ;  /* 0x0019901801007387 */ /* 0x0001e80000100a00 */
[----:B0-----:R-:W5:Y:S04]  /*2dc20*/  LDL.LU R24, [R1+0x1a8] ;  /* 0x0001a80001187983 */ /* 0x001f680000300800 */
[----:B------:R-:W5:Y:S04]  /*2dc30*/  LDL.LU R25, [R1+0x1ac] ;  /* 0x0001ac0001197983 */ /* 0x000f680000300800 */
[----:B------:R-:W5:Y:S04]  /*2dc40*/  LDL.LU R29, [R1+0x654] ;  /* 0x00065400011d7983 */ /* 0x000f680000300800 */
[----:B------:R-:W5:Y:S04]  /*2dc50*/  LDL.LU R22, [R1+0x658] ;  /* 0x0006580001167983 */ /* 0x000f680000300800 */
[----:B------:R-:W5:Y:S01]  /*2dc60*/  LDL.LU R20, [R1+0x65c] ;  /* 0x00065c0001147983 */ /* 0x000f620000300800 */
[----:B--2---:R-:W-:Y:S01]  /*2dc70*/  FMUL R9, R21, R13 ;  /* 0x0000000d15097220 */ /* 0x004fe20000400000 */
[----:B---3--:R-:W-:-:S02]  /*2dc80*/  FMUL R10, R23, R12 ;  /* 0x0000000c170a7220 */ /* 0x008fc40000400000 */
[----:B------:R-:W2:Y:S01]  /*2dc90*/  LDL.LU R12, [R1+0x1b8] ;  /* 0x0001b800010c7983 */ /* 0x000ea20000300800 */
[----:B----4-:R-:W-:-:S03]  /*2dca0*/  FMUL R11, R23, R0 ;  /* 0x00000000170b7220 */ /* 0x010fc60000400000 */
[----:B------:R-:W2:Y:S04]  /*2dcb0*/  LDL.LU R13, [R1+0x1bc] ;  /* 0x0001bc00010d7983 */ /* 0x000ea80000300800 */
[----:B-----5:R-:W-:-:S15]  /*2dcc0*/  HMMA.16816.F32 R8, R16, R26, R8 ;  /* 0x0000001a1008723c */ /* 0x020fde0000001808 */
[----:B------:R-:W-:-:S04]  /*2dcd0*/  NOP ;  /* 0x0000000000007918 */ /* 0x000fc80000000000 */
[----:B------:R0:W-:Y:S01]  /*2dce0*/  STL.64 [R1+0x40], R8 ;  /* 0x0000400801007387 */ /* 0x0001e20000100a00 */
[----:B------:R-:W-:-:S03]  /*2dcf0*/  IMAD.MOV.U32 R0, RZ, RZ, R11 ;  /* 0x000000ffff007224 */ /* 0x000fc600078e000b */
[----:B------:R-:W3:Y:S01]  /*2dd00*/  LDL.LU R11, [R1+0x650] ;  /* 0x00065000010b7983 */ /* 0x000ee20000300800 */
[----:B------:R-:W-:-:S03]  /*2dd10*/  IMAD.MOV.U32 R28, RZ, RZ, R10 ;  /* 0x000000ffff1c7224 */ /* 0x000fc600078e000a */
[----:B------:R-:W4:Y:S01]  /*2dd20*/  LDL.LU R27, [R1+0x678] ;  /* 0x00067800011b7983 */ /* 0x000f220000300800 */
[----:B------:R-:W-:Y:S01]  /*2dd30*/  FMUL R10, R23, R22 ;  /* 0x00000016170a7220 */ /* 0x000fe20000400000 */
[C---:B0-----:R-:W-:Y:S02]  /*2dd40*/  FMUL R9, R21.reuse, R29 ;  /* 0x0000001d15097220 */ /* 0x041fe40000400000 */
[----:B------:R-:W5:Y:S04]  /*2dd50*/  LDL.LU R26, [R1+0x67c] ;  /* 0x00067c00011a7983 */ /* 0x000f680000300800 */
[----:B------:R0:W-:Y:S04]  /*2dd60*/  STL [R1+0x198c], R0 ;  /* 0x00198c0001007387 */ /* 0x0001e80000100800 */
[----:B------:R1:W-:Y:S01]  /*2dd70*/  STL [R1+0x1988], R28 ;  /* 0x0019881c01007387 */ /* 0x0003e20000100800 */
[----:B---3--:R-:W-:Y:S01]  /*2dd80*/  FMUL R8, R21, R11 ;  /* 0x0000000b15087220 */ /* 0x008fe20000400000 */
[----:B------:R-:W-:-:S07]  /*2dd90*/  FMUL R11, R23, R20 ;  /* 0x00000014170b7220 */ /* 0x000fce0000400000 */
[----:B------:R-:W-:-:S15]  /*2dda0*/  HMMA.16816.F32 R8, R16, R24, R8 ;  /* 0x000000181008723c */ /* 0x000fde0000001808 */
[----:B------:R-:W-:-:S04]  /*2ddb0*/  NOP ;  /* 0x0000000000007918 */ /* 0x000fc80000000000 */
[----:B0-----:R-:W-:Y:S01]  /*2ddc0*/  IMAD.MOV.U32 R0, RZ, RZ, R10 ;  /* 0x000000ffff007224 */ /* 0x001fe200078e000a */
[----:B------:R0:W-:Y:S01]  /*2ddd0*/  STL [R1+0x20], R8 ;  /* 0x0000200801007387 */ /* 0x0001e20000100800 */
[----:B-1----:R-:W-:-:S03]  /*2dde0*/  IMAD.MOV.U32 R28, RZ, RZ, R11 ;  /* 0x000000ffff1c7224 */ /* 0x002fc600078e000b */
[----:B------:R-:W0:Y:S04]  /*2ddf0*/  LDL.LU R10, [R1+0x670] ;  /* 0x00067000010a7983 */ /* 0x000e280000300800 */
[----:B------:R-:W3:Y:S04]  /*2de00*/  LDL.LU R11, [R1+0x674] ;  /* 0x00067400010b7983 */ /* 0x000ee80000300800 */
[----:B------:R-:W2:Y:S04]  /*2de10*/  LDL.LU R20, [R1+0x660] ;  /* 0x0006600001147983 */ /* 0x000ea80000300800 */
[----:B------:R-:W2:Y:S04]  /*2de20*/  LDL.LU R25, [R1+0x664] ;  /* 0x0006640001197983 */ /* 0x000ea80000300800 */
[----:B------:R-:W2:Y:S04]  /*2de30*/  LDL.LU R22, [R1+0x668] ;  /* 0x0006680001167983 */ /* 0x000ea80000300800 */
[----:B------:R-:W2:Y:S01]  /*2de40*/  LDL.LU R24, [R1+0x66c] ;  /* 0x00066c0001187983 */ /* 0x000ea20000300800 */
[----:B------:R-:W-:-:S02]  /*2de50*/  IMAD.MOV.U32 R29, RZ, RZ, R9 ;  /* 0x000000ffff1d7224 */ /* 0x000fc400078e0009 */
[----:B0-----:R-:W-:Y:S01]  /*2de60*/  FMUL R8, R21, R10 ;  /* 0x0000000a15087220 */ /* 0x001fe20000400000 */
[----:B----4-:R-:W-:Y:S01]  /*2de70*/  FMUL R10, R23, R27 ;  /* 0x0000001b170a7220 */ /* 0x010fe20000400000 */
[----:B---3--:R-:W-:Y:S01]  /*2de80*/  FMUL R9, R21, R11 ;  /* 0x0000000b15097220 */ /* 0x008fe20000400000 */
[----:B-----5:R-:W-:-:S07]  /*2de90*/  FMUL R11, R23, R26 ;  /* 0x0000001a170b7220 */ /* 0x020fce0000400000 */
[----:B--2---:R-:W-:Y:S01]  /*2dea0*/  HMMA.16816.F32 R8, R16, R12, R8 ;  /* 0x0000000c1008723c */ /* 0x004fe20000001808 */
[C---:B------:R-:W-:Y:S01]  /*2deb0*/  FMUL R20, R21.reuse, R20 ;  /* 0x0000001415147220 */ /* 0x040fe20000400000 */
[----:B------:R-:W-:Y:S01]  /*2dec0*/  FMUL R21, R21, R25 ;  /* 0x0000001915157220 */ /* 0x000fe20000400000 */
[C---:B------:R-:W-:Y:S01]  /*2ded0*/  FMUL R22, R23.reuse, R22 ;  /* 0x0000001617167220 */ /* 0x040fe20000400000 */
[----:B------:R-:W-:-:S15]  /*2dee0*/  FMUL R23, R23, R24 ;  /* 0x0000001817177220 */ /* 0x000fde0000400000 */
[----:B------:R-:W-:Y:S04]  /*2def0*/  STL.64 [R1], R8 ;  /* 0x0000000801007387 */ /* 0x000fe80000100a00 */
[----:B------:R-:W2:Y:S04]  /*2df00*/  LDL.LU R26, [R1+0x190] ;  /* 0x00019000011a7983 */ /* 0x000ea80000300800 */
[----:B------:R-:W2:Y:S04]  /*2df10*/  LDL.LU R27, [R1+0x194] ;  /* 0x00019400011b7983 */ /* 0x000ea80000300800 */
[----:B------:R-:W3:Y:S04]  /*2df20*/  LDL.LU R24, [R1+0x1a0] ;  /* 0x0001a00001187983 */ /* 0x000ee80000300800 */
[----:B------:R-:W3:Y:S04]  /*2df30*/  LDL.LU R25, [R1+0x1a4] ;  /* 0x0001a40001197983 */ /* 0x000ee80000300800 */
[----:B--2---:R-:W-:Y:S04]  /*2df40*/  STL.64 [R1+0x1a00], R26 ;  /* 0x001a001a01007387 */ /* 0x004fe80000100a00 */
[----:B---3--:R0:W-:Y:S04]  /*2df50*/  STL.64 [R1+0x19f8], R24 ;  /* 0x0019f81801007387 */ /* 0x0081e80000100a00 */
[----:B0-----:R-:W2:Y:S04]  /*2df60*/  LDL.LU R24, [R1+0xb0] ;  /* 0x0000b00001187983 */ /* 0x001ea80000300800 */
[----:B------:R-:W2:Y:S04]  /*2df70*/  LDL.LU R25, [R1+0xb4] ;  /* 0x0000b40001197983 */ /* 0x000ea80000300800 */
[----:B------:R-:W3:Y:S04]  /*2df80*/  LDL.LU R26, [R1+0xb8] ;  /* 0x0000b800011a7983 */ /* 0x000ee80000300800 */
[----:B------:R-:W3:Y:S04]  /*2df90*/  LDL.LU R27, [R1+0xbc] ;  /* 0x0000bc00011b7983 */ /* 0x000ee80000300800 */
[----:B---3--:R0:W-:Y:S04]  /*2dfa0*/  STL.64 [R1+0x1a10], R26 ;  /* 0x001a101a01007387 */ /* 0x0081e80000100a00 */
[----:B0-----:R-:W3:Y:S04]  /*2dfb0*/  LDL.LU R26, [R1+0x1c0] ;  /* 0x0001c000011a7983 */ /* 0x001ee80000300800 */
[----:B------:R-:W3:Y:S04]  /*2dfc0*/  LDL.LU R27, [R1+0x1c4] ;  /* 0x0001c400011b7983 */ /* 0x000ee80000300800 */
[----:B--2---:R0:W-:Y:S01]  /*2dfd0*/  STL.64 [R1+0x1a08], R24 ;  /* 0x001a081801007387 */ /* 0x0041e20000100a00 */
[----:B------:R-:W-:-:S02]  /*2dfe0*/  IMAD.MOV.U32 R16, RZ, RZ, R3 ;  /* 0x000000ffff107224 */ /* 0x000fc400078e0003 */
[----:B------:R-:W-:Y:S01]  /*2dff0*/  IMAD.MOV.U32 R17, RZ, RZ, R7 ;  /* 0x000000ffff117224 */ /* 0x000fe200078e0007 */
[----:B0-----:R-:W2:Y:S04]  /*2e000*/  LDL.LU R24, [R1+0x1d0] ;  /* 0x0001d00001187983 */ /* 0x001ea80000300800 */
[----:B------:R-:W2:Y:S04]  /*2e010*/  LDL.LU R25, [R1+0x1d4] ;  /* 0x0001d40001197983 */ /* 0x000ea80000300800 */
[----:B---3--:R0:W-:Y:S04]  /*2e020*/  STL.64 [R1+0x1a28], R26 ;  /* 0x001a281a01007387 */ /* 0x0081e80000100a00 */
[----:B0-----:R-:W3:Y:S04]  /*2e030*/  LDL.LU R26, [R1+0x1c8] ;  /* 0x0001c800011a7983 */ /* 0x001ee80000300800 */
[----:B------:R-:W3:Y:S04]  /*2e040*/  LDL.LU R27, [R1+0x1cc] ;  /* 0x0001cc00011b7983 */ /* 0x000ee80000300800 */
[----:B------:R-:W4:Y:S04]  /*2e050*/  LDL.LU R3, [R1+0x1a60] ;  /* 0x001a600001037983 */ /* 0x000f280000300800 */
[----:B------:R-:W5:Y:S01]  /*2e060*/  LDL.LU R7, [R1+0x1a5c] ;  /* 0x001a5c0001077983 */ /* 0x000f620000300800 */
[----:B------:R-:W-:-:S02]  /*2e070*/  IMAD.MOV.U32 R18, RZ, RZ, R15 ;  /* 0x000000ffff127224 */ /* 0x000fc400078e000f */
[----:B------:R-:W-:Y:S01]  /*2e080*/  IMAD.MOV.U32 R19, RZ, RZ, R5 ;  /* 0x000000ffff137224 */ /* 0x000fe200078e0005 */
[----:B------:R-:W2:Y:S04]  /*2e090*/  LDL.LU R15, [R1+0x1a58] ;  /* 0x001a5800010f7983 */ /* 0x000ea80000300800 */
[----:B------:R-:W2:Y:S04]  /*2e0a0*/  LDL.LU R5, [R1+0x1a54] ;  /* 0x001a540001057983 */ /* 0x000ea80000300800 */
[----:B------:R-:W-:Y:S04]  /*2e0b0*/  STL.64 [R1+0x1a20], R18 ;  /* 0x001a201201007387 */ /* 0x000fe80000100a00 */
[----:B------:R0:W-:Y:S04]  /*2e0c0*/  STL.64 [R1+0x1a18], R16 ;  /* 0x001a181001007387 */ /* 0x0001e80000100a00 */
[----:B0-----:R-:W4:Y:S04]  /*2e0d0*/  LDL.LU R16, [R1+0xc0] ;  /* 0x0000c00001107983 */ /* 0x001f280000300800 */
[----:B------:R-:W4:Y:S01]  /*2e0e0*/  LDL.LU R17, [R1+0xc4] ;  /* 0x0000c40001117983 */ /* 0x000f220000300800 */
[----:B-----5:R-:W-:-:S03]  /*2e0f0*/  IMAD.MOV.U32 R18, RZ, RZ, R7 ;  /* 0x000000ffff127224 */ /* 0x020fc600078e0007 */
[----:B------:R-:W5:Y:S04]  /*2e100*/  LDL.LU R7, [R1+0x1a50] ;  /* 0x001a500001077983 */ /* 0x000f680000300800 */
[----:B------:R-:W5:Y:S01]  /*2e110*/  LDL.LU R19, [R1+0xcc] ;  /* 0x0000cc0001137983 */ /* 0x000f620000300800 */
[----:B------:R-:W-:Y:S02]  /*2e120*/  IMAD.MOV.U32 R13, RZ, RZ, R10 ;  /* 0x000000ffff0d7224 */ /* 0x000fe400078e000a */
[----:B------:R-:W-:Y:S02]  /*2e130*/  IMAD.MOV.U32 R12, RZ, RZ, R11 ;  /* 0x000000ffff0c7224 */ /* 0x000fe400078e000b */
[----:B------:R-:W-:Y:S02]  /*2e140*/  IMAD.MOV.U32 R8, RZ, RZ, R14 ;  /* 0x000000ffff087224 */ /* 0x000fe400078e000e */
[----:B------:R-:W-:-:S02]  /*2e150*/  IMAD.MOV.U32 R9, RZ, RZ, R4 ;  /* 0x000000ffff097224 */ /* 0x000fc400078e0004 */
[----:B------:R-:W-:Y:S02]  /*2e160*/  IMAD.MOV.U32 R10, RZ, RZ, R2 ;  /* 0x000000ffff0a7224 */ /* 0x000fe400078e0002 */
[----:B------:R-:W-:-:S07]  /*2e170*/  IMAD.MOV.U32 R11, RZ, RZ, R6 ;  /* 0x000000ffff0b7224 */ /* 0x000fce00078e0006 */
[----:B---3--:R-:W-:Y:S01]  /*2e180*/  HMMA.16816.F32 R20, R8, R26, R20 ;  /* 0x0000001a0814723c */ /* 0x008fe20000001814 */
[----:B--2---:R-:W-:Y:S02]  /*2e190*/  IMAD.MOV.U32 R8, RZ, RZ, R5 ;  /* 0x000000ffff087224 */ /* 0x004fe400078e0005 */
[----:B------:R-:W-:Y:S02]  /*2e1a0*/  IMAD.MOV.U32 R9, RZ, RZ, R15 ;  /* 0x000000ffff097224 */ /* 0x000fe400078e000f */
[----:B----4-:R-:W-:Y:S01]  /*2e1b0*/  IMAD.MOV.U32 R10, RZ, RZ, R3 ;  /* 0x000000ffff0a7224 */ /* 0x010fe200078e0003 */
[----:B-----5:R0:W-:Y:S04]  /*2e1c0*/  STL.64 [R1+0x1a38], R18 ;  /* 0x001a381201007387 */ /* 0x0201e80000100a00 */
[----:B------:R1:W-:Y:S01]  /*2e1d0*/  STL.64 [R1+0x1a30], R16 ;  /* 0x001a301001007387 */ /* 0x0003e20000100a00 */
[----:B0-----:R-:W-:-:S03]  /*2e1e0*/  IMAD.MOV.U32 R19, RZ, RZ, R7 ;  /* 0x000000ffff137224 */ /* 0x001fc600078e0007 */
[----:B-1----:R-:W2:Y:S04]  /*2e1f0*/  LDL.LU R16, [R1+0xd0] ;  /* 0x0000d00001107983 */ /* 0x002ea80000300800 */
[----:B------:R-:W2:Y:S04]  /*2e200*/  LDL.LU R17, [R1+0xd4] ;  /* 0x0000d40001117983 */ /* 0x000ea80000300800 */
[----:B------:R-:W2:Y:S04]  /*2e210*/  LDL.LU R18, [R1+0xd8] ;  /* 0x0000d80001127983 */ /* 0x000ea80000300800 */
[----:B------:R-:W2:Y:S04]  /*2e220*/  LDL.LU R7, [R1+0x1a4c] ;  /* 0x001a4c0001077983 */ /* 0x000ea80000300800 */
[----:B------:R-:W2:Y:S04]  /*2e230*/  LDL.LU R5, [R1+0x1a48] ;  /* 0x001a480001057983 */ /* 0x000ea80000300800 */
[----:B------:R-:W3:Y:S04]  /*2e240*/  LDL.LU R15, [R1+0x1a44] ;  /* 0x001a4400010f7983 */ /* 0x000ee80000300800 */
[----:B------:R-:W4:Y:S04]  /*2e250*/  LDL.LU R3, [R1+0x1a40] ;  /* 0x001a400001037983 */ /* 0x000f280000300800 */
[----:B------:R-:W5:Y:S04]  /*2e260*/  LDL.LU R11, [R1+0xac] ;  /* 0x0000ac00010b7983 */ /* 0x000f680000300800 */
[----:B------:R0:W-:Y:S04]  /*2e270*/  STL.64 [R1+0x1950], R22 ;  /* 0x0019501601007387 */ /* 0x0001e80000100a00 */
[----:B0-----:R-:W5:Y:S04]  /*2e280*/  LDL.LU R22, [R1+0x1b0] ;  /* 0x0001b00001167983 */ /* 0x001f680000300800 */
[----:B------:R-:W5:Y:S04]  /*2e290*/  LDL.LU R23, [R1+0x1b4] ;  /* 0x0001b40001177983 */ /* 0x000f680000300800 */
[----:B------:R-:W-:Y:S01]  /*2e2a0*/  STL.64 [R1+0x1948], R20 ;  /* 0x0019481401007387 */ /* 0x000fe20000100a00 */
[----:B---3--:R-:W-:-:S02]  /*2e2b0*/  IMAD.MOV.U32 R4, RZ, RZ, R15 ;  /* 0x000000ffff047224 */ /* 0x008fc400078e000f */
[----:B----4-:R-:W-:-:S07]  /*2e2c0*/  IMAD.MOV.U32 R6, RZ, RZ, R3 ;  /* 0x000000ffff067224 */ /* 0x010fce00078e0003 */
[----:B--2---:R-:W-:Y:S01]  /*2e2d0*/  HMMA.16816.F32 R24, R4, R24, R16 ;  /* 0x000000180418723c */ /* 0x004fe20000001810 */
[----:B------:R-:W2:Y:S04]  /*2e2e0*/  LDL.LU.64 R18, [R1+0x1a38] ;  /* 0x001a380001127983 */ /* 0x000ea80000300a00 */
[----:B------:R-:W2:-:S14]  /*2e2f0*/  LDL.LU.64 R16, [R1+0x1a30] ;  /* 0x001a300001107983 */ /* 0x000e9c0000300a00 */
[----:B------:R-:W-:Y:S04]  /*2e300*/  STL.64 [R1+0x2c0], R24 ;  /* 0x0002c01801007387 */ /* 0x000fe80000100a00 */
[----:B------:R0:W-:Y:S04]  /*2e310*/  STL.64 [R1+0x2c8], R26 ;  /* 0x0002c81a01007387 */ /* 0x0001e80000100a00 */
[----:B0-----:R-:W2:Y:S02]  /*2e320*/  LDL.LU.64 R26, [R1+0x1a28] ;  /* 0x001a2800011a7983 */ /* 0x001ea40000300a00 */
[----:B--2---:R-:W-:Y:S02]  /*2e330*/  HMMA.16816.F32 R24, R4, R26, R16 ;  /* 0x0000001a0418723c */ /* 0x004fe40000001810 */
[----:B------:R-:W2:Y:S04]  /*2e340*/  LDL.LU.64 R18, [R1+0x1a20] ;  /* 0x001a200001127983 */ /* 0x000ea80000300a00 */
[----:B------:R-:W2:-:S13]  /*2e350*/  LDL.LU.64 R16, [R1+0x1a18] ;  /* 0x001a180001107983 */ /* 0x000e9a0000300a00 */
[----:B------:R-:W-:Y:S04]  /*2e360*/  STL.64 [R1+0x2a0], R24 ;  /* 0x0002a01801007387 */ /* 0x000fe80000100a00 */
[----:B------:R0:W-:Y:S04]  /*2e370*/  STL.64 [R1+0x2a8], R26 ;  /* 0x0002a81a01007387 */ /* 0x0001e80000100a00 */
[----:B0-----:R-:W5:Y:S04]  /*2e380*/  LDL.LU.64 R26, [R1+0x1a10] ;  /* 0x001a1000011a7983 */ /* 0x001f680000300a00 */
[----:B------:R-:W5:Y:S02]  /*2e390*/  LDL.LU.64 R24, [R1+0x1a08] ;  /* 0x001a080001187983 */ /* 0x000f640000300a00 */
[----:B-----5:R-:W-:Y:S02]  /*2e3a0*/  HMMA.16816.F32 R20, R4, R22, R24 ;  /* 0x000000160414723c */ /* 0x020fe40000001818 */
[----:B------:R-:W2:Y:S04]  /*2e3b0*/  LDL.LU.64 R26, [R1+0x1a00] ;  /* 0x001a0000011a7983 */ /* 0x000ea80000300a00 */
[----:B------:R-:W3:-:S13]  /*2e3c0*/  LDL.LU.64 R24, [R1+0x19f8] ;  /* 0x0019f80001187983 */ /* 0x000eda0000300a00 */
[----:B------:R-:W-:Y:S04]  /*2e3d0*/  STL.64 [R1+0x290], R20 ;  /* 0x0002901401007387 */ /* 0x000fe80000100a00 */
[----:B------:R-:W-:Y:S01]  /*2e3e0*/  STL.64 [R1+0x298], R22 ;  /* 0x0002981601007387 */ /* 0x000fe20000100a00 */
[----:B---3--:R-:W-:-:S15]  /*2e3f0*/  HMMA.16816.F32 R8, R4, R24, R8 ;  /* 0x000000180408723c */ /* 0x008fde0000001808 */
[----:B------:R-:W-:-:S04]  /*2e400*/  NOP ;  /* 0x0000000000007918 */ /* 0x000fc80000000000 */
[----:B------:R-:W-:Y:S04]  /*2e410*/  STL.64 [R1+0x280], R8 ;  /* 0x0002800801007387 */ /* 0x000fe80000100a00 */
[----:B------:R2:W-:Y:S02]  /*2e420*/  STL.64 [R1+0x288], R10 ;  /* 0x0002880a01007387 */ /* 0x0005e40000100a00 */
[----:B--2---:R-:W-:Y:S02]  /*2e430*/  HMMA.16816.F32 R8, R4, R26, R16 ;  /* 0x0000001a0408723c */ /* 0x004fe40000001810 */
[----:B------:R-:W2:-:S15]  /*2e440*/  LDL.LU R18, [R1+0x128] ;  /* 0x0001280001127983 */ /* 0x000e9e0000300800 */
[----:B------:R-:W-:Y:S02]  /*2e450*/  NOP ;  /* 0x0000000000007918 */ /* 0x000fe40000000000 */
[----:B------:R-:W-:Y:S04]  /*2e460*/  STL.64 [R1+0x270], R8 ;  /* 0x0002700801007387 */ /* 0x000fe80000100a00 */
[----:B------:R-:W-:Y:S04]  /*2e470*/  STL.64 [R1+0x278], R10 ;  /* 0x0002780a01007387 */ /* 0x000fe80000100a00 */
[----:B------:R-:W2:Y:S04]  /*2e480*/  LDL.LU R19, [R1+0x12c] ;  /* 0x00012c0001137983 */ /* 0x000ea80000300800 */
[----:B--2---:R-:W-:Y:S04]  /*2e490*/  STL.64 [R1+0x19d0], R18 ;  /* 0x0019d01201007387 */ /* 0x004fe80000100a00 */
[----:B------:R-:W2:Y:S04]  /*2e4a0*/  LDL.LU R22, [R1+0x138] ;  /* 0x0001380001167983 */ /* 0x000ea80000300800 */
[----:B------:R-:W2:Y:S04]  /*2e4b0*/  LDL.LU R23, [R1+0x13c] ;  /* 0x00013c0001177983 */ /* 0x000ea80000300800 */
[----:B------:R-:W3:Y:S04]  /*2e4c0*/  LDL.LU R20, [R1+0x148] ;  /* 0x0001480001147983 */ /* 0x000ee80000300800 */
[----:B------:R-:W3:Y:S04]  /*2e4d0*/  LDL.LU R21, [R1+0x14c] ;  /* 0x00014c0001157983 */ /* 0x000ee80000300800 */
[----:B--2---:R0:W-:Y:S04]  /*2e4e0*/  STL.64 [R1+0x19a0], R22 ;  /* 0x0019a01601007387 */ /* 0x0041e80000100a00 */
[----:B0-----:R-:W2:Y:S04]  /*2e4f0*/  LDL.LU R22, [R1+0x160] ;  /* 0x0001600001167983 */ /* 0x001ea80000300800 */
[----:B------:R-:W2:Y:S04]  /*2e500*/  LDL.LU R23, [R1+0x164] ;  /* 0x0001640001177983 */ /* 0x000ea80000300800 */
[----:B------:R-:W4:Y:S04]  /*2e510*/  LDL.LU R16, [R1+0x170] ;  /* 0x0001700001107983 */ /* 0x000f280000300800 */
[----:B------:R-:W4:Y:S04]  /*2e520*/  LDL.LU R17, [R1+0x174] ;  /* 0x0001740001117983 */ /* 0x000f280000300800 */
[----:B------:R-:W5:Y:S04]  /*2e530*/  LDL.LU R18, [R1+0x180] ;  /* 0x0001800001127983 */ /* 0x000f680000300800 */
[----:B------:R-:W5:Y:S04]  /*2e540*/  LDL.LU R19, [R1+0x184] ;  /* 0x0001840001137983 */ /* 0x000f680000300800 */
[----:B----4-:R-:W-:Y:S04]  /*2e550*/  STL.64 [R1+0x19e0], R16 ;  /* 0x0019e01001007387 */ /* 0x010fe80000100a00 */
[----:B---3--:R0:W-:Y:S04]  /*2e560*/  STL.64 [R1+0x19b8], R20 ;  /* 0x0019b81401007387 */ /* 0x0081e80000100a00 */
[----:B--2---:R1:W-:Y:S04]  /*2e570*/  STL.64 [R1+0x19d8], R22 ;  /* 0x0019d81601007387 */ /* 0x0043e80000100a00 */
[----:B0-----:R-:W2:Y:S04]  /*2e580*/  LDL.LU R20, [R1+0x70] ;  /* 0x0000700001147983 */ /* 0x001ea80000300800 */
[----:B------:R-:W2:Y:S04]  /*2e590*/  LDL.LU R21, [R1+0x74] ;  /* 0x0000740001157983 */ /* 0x000ea80000300800 */
[----:B-1----:R-:W3:Y:S04]  /*2e5a0*/  LDL.LU R22, [R1+0x78] ;  /* 0x0000780001167983 */ /* 0x002ee80000300800 */
[----:B------:R-:W3:Y:S04]  /*2e5b0*/  LDL.LU R23, [R1+0x7c] ;  /* 0x00007c0001177983 */ /* 0x000ee80000300800 */
[----:B---3--:R-:W-:Y:S04]  /*2e5c0*/  STL.64 [R1+0x19f0], R22 ;  /* 0x0019f01601007387 */ /* 0x008fe80000100a00 */
[----:B--2---:R0:W-:Y:S04]  /*2e5d0*/  STL.64 [R1+0x19e8], R20 ;  /* 0x0019e81401007387 */ /* 0x0041e80000100a00 */
[----:B0-----:R-:W5:Y:S04]  /*2e5e0*/  LDL.LU R20, [R1+0x80] ;  /* 0x0000800001147983 */ /* 0x001f680000300800 */
[----:B------:R-:W5:Y:S04]  /*2e5f0*/  LDL.LU R21, [R1+0x84] ;  /* 0x0000840001157983 */ /* 0x000f680000300800 */
[----:B------:R-:W5:Y:S04]  /*2e600*/  LDL.LU R22, [R1+0x88] ;  /* 0x0000880001167983 */ /* 0x000f680000300800 */
[----:B------:R-:W5:Y:S04]  /*2e610*/  LDL.LU R23, [R1+0x8c] ;  /* 0x00008c0001177983 */ /* 0x000f680000300800 */
[----:B------:R-:W2:Y:S04]  /*2e620*/  LDL.LU R24, [R1+0x30] ;  /* 0x0000300001187983 */ /* 0x000ea80000300800 */
[----:B------:R-:W2:Y:S04]  /*2e630*/  LDL.LU R25, [R1+0x34] ;  /* 0x0000340001197983 */ /* 0x000ea80000300800 */
[----:B------:R-:W3:Y:S04]  /*2e640*/  LDL.LU R26, [R1+0x38] ;  /* 0x00003800011a7983 */ /* 0x000ee80000300800 */
[----:B------:R-:W3:Y:S04]  /*2e650*/  LDL.LU R27, [R1+0x3c] ;  /* 0x00003c00011b7983 */ /* 0x000ee80000300800 */
[----:B---3--:R-:W-:Y:S04]  /*2e660*/  STL.64 [R1+0x19b0], R26 ;  /* 0x0019b01a01007387 */ /* 0x008fe80000100a00 */
[----:B--2---:R0:W-:Y:S04]  /*2e670*/  STL.64 [R1+0x19a8], R24 ;  /* 0x0019a81801007387 */ /* 0x0041e80000100a00 */
[----:B0-----:R-:W2:Y:S04]  /*2e680*/  LDL.LU R24, [R1+0x50] ;  /* 0x0000500001187983 */ /* 0x001ea80000300800 */
[----:B------:R-:W2:Y:S04]  /*2e690*/  LDL.LU R25, [R1+0x54] ;  /* 0x0000540001197983 */ /* 0x000ea80000300800 */
[----:B------:R-:W3:Y:S04]  /*2e6a0*/  LDL.LU R26, [R1+0x58] ;  /* 0x00005800011a7983 */ /* 0x000ee80000300800 */
[----:B------:R-:W3:Y:S01]  /*2e6b0*/  LDL.LU R27, [R1+0x5c] ;  /* 0x00005c00011b7983 */ /* 0x000ee20000300800 */
[C---:B-----5:R-:W-:Y:S03]  /*2e6c0*/  HMMA.16816.F32 R16, R4.reuse, R18, R20 ;  /* 0x000000120410723c */ /* 0x060fe60000001814 */
[----:B---3--:R-:W-:Y:S04]  /*2e6d0*/  STL.64 [R1+0x19c8], R26 ;  /* 0x0019c81a01007387 */ /* 0x008fe80000100a00 */
[----:B--2---:R0:W-:Y:S04]  /*2e6e0*/  STL.64 [R1+0x19c0], R24 ;  /* 0x0019c01801007387 */ /* 0x0041e80000100a00 */
[----:B0-----:R-:W2:Y:S04]  /*2e6f0*/  LDL.LU R24, [R1+0x60] ;  /* 0x0000600001187983 */ /* 0x001ea80000300800 */
[----:B------:R-:W2:Y:S04]  /*2e700*/  LDL.LU R25, [R1+0x64] ;  /* 0x0000640001197983 */ /* 0x000ea80000300800 */
[----:B------:R-:W2:Y:S04]  /*2e710*/  LDL.LU R26, [R1+0x68] ;  /* 0x00006800011a7983 */ /* 0x000ea80000300800 */
[----:B------:R-:W2:Y:S04]  /*2e720*/  LDL.LU R27, [R1+0x6c] ;  /* 0x00006c00011b7983 */ /* 0x000ea80000300800 */
[----:B------:R-:W3:Y:S04]  /*2e730*/  LDL.LU R8, [R1+0x10] ;  /* 0x0000100001087983 */ /* 0x000ee80000300800 */
[----:B------:R-:W3:Y:S04]  /*2e740*/  LDL.LU R9, [R1+0x14] ;  /* 0x0000140001097983 */ /* 0x000ee80000300800 */
[----:B------:R-:W3:Y:S04]  /*2e750*/  LDL.LU R10, [R1+0x18] ;  /* 0x00001800010a7983 */ /* 0x000ee80000300800 */
[----:B------:R-:W3:Y:S04]  /*2e760*/  LDL.LU R11, [R1+0x1c] ;  /* 0x00001c00010b7983 */ /* 0x000ee80000300800 */
[----:B------:R-:W4:Y:S04]  /*2e770*/  LDL.LU.64 R22, [R1+0x19f0] ;  /* 0x0019f00001167983 */ /* 0x000f280000300a00 */
[----:B------:R-:W4:Y:S04]  /*2e780*/  LDL.LU.64 R20, [R1+0x19e8] ;  /* 0x0019e80001147983 */ /* 0x000f280000300a00 */
[----:B------:R0:W-:Y:S04]  /*2e790*/  STL.64 [R1+0x260], R16 ;  /* 0x0002601001007387 */ /* 0x0001e80000100a00 */
[----:B------:R4:W-:Y:S04]  /*2e7a0*/  STL.64 [R1+0x268], R18 ;  /* 0x0002681201007387 */ /* 0x0009e80000100a00 */
[----:B0-----:R-:W4:Y:S02]  /*2e7b0*/  LDL.LU.64 R16, [R1+0x19e0] ;  /* 0x0019e00001107983 */ /* 0x001f240000300a00 */
[----:B----4-:R-:W-:Y:S02]  /*2e7c0*/  HMMA.16816.F32 R16, R4, R16, R20 ;  /* 0x000000100410723c */ /* 0x010fe40000001814 */
[----:B------:R-:W2:-:S15]  /*2e7d0*/  LDL.LU.64 R22, [R1+0x19d8] ;  /* 0x0019d80001167983 */ /* 0x000e9e0000300a00 */
[----:B------:R-:W-:Y:S02]  /*2e7e0*/  NOP ;  /* 0x0000000000007918 */ /* 0x000fe40000000000 */
[----:B------:R-:W-:Y:S04]  /*2e7f0*/  STL.64 [R1+0x250], R16 ;  /* 0x0002501001007387 */ /* 0x000fe80000100a00 */
[----:B------:R0:W-:Y:S04]  /*2e800*/  STL.64 [R1+0x258], R18 ;  /* 0x0002581201007387 */ /* 0x0001e80000100a00 */
[----:B0-----:R-:W3:Y:S04]  /*2e810*/  LDL.LU.64 R18, [R1+0x19d0] ;  /* 0x0019d00001127983 */ /* 0x001ee80000300a00 */
[----:B------:R-:W4:Y:S04]  /*2e820*/  LDL.LU R16, [R1+0x110] ;  /* 0x0001100001107983 */ /* 0x000f280000300800 */
[----:B------:R-:W4:Y:S01]  /*2e830*/  LDL.LU R17, [R1+0x114] ;  /* 0x0001140001117983 */ /* 0x000f220000300800 */
[----:B--2---:R-:W-:Y:S03]  /*2e840*/  HMMA.16816.F32 R20, R4, R22, R24 ;  /* 0x000000160414723c */ /* 0x004fe60000001818 */
[----:B------:R-:W2:Y:S04]  /*2e850*/  LDL.LU.64 R26, [R1+0x19c8] ;  /* 0x0019c800011a7983 */ /* 0x000ea80000300a00 */
[----:B------:R-:W2:-:S12]  /*2e860*/  LDL.LU.64 R24, [R1+0x19c0] ;  /* 0x0019c00001187983 */ /* 0x000e980000300a00 */
[----:B------:R0:W-:Y:S04]  /*2e870*/  STL.64 [R1+0x240], R20 ;  /* 0x0002401401007387 */ /* 0x0001e80000100a00 */
[----:B------:R2:W-:Y:S04]  /*2e880*/  STL.64 [R1+0x248], R22 ;  /* 0x0002481601007387 */ /* 0x0005e80000100a00 */
[----:B0-----:R-:W2:Y:S02]  /*2e890*/  LDL.LU.64 R20, [R1+0x19b8] ;  /* 0x0019b80001147983 */ /* 0x001ea40000300a00 */
[----:B--2---:R-:W-:Y:S02]  /*2e8a0*/  HMMA.16816.F32 R20, R4, R20, R24 ;  /* 0x000000140414723c */ /* 0x004fe40000001818 */
[----:B------:R-:W2:Y:S04]  /*2e8b0*/  LDL.LU.64 R26, [R1+0x19b0] ;  /* 0x0019b000011a7983 */ /* 0x000ea80000300a00 */
[----:B------:R-:W2:-:S13]  /*2e8c0*/  LDL.LU.64 R24, [R1+0x19a8] ;  /* 0x0019a80001187983 */ /* 0x000e9a0000300a00 */
[----:B------:R-:W-:Y:S04]  /*2e8d0*/  STL.64 [R1+0x230], R20 ;  /* 0x0002301401007387 */ /* 0x000fe80000100a00 */
[----:B------:R0:W-:Y:S04]  /*2e8e0*/  STL.64 [R1+0x238], R22 ;  /* 0x0002381601007387 */ /* 0x0001e80000100a00 */
[----:B0-----:R-:W2:Y:S01]  /*2e8f0*/  LDL.LU.64 R22, [R1+0x19a0] ;  /* 0x0019a00001167983 */ /* 0x001ea20000300a00 */
[C---:B---3--:R-:W-:Y:S08]  /*2e900*/  HMMA.16816.F32 R8, R4.reuse, R18, R8 ;  /* 0x000000120408723c */ /* 0x048ff00000001808 */
[----:B--2---:R-:W-:Y:S01]  /*2e910*/  HMMA.16816.F32 R20, R4, R22, R24 ;  /* 0x000000160414723c */ /* 0x004fe20000001818 */
[----:B------:R-:W4:Y:S04]  /*2e920*/  LDL.LU.64 R26, [R1+0x1998] ;  /* 0x00199800011a7983 */ /* 0x000f280000300a00 */
[----:B------:R-:W4:-:S14]  /*2e930*/  LDL.LU.64 R24, [R1+0x1990] ;  /* 0x0019900001187983 */ /* 0x000f1c0000300a00 */
[----:B------:R-:W-:Y:S04]  /*2e940*/  STL.64 [R1+0x220], R20 ;  /* 0x0002201401007387 */ /* 0x000fe80000100a00 */
[----:B------:R0:W-:Y:S04]  /*2e950*/  STL.64 [R1+0x228], R22 ;  /* 0x0002281601007387 */ /* 0x0001e80000100a00 */
[----:B0-----:R-:W2:Y:S04]  /*2e960*/  LDL.LU R22, [R1+0xf8] ;  /* 0x0000f80001167983 */ /* 0x001ea80000300800 */
[----:B------:R-:W-:Y:S04]  /*2e970*/  STL.64 [R1+0x210], R8 ;  /* 0x0002100801007387 */ /* 0x000fe80000100a00 */
[----:B------:R4:W-:Y:S04]  /*2e980*/  STL.64 [R1+0x218], R10 ;  /* 0x0002180a01007387 */ /* 0x0009e80000100a00 */
[----:B------:R-:W2:Y:S04]  /*2e990*/  LDL.LU R23, [R1+0xfc] ;  /* 0x0000fc0001177983 */ /* 0x000ea80000300800 */
[----:B------:R-:W3:Y:S04]  /*2e9a0*/  LDL.LU R20, [R1+0x108] ;  /* 0x0001080001147983 */ /* 0x000ee80000300800 */
[----:B------:R-:W3:Y:S01]  /*2e9b0*/  LDL.LU R21, [R1+0x10c] ;  /* 0x00010c0001157983 */ /* 0x000ee20000300800 */
[----:B----4-:R-:W-:Y:S03]  /*2e9c0*/  HMMA.16816.F32 R8, R4, R16, R24 ;  /* 0x000000100408723c */ /* 0x010fe60000001818 */
[----:B--2---:R0:W-:Y:S04]  /*2e9d0*/  STL.64 [R1+0x1970], R22 ;  /* 0x0019701601007387 */ /* 0x0041e80000100a00 */
[----:B0-----:R-:W2:Y:S04]  /*2e9e0*/  LDL.LU R22, [R1+0x120] ;  /* 0x0001200001167983 */ /* 0x001ea80000300800 */
[----:B------:R-:W2:Y:S04]  /*2e9f0*/  LDL.LU R23, [R1+0x124] ;  /* 0x0001240001177983 */ /* 0x000ea80000300800 */
[----:B---3--:R-:W-:Y:S04]  /*2ea00*/  STL.64 [R1+0x1968], R20 ;  /* 0x0019681401007387 */ /* 0x008fe80000100a00 */
[----:B------:R-:W3:Y:S04]  /*2ea10*/  LDL.LU R18, [R1+0x2b8] ;  /* 0x0002b80001127983 */ /* 0x000ee80000300800 */
[----:B------:R-:W3:Y:S04]  /*2ea20*/  LDL.LU R19, [R1+0x2bc] ;  /* 0x0002bc0001137983 */ /* 0x000ee80000300800 */
[----:B------:R-:W4:Y:S01]  /*2ea30*/  LDL.LU R24, [R1+0x20] ;  /* 0x0000200001187983 */ /* 0x000f220000300800 */
[----:B------:R-:W-:-:S03]  /*2ea40*/  IMAD.MOV.U32 R26, RZ, RZ, R0 ;  /* 0x000000ffff1a7224 */ /* 0x000fc600078e0000 */
[----:B------:R-:W-:Y:S04]  /*2ea50*/  STL.64 [R1+0x200], R8 ;  /* 0x0002000801007387 */ /* 0x000fe80000100a00 */
[----:B------:R-:W-:Y:S04]  /*2ea60*/  STL.64 [R1+0x208], R10 ;  /* 0x0002080a01007387 */ /* 0x000fe80000100a00 */
[----:B------:R-:W5:Y:S01]  /*2ea70*/  LDL.LU R0, [R1+0x198c] ;  /* 0x00198c0001007983 */ /* 0x000f620000300800 */
[----:B------:R-:W-:Y:S02]  /*2ea80*/  IMAD.MOV.U32 R27, RZ, RZ, R28 ;  /* 0x000000ffff1b7224 */ /* 0x000fe400078e001c */
[----:B------:R-:W-:Y:S01]  /*2ea90*/  IMAD.MOV.U32 R25, RZ, RZ, R29 ;  /* 0x000000ffff197224 */ /* 0x000fe200078e001d */
[----:B------:R-:W2:Y:S04]  /*2eaa0*/  LDL.LU R28, [R1+0x1988] ;  /* 0x00198800011c7983 */ /* 0x000ea80000300800 */
[----:B------:R-:W-:Y:S01]  /*2eab0*/  STL.64 [R1+0x1980], R26 ;  /* 0x0019801a01007387 */ /* 0x000fe20000100a00 */
[----:B------:R-:W0:Y:S03]  /*2eac0*/  S2R R29, SR_TID.X ;  /* 0x00000000001d7919 */ /* 0x000e260000002100 */
[----:B----4-:R1:W-:Y:S04]  /*2ead0*/  STL.64 [R1+0x1978], R24 ;  /* 0x0019781801007387 */ /* 0x0103e80000100a00 */
[----:B-1----:R-:W4:Y:S04]  /*2eae0*/  LDL.LU R24, [R1+0x40] ;  /* 0x0000400001187983 */ /* 0x002f280000300800 */
[----:B------:R-:W4:Y:S01]  /*2eaf0*/  LDL.LU R25, [R1+0x44] ;  /* 0x0000440001197983 */ /* 0x000f220000300800 */
[----:B0-----:R-:W-:-:S02]  /*2eb00*/  LOP3.LUT R17, R29, 0xf, RZ, 0xc0, !PT ;  /* 0x0000000f1d117812 */ /* 0x001fc400078ec0ff */
[----:B------:R-:W-:-:S05]  /*2eb10*/  LOP3.LUT R29, R29, 0x1c, RZ, 0xc0, !PT ;  /* 0x0000001c1d1d7812 */ /* 0x000fca00078ec0ff */
[----:B------:R-:W-:-:S04]  /*2eb20*/  IMAD R29, R29, 0x4, R17 ;  /* 0x000000041d1d7824 */ /* 0x000fc800078e0211 */
[----:B------:R-:W-:Y:S02]  /*2eb30*/  IMAD.SHL.U32 R29, R29, 0x8, RZ ;  /* 0x000000081d1d7824 */ /* 0x000fe400078e00ff */
[----:B-----5:R-:W-:-:S03]  /*2eb40*/  IMAD.MOV.U32 R27, RZ, RZ, R0 ;  /* 0x000000ffff1b7224 */ /* 0x020fc600078e0000 */
[----:B------:R-:W-:-:S05]  /*2eb50*/  LOP3.LUT R0, R29, 0x40, RZ, 0x3c, !PT ;  /* 0x000000401d007812 */ /* 0x000fca00078e3cff */
[----:B------:R-:W0:Y:S01]  /*2eb60*/  LDS.64 R16, [R0+UR9+0x8400] ;  /* 0x0084000900107984 */ /* 0x000e220008000a00 */
[----:B--2---:R-:W-:Y:S01]  /*2eb70*/  IMAD.MOV.U32 R26, RZ, RZ, R28 ;  /* 0x000000ffff1a7224 */ /* 0x004fe200078e001c */
[----:B------:R-:W-:Y:S02]  /*2eb80*/  LOP3.LUT R14, R29, 0x60, RZ, 0x3c, !PT ;  /* 0x000000601d0e7812 */ /* 0x000fe400078e3cff */
[----:B------:R-:W2:Y:S04]  /*2eb90*/  LDL.LU R28, [R1+0xe8] ;  /* 0x0000e800011c7983 */ /* 0x000ea80000300800 */
[----:B------:R-:W2:Y:S04]  /*2eba0*/  LDL.LU R29, [R1+0xec] ;  /* 0x0000ec00011d7983 */ /* 0x000ea80000300800 */
[----:B---3--:R-:W-:Y:S04]  /*2ebb0*/  STL.64 [R1+0x1960], R18 ;  /* 0x0019601201007387 */ /* 0x008fe80000100a00 */
[----:B------:R-:W-:Y:S04]  /*2ebc0*/  LDS.64 R8, [R14+UR9+0x8000] ;  /* 0x008000090e087984 */ /* 0x000fe80008000a00 */
[----:B------:R-:W1:Y:S04]  /*2ebd0*/  LDS.64 R10, [R0+UR9+0x8000] ;  /* 0x00800009000a7984 */ /* 0x000e680008000a00 */
[----:B0-----:R0:W-:Y:S04]  /*2ebe0*/  STL.64 [R1+0x1958], R16 ;  /* 0x0019581001007387 */ /* 0x0011e80000100a00 */
[----:B0-----:R-:W3:Y:S04]  /*2ebf0*/  LDL.LU R16, [R1] ;  /* 0x0000000001107983 */ /* 0x001ee80000300800 */
[----:B------:R-:W3:Y:S04]  /*2ec00*/  LDL.LU R17, [R1+0x4] ;  /* 0x0000040001117983 */ /* 0x000ee80000300800 */
[----:B------:R-:W-:Y:S04]  /*2ec10*/  STL [R1+0x17cc], R0 ;  /* 0x0017cc0001007387 */ /* 0x000fe80000100800 */
[----:B------:R-:W-:Y:S01]  /*2ec20*/  STL [R1+0x17c8], R14 ;  /* 0x0017c80e01007387 */ /* 0x000fe20000100800 */
[----:B----4-:R-:W-:Y:S03]  /*2ec30*/  HMMA.16816.F32 R20, R4, R22, R24 ;  /* 0x000000160414723c */ /* 0x010fe60000001818 */
[----:B------:R-:W4:Y:S04]  /*2ec40*/  LDL.LU.64 R26, [R1+0x1980] ;  /* 0x00198000011a7983 */ /* 0x000f280000300a00 */
[----:B------:R-:W4:-:S12]  /*2ec50*/  LDL.LU.64 R24, [R1+0x1978] ;  /* 0x0019780001187983 */ /* 0x000f180000300a00 */
[----:B------:R-:W-:Y:S04]  /*2ec60*/  STL.64 [R1+0x1f0], R20 ;  /* 0x0001f01401007387 */ /* 0x000fe80000100a00 */
[----:B------:R0:W-:Y:S04]  /*2ec70*/  STL.64 [R1+0x1f8], R22 ;  /* 0x0001f81601007387 */ /* 0x0001e80000100a00 */
[----:B0-----:R-:W3:Y:S04]  /*2ec80*/  LDL.LU.64 R22, [R1+0x1970] ;  /* 0x0019700001167983 */ /* 0x001ee80000300a00 */
[----:B------:R-:W4:Y:S01]  /*2ec90*/  LDL.LU.64 R20, [R1+0x1968] ;  /* 0x0019680001147983 */ /* 0x000f220000300a00 */
[----:B------:R-:W-:-:S02]  /*2eca0*/  IMAD.MOV.U32 R18, RZ, RZ, R13 ;  /* 0x000000ffff127224 */ /* 0x000fc400078e000d */
[----:B------:R-:W-:Y:S02]  /*2ecb0*/  IMAD.MOV.U32 R19, RZ, RZ, R12 ;  /* 0x000000ffff137224 */ /* 0x000fe400078e000c */
[----:B------:R-:W0:Y:S01]  /*2ecc0*/  LDS.64 R12, [R14+UR9+0x8400] ;  /* 0x008400090e0c7984 */ /* 0x000e220008000a00 */
[C---:B----4-:R-:W-:Y:S08]  /*2ecd0*/  HMMA.16816.F32 R24, R4.reuse, R20, R24 ;  /* 0x000000140418723c */ /* 0x050ff00000001818 */
[C---:B---3--:R-:W-:Y:S11]  /*2ece0*/  HMMA.16816.F32 R20, R4.reuse, R22, R16 ;  /* 0x000000160414723c */ /* 0x048ff60000001810 */
[----:B------:R3:W-:Y:S04]  /*2ecf0*/  STL.64 [R1+0x1e0], R24 ;  /* 0x0001e01801007387 */ /* 0x0007e80000100a00 */
[----:B------:R4:W-:Y:S04]  /*2ed00*/  STL.64 [R1+0x1e8], R26 ;  /* 0x0001e81a01007387 */ /* 0x0009e80000100a00 */
[----:B---3--:R-:W3:Y:S04]  /*2ed10*/  LDL.LU R24, [R1+0x2d0] ;  /* 0x0002d00001187983 */ /* 0x008ee80000300800 */
[----:B------:R-:W3:Y:S04]  /*2ed20*/  LDL.LU R25, [R1+0x2d4] ;  /* 0x0002d40001197983 */ /* 0x000ee80000300800 */
[----:B----4-:R-:W3:Y:S04]  /*2ed30*/  LDL.LU R26, [R1+0x2d8] ;  /* 0x0002d800011a7983 */ /* 0x010ee80000300800 */
[----:B------:R-:W3:Y:S04]  /*2ed40*/  LDL.LU R27, [R1+0x2dc] ;  /* 0x0002dc00011b7983 */ /* 0x000ee80000300800 */
[----:B------:R-:W4:Y:S04]  /*2ed50*/  LDL R14, [R1+0x328] ;  /* 0x00032800010e7983 */ /* 0x000f280000100800 */
[----:B------:R-:W5:Y:S04]  /*2ed60*/  LDL.LU.64 R18, [R1+0x1960] ;  /* 0x0019600001127983 */ /* 0x000f680000300a00 */
[----:B------:R-:W2:Y:S04]  /*2ed70*/  LDL.LU.64 R16, [R1+0x1958] ;  /* 0x0019580001107983 */ /* 0x000ea80000300a00 */
[----:B------:R-:W-:Y:S04]  /*2ed80*/  STL.64 [R1+0x1d0], R20 ;  /* 0x0001d01401007387 */ /* 0x000fe80000100a00 */
[----:B------:R0:W-:Y:S04]  /*2ed90*/  STL.64 [R1+0x1d8], R22 ;  /* 0x0001d81601007387 */ /* 0x0001e80000100a00 */
[----:B0-----:R-:W2:Y:S04]  /*2eda0*/  LDL.LU.64 R22, [R1+0x1950] ;  /* 0x0019500001167983 */ /* 0x001ea80000300a00 */
[----:B------:R-:W2:Y:S04]  /*2edb0*/  LDL.LU.64 R20, [R1+0x1948] ;  /* 0x0019480001147983 */ /* 0x000ea80000300a00 */
[----:B------:R-:W3:Y:S04]  /*2edc0*/  LDL R0, [R1+0x348] ;  /* 0x0003480001007983 */ /* 0x000ee80000100800 */
[----:B------:R-:W3:Y:S04]  /*2edd0*/  LDL R2, [R1+0x34c] ;  /* 0x00034c0001027983 */ /* 0x000ee80000100800 */
[----:B------:R-:W3:Y:S04]  /*2ede0*/  LDL R15, [R1+0x32c] ;  /* 0x00032c00010f7983 */ /* 0x000ee80000100800 */
[----:B------:R-:W3:Y:S01]  /*2edf0*/  LDL R3, [R1+0x30c] ;  /* 0x00030c0001037983 */ /* 0x000ee20000100800 */
[----:B--2---:R-:W-:Y:S03]  /*2ee00*/  HMMA.16816.F32 R4, R4, R28, R20 ;  /* 0x0000001c0404723c */ /* 0x004fe60000001814 */
[----:B------:R-:W2:-:S15]  /*2ee10*/  LDL.LU R20, [R1+0x2f0] ;  /* 0x0002f00001147983 */ /* 0x000e9e0000300800 */
[----:B------:R-:W-:Y:S01]  /*2ee20*/  NOP ;  /* 0x0000000000007918 */ /* 0x000fe20000000000 */
[----:B------:R1:W-:Y:S04]  /*2ee30*/  STL.64 [R1+0x1c0], R4 ;  /* 0x0001c00401007387 */ /* 0x0003e80000100a00 */
[----:B------:R0:W-:Y:S04]  /*2ee40*/  STL.64 [R1+0x1c8], R6 ;  /* 0x0001c80601007387 */ /* 0x0001e80000100a00 */
[----:B------:R-:W2:Y:S04]  /*2ee50*/  LDL.LU R21, [R1+0x2f4] ;  /* 0x0002f40001157983 */ /* 0x000ea80000300800 */
[----:B------:R-:W2:Y:S04]  /*2ee60*/  LDL.LU R22, [R1+0x2f8] ;  /* 0x0002f80001167983 */ /* 0x000ea80000300800 */
[----:B------:R-:W2:Y:S01]  /*2ee70*/  LDL.LU R23, [R1+0x2fc] ;  /* 0x0002fc0001177983 */ /* 0x000ea20000300800 */
[----:B-----5:R-:W-:Y:S01]  /*2ee80*/  F2FP.F16.E4M3.UNPACK_B R28, R18 ;  /* 0x00000012ff1c723e */ /* 0x020fe200020006ff */
[----:B-1----:R-:W-:Y:S01]  /*2ee90*/  IMAD.MOV.U32 R4, RZ, RZ, R10 ;  /* 0x000000ffff047224 */ /* 0x002fe200078e000a */
[----:B------:R-:W-:Y:S01]  /*2eea0*/  F2FP.F16.E4M3.UNPACK_B R29, R19 ;  /* 0x00000013ff1d723e */ /* 0x000fe200020006ff */
[----:B------:R-:W-:-:S02]  /*2eeb0*/  IMAD.MOV.U32 R5, RZ, RZ, R16 ;  /* 0x000000ffff057224 */ /* 0x000fc400078e0010 */
[----:B0-----:R-:W-:Y:S02]  /*2eec0*/  IMAD.MOV.U32 R6, RZ, RZ, R8 ;  /* 0x000000ffff067224 */ /* 0x001fe400078e0008 */
[----:B------:R-:W-:-:S07]  /*2eed0*/  IMAD.MOV.U32 R7, RZ, RZ, R12 ;  /* 0x000000ffff077224 */ /* 0x000fce00078e000c */
[----:B---3--:R-:W-:Y:S01]  /*2eee0*/  HMMA.16816.F32 R24, R4, R28, R24 ;  /* 0x0000001c0418723c */ /* 0x008fe20000001818 */
[----:B--2---:R-:W-:Y:S04]  /*2eef0*/  STL.64 [R1+0x1940], R22 ;  /* 0x0019401601007387 */ /* 0x004fe80000100a00 */
[----:B------:R0:W-:Y:S04]  /*2ef00*/  STL.64 [R1+0x1938], R20 ;  /* 0x0019381401007387 */ /* 0x0001e80000100a00 */
[----:B0-----:R-:W2:Y:S04]  /*2ef10*/  LDL.LU R20, [R1+0x2e0] ;  /* 0x0002e00001147983 */ /* 0x001ea80000300800 */
[----:B------:R-:W2:Y:S04]  /*2ef20*/  LDL.LU R21, [R1+0x2e4] ;  /* 0x0002e40001157983 */ /* 0x000ea80000300800 */
[----:B------:R-:W2:Y:S04]  /*2ef30*/  LDL.LU R22, [R1+0x2e8] ;  /* 0x0002e80001167983 */ /* 0x000ea80000300800 */
[----:B------:R-:W2:Y:S04]  /*2ef40*/  LDL.LU R23, [R1+0x2ec] ;  /* 0x0002ec0001177983 */ /* 0x000ea80000300800 */
[----:B------:R-:W3:Y:S04]  /*2ef50*/  LDL R7, [R1+0x308] ;  /* 0x0003080001077983 */ /* 0x000ee80000100800 */
[----:B------:R0:W-:Y:S04]  /*2ef60*/  STL.64 [R1+0x1888], R26 ;  /* 0x0018881a01007387 */ /* 0x0001e80000100a00 */
[----:B------:R-:W-:Y:S01]  /*2ef70*/  STL.64 [R1+0x18a0], R24 ;  /* 0x0018a01801007387 */ /* 0x000fe20000100a00 */
[----:B0-----:R-:W-:-:S03]  /*2ef80*/  F2FP.F16.E4M3.UNPACK_B R27, R3 ;  /* 0x00000003ff1b723e */ /* 0x001fc600020006ff */
[----:B------:R-:W-:Y:S01]  /*2ef90*/  STL.64 [R1+0x1790], R28 ;  /* 0x0017901c01007387 */ /* 0x000fe20000100a00 */
[----:B---3--:R-:W-:Y:S01]  /*2efa0*/  F2FP.F16.E4M3.UNPACK_B R26, R7 ;  /* 0x00000007ff1a723e */ /* 0x008fe200020006ff */
[----:B------:R-:W-:-:S04]  /*2efb0*/  IMAD.MOV.U32 R7, RZ, RZ, R12 ;  /* 0x000000ffff077224 */ /* 0x000fc800078e000c */
[----:B------:R-:W-:Y:S03]  /*2efc0*/  STL [R1+0xd0], R26 ;  /* 0x0000d01a01007387 */ /* 0x000fe60000100800 */
[----:B--2---:R-:W-:Y:S01]  /*2efd0*/  HMMA.16816.F32 R4, R4, R26, R20 ;  /* 0x0000001a0404723c */ /* 0x004fe20000001814 */
[----:B------:R-:W-:Y:S04]  /*2efe0*/  STL [R1+0xd4], R27 ;  /* 0x0000d41b01007387 */ /* 0x000fe80000100800 */
[----:B------:R-:W2:Y:S04]  /*2eff0*/  LDL.LU.64 R22, [R1+0x1940] ;  /* 0x0019400001167983 */ /* 0x000ea80000300a00 */
[----:B------:R-:W2:Y:S01]  /*2f000*/  LDL.LU.64 R20, [R1+0x1938] ;  /* 0x0019380001147983 */ /* 0x000ea20000300a00 */
[----:B----4-:R-:W-:-:S02]  /*2f010*/  F2FP.F16.E4M3.UNPACK_B R14, R14 ;  /* 0x0000000eff0e723e */ /* 0x010fc400020006ff */
[----:B------:R-:W-:-:S07]  /*2f020*/  F2FP.F16.E4M3.UNPACK_B R15, R15 ;  /* 0x0000000fff0f723e */ /* 0x000fce00020006ff */
[----:B------:R0:W-:Y:S04]  /*2f030*/  STL.64 [R1+0x90], R4 ;  /* 0x0000900401007387 */ /* 0x0001e80000100a00 */
[----:B------:R1:W-:Y:S01]  /*2f040*/  STL.64 [R1+0x98], R6 ;  /* 0x0000980601007387 */ /* 0x0003e20000100a00 */
[----:B0-----:R-:W-:Y:S02]  /*2f050*/  IMAD.MOV.U32 R4, RZ, RZ, R10 ;  /* 0x000000ffff047224 */ /* 0x001fe400078e000a */
[----:B------:R-:W-:Y:S02]  /*2f060*/  IMAD.MOV.U32 R5, RZ, RZ, R16 ;  /* 0x000000ffff057224 */ /* 0x000fe400078e0010 */
[----:B-1----:R-:W-:Y:S02]  /*2f070*/  IMAD.MOV.U32 R6, RZ, RZ, R8 ;  /* 0x000000ffff067224 */ /* 0x002fe400078e0008 */
[----:B------:R-:W-:Y:S01]  /*2f080*/  IMAD.MOV.U32 R7, RZ, RZ, R12 ;  /* 0x000000ffff077224 */ /* 0x000fe200078e000c */
[----:B------:R0:W-:Y:S01]  /*2f090*/  STL [R1+0xd8], R14 ;  /* 0x0000d80e01007387 */ /* 0x0001e20000100800 */
[----:B------:R-:W-:-:S02]  /*2f0a0*/  F2FP.F16.E4M3.UNPACK_B R24, R0 ;  /* 0x00000000ff18723e */ /* 0x000fc400020006ff */
[----:B------:R-:W-:Y:S01]  /*2f0b0*/  F2FP.F16.E4M3.UNPACK_B R25, R2 ;  /* 0x00000002ff19723e */ /* 0x000fe200020006ff */
[----:B------:R-:W-:Y:S02]  /*2f0c0*/  STL [R1+0xdc], R15 ;  /* 0x0000dc0f01007387 */ /* 0x000fe40000100800 */
[----:B--2---:R-:W-:-:S15]  /*2f0d0*/  HMMA.16816.F32 R4, R4, R14, R20 ;  /* 0x0000000e0404723c */ /* 0x004fde0000001814 */
[----:B------:R-:W-:-:S04]  /*2f0e0*/  NOP ;  /* 0x0000000000007918 */ /* 0x000fc80000000000 */
[----:B------:R-:W-:Y:S04]  /*2f0f0*/  STL.64 [R1+0x80], R4 ;  /* 0x0000800401007387 */ /* 0x000fe80000100a00 */
[----:B------:R-:W-:Y:S04]  /*2f100*/  STL.64 [R1+0x88], R6 ;  /* 0x0000880601007387 */ /* 0x000fe80000100a00 */
[----:B------:R-:W2:Y:S04]  /*2f110*/  LDL R21, [R1+0x368] ;  /* 0x0003680001157983 */ /* 0x000ea80000100800 */
[----:B------:R-:W3:Y:S04]  /*2f120*/  LDL R22, [R1+0x36c] ;  /* 0x00036c0001167983 */ /* 0x000ee80000100800 */
[----:B------:R-:W-:Y:S04]  /*2f130*/  STL [R1+0xe0], R24 ;  /* 0x0000e01801007387 */ /* 0x000fe80000100800 */
[----:B0-----:R-:W4:Y:S04]  /*2f140*/  LDL R14, [R1+0x388] ;  /* 0x00038800010e7983 */ /* 0x001f280000100800 */
[----:B------:R-:W-:Y:S04]  /*2f150*/  STL [R1+0xe4], R25 ;  /* 0x0000e41901007387 */ /* 0x000fe80000100800 */
[----:B------:R-:W3:Y:S04]  /*2f160*/  LDL R23, [R1+0x3a8] ;  /* 0x0003a80001177983 */ /* 0x000ee80000100800 */
[----:B------:R-:W5:Y:S04]  /*2f170*/  LDL R2, [R1+0x38c] ;  /* 0x00038c0001027983 */ /* 0x000f680000100800 */
[----:B---3--:R-:W-:Y:S04]  /*2f180*/  STL.64 [R1+0x1930], R22 ;  /* 0x0019301601007387 */ /* 0x008fe80000100a00 */
[----:B--2---:R0:W-:Y:S04]  /*2f190*/  STL [R1+0x1928], R21 ;  /* 0x0019281501007387 */ /* 0x0041e80000100800 */
[----:B------:R-:W2:Y:S04]  /*2f1a0*/  LDL.LU R20, [R1+0x310] ;  /* 0x0003100001147983 */ /* 0x000ea80000300800 */
[----:B0-----:R-:W2:Y:S04]  /*2f1b0*/  LDL.LU R21, [R1+0x314] ;  /* 0x0003140001157983 */ /* 0x001ea80000300800 */
[----:B------:R-:W2:Y:S04]  /*2f1c0*/  LDL.LU R22, [R1+0x318] ;  /* 0x0003180001167983 */ /* 0x000ea80000300800 */
[----:B------:R-:W2:Y:S01]  /*2f1d0*/  LDL.LU R23, [R1+0x31c] ;  /* 0x00031c0001177983 */ /* 0x000ea20000300800 */
[----:B------:R-:W-:-:S02]  /*2f1e0*/  IMAD.MOV.U32 R4, RZ, RZ, R10 ;  /* 0x000000ffff047224 */ /* 0x000fc400078e000a */
[----:B------:R-:W-:Y:S01]  /*2f1f0*/  IMAD.MOV.U32 R5, RZ, RZ, R16 ;  /* 0x000000ffff057224 */ /* 0x000fe200078e0010 */
[----:B------:R-:W3:Y:S01]  /*2f200*/  LDL R3, [R1+0x3ac] ;  /* 0x0003ac0001037983 */ /* 0x000ee20000100800 */
[----:B------:R-:W-:Y:S02]  /*2f210*/  IMAD.MOV.U32 R6, RZ, RZ, R8 ;  /* 0x000000ffff067224 */ /* 0x000fe400078e0008 */
[----:B------:R-:W-:Y:S01]  /*2f220*/  IMAD.MOV.U32 R7, RZ, RZ, R12 ;  /* 0x000000ffff077224 */ /* 0x000fe200078e000c */
[----:B------:R-:W3:Y:S04]  /*2f230*/  LDL R15, [R1+0x3c8] ;  /* 0x0003c800010f7983 */ /* 0x000ee80000100800 */
[----:B------:R-:W3:Y:S02]  /*2f240*/  LDL R0, [R1+0x3cc] ;  /* 0x0003cc0001007983 */ /* 0x000ee40000100800 */
[----:B--2---:R-:W-:Y:S02]  /*2f250*/  HMMA.16816.F32 R4, R4, R24, R20 ;  /* 0x000000180404723c */ /* 0x004fe40000001814 */
[----:B------:R-:W2:Y:S04]  /*2f260*/  LDL.LU.64 R22, [R1+0x1930] ;  /* 0x0019300001167983 */ /* 0x000ea80000300a00 */
[----:B------:R-:W2:Y:S04]  /*2f270*/  LDL.LU R21, [R1+0x1928] ;  /* 0x0019280001157983 */ /* 0x000ea80000300800 */
[----:B------:R-:W2:Y:S09]  /*2f280*/  LDL.LU R24, [R1+0x390] ;  /* 0x0003900001187983 */ /* 0x000eb20000300800 */
[----:B------:R-:W-:Y:S04]  /*2f290*/  STL.64 [R1+0x70], R4 ;  /* 0x0000700401007387 */ /* 0x000fe80000100a00 */
[----:B------:R-:W-:Y:S04]  /*2f2a0*/  STL.64 [R1+0x78], R6 ;  /* 0x0000780601007387 */ /* 0x000fe80000100a00 */
        /* <DEDUP_REMOVED lines=15> */
[----:B------:R-:W-:Y:S01]  /*2f3a0*/  F2FP.F16.E4M3.UNPACK_B R20, R21 ;  /* 0x00000015ff14723e */ /* 0x000fe200020006ff */
[----:B------:R-:W-:-:S02]  /*2f3b0*/  IMAD.MOV.U32 R4, RZ, RZ, R10 ;  /* 0x000000ffff047224 */ /* 0x000fc400078e000a */
        /* <DEDUP_REMOVED lines=8> */
[----:B------:R-:W-:Y:S02]  /*2f440*/  IMAD.MOV.U32 R6, RZ, RZ, R8 ;  /* 0x000000ffff067224 */ /* 0x000fe400078e0008 */
[----:B------:R-:W-:Y:S01]  /*2f450*/  IMAD.MOV.U32 R7, RZ, RZ, R12 ;  /* 0x000000ffff077224 */ /* 0x000fe200078e000c */
[----:B------:R4:W-:Y:S04]  /*2f460*/  STL [R1+0xe8], R20 ;  /* 0x0000e81401007387 */ /* 0x0009e80000100800 */
[----:B------:R5:W-:Y:S02]  /*2f470*/  STL [R1+0xec], R21 ;  /* 0x0000ec1501007387 */ /* 0x000be40000100800 */
[----:B--2---:R-:W-:Y:S02]  /*2f480*/  HMMA.16816.F32 R4, R4, R20, R24 ;  /* 0x000000140404723c */ /* 0x004fe40000001818 */
[----:B------:R-:W2:Y:S04]  /*2f490*/  LDL.LU.64 R26, [R1+0x1920] ;  /* 0x00192000011a7983 */ /* 0x000ea80000300a00 */
[----:B------:R-:W2:Y:S01]  /*2f4a0*/  LDL.LU.64 R24, [R1+0x1918] ;  /* 0x0019180001187983 */ /* 0x000ea20000300a00 */
[----:B----4-:R-:W-:-:S02]  /*2f4b0*/  F2FP.F16.E4M3.UNPACK_B R20, R14 ;  /* 0x0000000eff14723e */ /* 0x010fc400020006ff */
[----:B-----5:R-:W-:-:S10]  /*2f4c0*/  F2FP.F16.E4M3.UNPACK_B R21, R2 ;  /* 0x00000002ff15723e */ /* 0x020fd400020006ff */
[----:B------:R0:W-:Y:S04]  /*2f4d0*/  STL.64 [R1+0x60], R4 ;  /* 0x0000600401007387 */ /* 0x0001e80000100a00 */
[----:B------:R1:W-:Y:S04]  /*2f4e0*/  STL.64 [R1+0x68], R6 ;  /* 0x0000680601007387 */ /* 0x0003e80000100a00 */
[----:B------:R-:W4:Y:S01]  /*2f4f0*/  LDL R14, [R1+0x3e8] ;  /* 0x0003e800010e7983 */ /* 0x000f220000100800 */
[----:B0-----:R-:W-:-:S03]  /*2f500*/  IMAD.MOV.U32 R4, RZ, RZ, R10 ;  /* 0x000000ffff047224 */ /* 0x001fc600078e000a */
[----:B------:R-:W5:Y:S01]  /*2f510*/  LDL R2, [R1+0x3ec] ;  /* 0x0003ec0001027983 */ /* 0x000f620000100800 */
        /* <DEDUP_REMOVED lines=8> */
[----:B0-----:R-:W-:-:S02]  /*2f5a0*/  F2FP.F16.E4M3.UNPACK_B R20, R23 ;  /* 0x00000017ff14723e */ /* 0x001fc400020006ff */
[----:B---3--:R-:W-:-:S10]  /*2f5b0*/  F2FP.F16.E4M3.UNPACK_B R21, R3 ;  /* 0x00000003ff15723e */ /* 0x008fd400020006ff */
        /* <DEDUP_REMOVED lines=12> */
[----:B-1----:R-:W-:-:S10]  /*2f680*/  F2FP.F16.E4M3.UNPACK_B R21, R0 ;  /* 0x00000000ff15723e */ /* 0x002fd400020006ff */
[----:B------:R0:W-:Y:S04]  /*2f690*/  STL.64 [R1+0x40], R4 ;  /* 0x0000400401007387 */ /* 0x0001e80000100a00 */
[----:B------:R1:W-:Y:S01]  /*2f6a0*/  STL.64 [R1+0x48], R6 ;  /* 0x0000480601007387 */ /* 0x0003e20000100a00 */
[----:B0-----:R-:W-:Y:S02]  /*2f6b0*/  IMAD.MOV.U32 R4, RZ, RZ, R10 ;  /* 0x000000ffff047224 */ /* 0x001fe400078e000a */
[----:B------:R-:W-:Y:S02]  /*2f6c0*/  IMAD.MOV.U32 R5, RZ, RZ, R16 ;  /* 0x000000ffff057224 */ /* 0x000fe400078e0010 */
[----:B-1----:R-:W-:Y:S02]  /*2f6d0*/  IMAD.MOV.U32 R6, RZ, RZ, R8 ;  /* 0x000000ffff067224 */ /* 0x002fe400078e0008 */
[----:B------:R-:W-:Y:S01]  /*2f6e0*/  IMAD.MOV.U32 R7, RZ, RZ, R12 ;  /* 0x000000ffff077224 */ /* 0x000fe200078e000c */
[----:B------:R-:W-:Y:S04]  /*2f6f0*/  STL [R1+0x118], R20 ;  /* 0x0001181401007387 */ /* 0x000fe80000100800 */
[----:B------:R0:W-:Y:S04]  /*2f700*/  STL [R1+0x11c], R21 ;  /* 0x00011c1501007387 */ /* 0x0001e80000100800 */
[----:B------:R-:W3:Y:S01]  /*2f710*/  LDL R22, [R1+0x40c] ;  /* 0x00040c0001167983 */ /* 0x000ee20000100800 */
[----:B--2---:R-:W-:Y:S03]  /*2f720*/  HMMA.16816.F32 R4, R4, R20, R24 ;  /* 0x000000140404723c */ /* 0x004fe60000001818 */
[----:B0-----:R-:W2:-:S15]  /*2f730*/  LDL R21, [R1+0x408] ;  /* 0x0004080001157983 */ /* 0x001e9e0000100800 */
[----:B------:R-:W-:Y:S01]  /*2f740*/  NOP ;  /* 0x0000000000007918 */ /* 0x000fe20000000000 */
[----:B------:R-:W-:Y:S04]  /*2f750*/  STL.64 [R1+0x30], R4 ;  /* 0x0000300401007387 */ /* 0x000fe80000100a00 */
[----:B------:R-:W-:Y:S04]  /*2f760*/  STL.64 [R1+0x38], R6 ;  /* 0x0000380601007387 */ /* 0x000fe80000100a00 */
[----:B------:R-:W3:Y:S01]  /*2f770*/  LDL R23, [R1+0x428] ;  /* 0x0004280001177983 */ /* 0x000ee20000100800 */
[----:B----4-:R-:W-:Y:S02]  /*2f780*/  F2FP.F16.E4M3.UNPACK_B R28, R14 ;  /* 0x0000000eff1c723e */ /* 0x010fe400020006ff */
[----:B-----5:R-:W-:Y:S01]  /*2f790*/  F2FP.F16.E4M3.UNPACK_B R29, R2 ;  /* 0x00000002ff1d723e */ /* 0x020fe200020006ff */
[----:B---3--:R-:W-:Y:S04]  /*2f7a0*/  STL.64 [R1+0x18f0], R22 ;  /* 0x0018f01601007387 */ /* 0x008fe80000100a00 */
[----:B--2---:R0:W-:Y:S04]  /*2f7b0*/  STL [R1+0x18e8], R21 ;  /* 0x0018e81501007387 */ /* 0x0041e80000100800 */
[----:B------:R-:W2:Y:S04]  /*2f7c0*/  LDL.LU R20, [R1+0x3b0] ;  /* 0x0003b00001147983 */ /* 0x000ea80000300800 */
[----:B0-----:R-:W2:Y:S04]  /*2f7d0*/  LDL.LU R21, [R1+0x3b4] ;  /* 0x0003b40001157983 */ /* 0x001ea80000300800 */
[----:B------:R-:W2:Y:S04]  /*2f7e0*/  LDL.LU R22, [R1+0x3b8] ;  /* 0x0003b80001167983 */ /* 0x000ea80000300800 */
[----:B------:R-:W2:Y:S04]  /*2f7f0*/  LDL.LU R23, [R1+0x3bc] ;  /* 0x0003bc0001177983 */ /* 0x000ea80000300800 */
[----:B------:R-:W3:Y:S04]  /*2f800*/  LDL R3, [R1+0x42c] ;  /* 0x00042c0001037983 */ /* 0x000ee80000100800 */
[----:B------:R-:W4:Y:S04]  /*2f810*/  LDL R15, [R1+0x438] ;  /* 0x00043800010f7983 */ /* 0x000f280000100800 */
[----:B------:R-:W5:Y:S04]  /*2f820*/  LDL R0, [R1+0x43c] ;  /* 0x00043c0001007983 */ /* 0x000f680000100800 */
[----:B------:R-:W2:Y:S04]  /*2f830*/  LDL.LU R24, [R1+0x410] ;  /* 0x0004100001187983 */ /* 0x000ea80000300800 */
[----:B------:R-:W2:Y:S04]  /*2f840*/  LDL.LU R25, [R1+0x414] ;  /* 0x0004140001197983 */ /* 0x000ea80000300800 */
[----:B------:R-:W-:Y:S04]  /*2f850*/  STL [R1+0x128], R28 ;  /* 0x0001281c01007387 */ /* 0x000fe80000100800 */
[----:B------:R-:W2:Y:S04]  /*2f860*/  LDL.LU R26, [R1+0x418] ;  /* 0x00041800011a7983 */ /* 0x000ea80000300800 */
[----:B------:R-:W-:Y:S04]  /*2f870*/  STL [R1+0x12c], R29 ;  /* 0x00012c1d01007387 */ /* 0x000fe80000100800 */
[----:B------:R-:W2:Y:S04]  /*2f880*/  LDL.LU R27, [R1+0x41c] ;  /* 0x00041c00011b7983 */ /* 0x000ea80000300800 */
        /* <DEDUP_REMOVED lines=8> */
[----:B------:R-:W-:Y:S02]  /*2f910*/  IMAD.MOV.U32 R6, RZ, RZ, R8 ;  /* 0x000000ffff067224 */ /* 0x000fe400078e0008 */
[----:B------:R-:W-:-:S07]  /*2f920*/  IMAD.MOV.U32 R7, RZ, RZ, R12 ;  /* 0x000000ffff077224 */ /* 0x000fce00078e000c */
[----:B------:R-:W-:Y:S01]  /*2f930*/  HMMA.16816.F32 R4, R4, R28, R20 ;  /* 0x0000001c0404723c */ /* 0x000fe20000001814 */
[----:B--2---:R-:W-:Y:S04]  /*2f940*/  STL.64 [R1+0x18e0], R26 ;  /* 0x0018e01a01007387 */ /* 0x004fe80000100a00 */
[----:B------:R0:W-:Y:S04]  /*2f950*/  STL.64 [R1+0x18d8], R24 ;  /* 0x0018d81801007387 */ /* 0x0001e80000100a00 */
[----:B0-----:R-:W2:Y:S04]  /*2f960*/  LDL.LU R24, [R1+0x3d0] ;  /* 0x0003d00001187983 */ /* 0x001ea80000300800 */
[----:B------:R-:W2:Y:S04]  /*2f970*/  LDL.LU R25, [R1+0x3d4] ;  /* 0x0003d40001197983 */ /* 0x000ea80000300800 */
[----:B------:R-:W2:Y:S04]  /*2f980*/  LDL.LU R26, [R1+0x3d8] ;  /* 0x0003d800011a7983 */ /* 0x000ea80000300800 */
[----:B------:R-:W2:Y:S04]  /*2f990*/  LDL.LU R27, [R1+0x3dc] ;  /* 0x0003dc00011b7983 */ /* 0x000ea80000300800 */
[----:B------:R-:W2:Y:S04]  /*2f9a0*/  LDL R2, [R1+0x468] ;  /* 0x0004680001027983 */ /* 0x000ea80000100800 */
[----:B------:R-:W2:Y:S04]  /*2f9b0*/  LDL R14, [R1+0x46c] ;  /* 0x00046c00010e7983 */ /* 0x000ea80000100800 */
[----:B------:R-:W2:Y:S04]  /*2f9c0*/  LDL.LU.64 R22, [R1+0x18f0] ;  /* 0x0018f00001167983 */ /* 0x000ea80000300a00 */
[----:B------:R-:W2:Y:S04]  /*2f9d0*/  LDL.LU R21, [R1+0x18e8] ;  /* 0x0018e80001157983 */ /* 0x000ea80000300800 */
[----:B------:R0:W-:Y:S04]  /*2f9e0*/  STL.64 [R1+0x20], R4 ;  /* 0x0000200401007387 */ /* 0x0001e80000100a00 */
[----:B------:R1:W-:Y:S01]  /*2f9f0*/  STL.64 [R1+0x28], R6 ;  /* 0x0000280601007387 */ /* 0x0003e20000100a00 */
[----:B0-----:R-:W-:-:S02]  /*2fa00*/  IMAD.MOV.U32 R4, RZ, RZ, R10 ;  /* 0x000000ffff047224 */ /* 0x001fc400078e000a */
[----:B------:R-:W-:Y:S02]  /*2fa10*/  IMAD.MOV.U32 R5, RZ, RZ, R16 ;  /* 0x000000ffff057224 */ /* 0x000fe400078e0010 */
[----:B-1----:R-:W-:Y:S02]  /*2fa20*/  IMAD.MOV.U32 R6, RZ, RZ, R8 ;  /* 0x000000ffff067224 */ /* 0x002fe400078e0008 */
[----:B------:R-:W-:Y:S01]  /*2fa30*/  IMAD.MOV.U32 R7, RZ, RZ, R12 ;  /* 0x000000ffff077224 */ /* 0x000fe200078e000c */
[----:B--2---:R-:W-:Y:S02]  /*2fa40*/  F2FP.F16.E4M3.UNPACK_B R20, R21 ;  /* 0x00000015ff14723e */ /* 0x004fe400020006ff */
[----:B------:R-:W-:-:S03]  /*2fa50*/  F2FP.F16.E4M3.UNPACK_B R21, R22 ;  /* 0x00000016ff15723e */ /* 0x000fc600020006ff */
[----:B------:R0:W-:Y:S04]  /*2fa60*/  STL [R1+0x138], R20 ;  /* 0x0001381401007387 */ /* 0x0001e80000100800 */
[----:B------:R3:W-:Y:S01]  /*2fa70*/  STL [R1+0x13c], R21 ;  /* 0x00013c1501007387 */ /* 0x0007e20000100800 */
[----:B------:R-:W-:Y:S03]  /*2fa80*/  HMMA.16816.F32 R4, R4, R20, R24 ;  /* 0x000000140404723c */ /* 0x000fe60000001818 */
[----:B------:R-:W2:Y:S04]  /*2fa90*/  LDL.LU.64 R26, [R1+0x18e0] ;  /* 0x0018e000011a7983 */ /* 0x000ea80000300a00 */
[----:B------:R-:W2:Y:S04]  /*2faa0*/  LDL.LU.64 R24, [R1+0x18d8] ;  /* 0x0018d80001187983 */ /* 0x000ea80000300a00 */
[----:B------:R-:W4:Y:S01]  /*2fab0*/  LDL.LU R28, [R1+0x4b8] ;  /* 0x0004b800011c7983 */ /* 0x000f220000300800 */
[----:B0-----:R-:W-:-:S03]  /*2fac0*/  F2FP.F16.E4M3.UNPACK_B R20, R23 ;  /* 0x00000017ff14723e */ /* 0x001fc600020006ff */
[----:B------:R-:W5:Y:S01]  /*2fad0*/  LDL.LU R29, [R1+0x4bc] ;  /* 0x0004bc00011d7983 */ /* 0x000f620000300800 */
[----:B---3--:R-:W-:-:S03]  /*2fae0*/  F2FP.F16.E4M3.UNPACK_B R21, R3 ;  /* 0x00000003ff15723e */ /* 0x008fc600020006ff */
        /* <DEDUP_REMOVED lines=13> */
[----:B------:R0:W-:Y:S04]  /*2fbc0*/  STL.64 [R1], R4 ;  /* 0x0000000401007387 */ /* 0x0001e80000100a00 */
[----:B------:R1:W-:Y:S01]  /*2fbd0*/  STL.64 [R1+0x8], R6 ;  /* 0x0000080601007387 */ /* 0x0003e20000100a00 */
[----:B0-----:R-:W-:Y:S02]  /*2fbe0*/  IMAD.MOV.U32 R4, RZ, RZ, R10 ;  /* 0x000000ffff047224 */ /* 0x001fe400078e000a */
[----:B------:R-:W-:Y:S02]  /*2fbf0*/  IMAD.MOV.U32 R5, RZ, RZ, R16 ;  /* 0x000000ffff057224 */ /* 0x000fe400078e0010 */
[----:B-1----:R-:W-:Y:S02]  /*2fc00*/  IMAD.MOV.U32 R6, RZ, RZ, R8 ;  /* 0x000000ffff067224 */ /* 0x002fe400078e0008 */
[----:B------:R-:W-:Y:S01]  /*2fc10*/  IMAD.MOV.U32 R7, RZ, RZ, R12 ;  /* 0x000000ffff077224 */ /* 0x000fe200078e000c */
[----:B------:R-:W-:Y:S04]  /*2fc20*/  STL [R1+0x150], R20 ;  /* 0x0001501401007387 */ /* 0x000fe80000100800 */
[----:B------:R-:W-:Y:S04]  /*2fc30*/  STL [R1+0x154], R21 ;  /* 0x0001541501007387 */ /* 0x000fe80000100800 */
[----:B------:R-:W3:Y:S01]  /*2fc40*/  LDL R0, [R1+0x49c] ;  /* 0x00049c0001007983 */ /* 0x000ee20000100800 */
[----:B--2---:R-:W-:-:S15]  /*2fc50*/  HMMA.16816.F32 R4, R4, R20, R24 ;  /* 0x000000140404723c */ /* 0x004fde0000001818 */
[----:B------:R-:W-:-:S04]  /*2fc60*/  NOP ;  /* 0x0000000000007918 */ /* 0x000fc80000000000 */
[----:B------:R0:W-:Y:S04]  /*2fc70*/  STL.64 [R1+0x17f0], R6 ;  /* 0x0017f00601007387 */ /* 0x0001e80000100a00 */
[----:B------:R1:W-:Y:S04]  /*2fc80*/  STL.64 [R1+0x17e8], R4 ;  /* 0x0017e80401007387 */ /* 0x0003e80000100a00 */
[----:B0-----:R-:W2:Y:S04]  /*2fc90*/  LDL R6, [R1+0x4a8] ;  /* 0x0004a80001067983 */ /* 0x001ea80000100800 */
[----:B------:R-:W2:Y:S04]  /*2fca0*/  LDL R7, [R1+0x4ac] ;  /* 0x0004ac0001077983 */ /* 0x000ea80000100800 */
[----:B-1----:R-:W4:Y:S01]  /*2fcb0*/  LDL R5, [R1+0x498] ;  /* 0x0004980001057983 */ /* 0x002f220000100800 */
[----:B------:R-:W-:-:S02]  /*2fcc0*/  F2FP.F16.E4M3.UNPACK_B R2, R2 ;  /* 0x00000002ff02723e */ /* 0x000fc400020006ff */
[----:B------:R-:W-:Y:S01]  /*2fcd0*/  F2FP.F16.E4M3.UNPACK_B R3, R14 ;  /* 0x0000000eff03723e */ /* 0x000fe200020006ff */
[----:B--2---:R-:W-:Y:S04]  /*2fce0*/  STL.64 [R1+0x18c0], R6 ;  /* 0x0018c00601007387 */ /* 0x004fe80000100a00 */
[----:B----4-:R0:W-:Y:S04]  /*2fcf0*/  STL [R1+0x18b8], R5 ;  /* 0x0018b80501007387 */ /* 0x0101e80000100800 */
[----:B------:R-:W2:Y:S04]  /*2fd00*/  LDL.LU R4, [R1+0x450] ;  /* 0x0004500001047983 */ /* 0x000ea80000300800 */
[----:B0-----:R-:W2:Y:S04]  /*2fd10*/  LDL.LU R5, [R1+0x454] ;  /* 0x0004540001057983 */ /* 0x001ea80000300800 */
[----:B------:R-:W2:Y:S04]  /*2fd20*/  LDL.LU R6, [R1+0x458] ;  /* 0x0004580001067983 */ /* 0x000ea80000300800 */
[----:B------:R-:W2:Y:S04]  /*2fd30*/  LDL.LU R7, [R1+0x45c] ;  /* 0x00045c0001077983 */ /* 0x000ea80000300800 */
[----:B------:R-:W-:Y:S04]  /*2fd40*/  STL [R1+0x160], R2 ;  /* 0x0001600201007387 */ /* 0x000fe80000100800 */
[----:B------:R-:W4:Y:S04]  /*2fd50*/  LDL.LU R24, [R1+0x480] ;  /* 0x0004800001187983 */ /* 0x000f280000300800 */
[----:B------:R-:W-:Y:S04]  /*2fd60*/  STL [R1+0x164], R3 ;  /* 0x0001640301007387 */ /* 0x000fe80000100800 */
[----:B------:R-:W4:Y:S04]  /*2fd70*/  LDL.LU R25, [R1+0x484] ;  /* 0x0004840001197983 */ /* 0x000f280000300800 */
[----:B------:R-:W5:Y:S04]  /*2fd80*/  LDL.LU R26, [R1+0x488] ;  /* 0x00048800011a7983 */ /* 0x000f680000300800 */
[----:B------:R-:W5:Y:S01]  /*2fd90*/  LDL.LU R27, [R1+0x48c] ;  /* 0x00048c00011b7983 */ /* 0x000f620000300800 */
[----:B------:R-:W-:-:S02]  /*2fda0*/  IMAD.MOV.U32 R20, RZ, RZ, R10 ;  /* 0x000000ffff147224 */ /* 0x000fc400078e000a */
[----:B------:R-:W-:Y:S02]  /*2fdb0*/  IMAD.MOV.U32 R21, RZ, RZ, R16 ;  /* 0x000000ffff157224 */ /* 0x000fe400078e0010 */
[----:B------:R-:W-:Y:S02]  /*2fdc0*/  IMAD.MOV.U32 R22, RZ, RZ, R8 ;  /* 0x000000ffff167224 */ /* 0x000fe400078e0008 */
[----:B------:R-:W-:-:S07]  /*2fdd0*/  IMAD.MOV.U32 R23, RZ, RZ, R12 ;  /* 0x000000ffff177224 */ /* 0x000fce00078e000c */
[----:B--2---:R-:W-:Y:S01]  /*2fde0*/  HMMA.16816.F32 R20, R20, R2, R4 ;  /* 0x000000021414723c */ /* 0x004fe20000001804 */
[----:B-----5:R-:W-:Y:S04]  /*2fdf0*/  STL.64 [R1+0x18b0], R26 ;  /* 0x0018b01a01007387 */ /* 0x020fe80000100a00 */
[----:B----4-:R0:W-:Y:S04]  /*2fe00*/  STL.64 [R1+0x18a8], R24 ;  /* 0x0018a81801007387 */ /* 0x0101e80000100a00 */
[----:B0-----:R-:W2:Y:S04]  /*2fe10*/  LDL.LU R24, [R1+0x470] ;  /* 0x0004700001187983 */ /* 0x001ea80000300800 */
[----:B------:R-:W2:Y:S04]  /*2fe20*/  LDL.LU R25, [R1+0x474] ;  /* 0x0004740001197983 */ /* 0x000ea80000300800 */
[----:B------:R-:W2:Y:S04]  /*2fe30*/  LDL.LU R26, [R1+0x478] ;  /* 0x00047800011a7983 */ /* 0x000ea80000300800 */
[----:B------:R-:W2:Y:S04]  /*2fe40*/  LDL.LU R27, [R1+0x47c] ;  /* 0x00047c00011b7983 */ /* 0x000ea80000300800 */
[----:B------:R-:W4:Y:S04]  /*2fe50*/  LDL.LU.64 R6, [R1+0x18c0] ;  /* 0x0018c00001067983 */ /* 0x000f280000300a00 */
[----:B------:R-:W5:Y:S01]  /*2fe60*/  LDL.LU R5, [R1+0x18b8] ;  /* 0x0018b80001057983 */ /* 0x000f620000300800 */
[----:B------:R-:W-:-:S02]  /*2fe70*/  IMAD.MOV.U32 R3, RZ, RZ, R22 ;  /* 0x000000ffff037224 */ /* 0x000fc400078e0016 */
[----:B------:R-:W-:Y:S02]  /*2fe80*/  IMAD.MOV.U32 R14, RZ, RZ, R20 ;  /* 0x000000ffff0e7224 */ /* 0x000fe400078e0014 */
[----:B------:R-:W-:Y:S02]  /*2fe90*/  IMAD.MOV.U32 R15, RZ, RZ, R21 ;  /* 0x000000ffff0f7224 */ /* 0x000fe400078e0015 */
[----:B------:R-:W-:Y:S02]  /*2fea0*/  IMAD.MOV.U32 R2, RZ, RZ, R23 ;  /* 0x000000ffff027224 */ /* 0x000fe400078e0017 */
[----:B------:R-:W-:Y:S02]  /*2feb0*/  IMAD.MOV.U32 R20, RZ, RZ, R10 ;  /* 0x000000ffff147224 */ /* 0x000fe400078e000a */
[----:B------:R-:W-:Y:S02]  /*2fec0*/  IMAD.MOV.U32 R21, RZ, RZ, R16 ;  /* 0x000000ffff157224 */ /* 0x000fe400078e0010 */
[----:B------:R-:W-:-:S02]  /*2fed0*/  IMAD.MOV.U32 R22, RZ, RZ, R8 ;  /* 0x000000ffff167224 */ /* 0x000fc400078e0008 */
[----:B------:R-:W-:Y:S01]  /*2fee0*/  IMAD.MOV.U32 R23, RZ, RZ, R12 ;  /* 0x000000ffff177224 */ /* 0x000fe200078e000c */
[----:B------:R-:W-:Y:S04]  /*2fef0*/  STL [R1+0x17dc], R3 ;  /* 0x0017dc0301007387 */ /* 0x000fe80000100800 */
[----:B------:R-:W-:Y:S04]  /*2ff00*/  STL [R1+0x17d8], R14 ;  /* 0x0017d80e01007387 */ /* 0x000fe80000100800 */
[----:B------:R-:W-:Y:S04]  /*2ff10*/  STL [R1+0x17d4], R15 ;  /* 0x0017d40f01007387 */ /* 0x000fe80000100800 */
[----:B------:R0:W-:Y:S01]  /*2ff20*/  STL [R1+0x17d0], R2 ;  /* 0x0017d00201007387 */ /* 0x0001e20000100800 */
[----:B-----5:R-:W-:-:S02]  /*2ff30*/  F2FP.F16.E4M3.UNPACK_B R4, R5 ;  /* 0x00000005ff04723e */ /* 0x020fc400020006ff */
[----:B---3--:R-:W-:-:S03]  /*2ff40*/  F2FP.F16.E4M3.UNPACK_B R5, R0 ;  /* 0x00000000ff05723e */ /* 0x008fc600020006ff */
[----:B------:R-:W-:Y:S04]  /*2ff50*/  STL [R1+0x170], R4 ;  /* 0x0001700401007387 */ /* 0x000fe80000100800 */
[----:B------:R-:W-:Y:S01]  /*2ff60*/  STL [R1+0x174], R5 ;  /* 0x0001740501007387 */ /* 0x000fe20000100800 */
[----:B--2---:R-:W-:Y:S03]  /*2ff70*/  HMMA.16816.F32 R20, R20, R4, R24 ;  /* 0x000000041414723c */ /* 0x004fe60000001818 */
[----:B------:R-:W2:Y:S04]  /*2ff80*/  LDL.LU.64 R26, [R1+0x18b0] ;  /* 0x0018b000011a7983 */ /* 0x000ea80000300a00 */
[----:B------:R-:W2:Y:S01]  /*2ff90*/  LDL.LU.64 R24, [R1+0x18a8] ;  /* 0x0018a80001187983 */ /* 0x000ea20000300a00 */
[----:B----4-:R-:W-:-:S02]  /*2ffa0*/  F2FP.F16.E4M3.UNPACK_B R6, R6 ;  /* 0x00000006ff06723e */ /* 0x010fc400020006ff */
[----:B------:R-:W-:-:S09]  /*2ffb0*/  F2FP.F16.E4M3.UNPACK_B R7, R7 ;  /* 0x00000007ff07723e */ /* 0x000fd200020006ff */
[----:B0-----:R-:W-:Y:S01]  /*2ffc0*/  IMAD.MOV.U32 R2, RZ, RZ, R21 ;  /* 0x000000ffff027224 */ /* 0x001fe200078e0015 */
[----:B------:R0:W-:Y:S01]  /*2ffd0*/  STL [R1+0xb8], R22 ;  /* 0x0000b81601007387 */ /* 0x0001e20000100800 */
[----:B------:R-:W-:Y:S02]  /*2ffe0*/  IMAD.MOV.U32 R0, RZ, RZ, R23 ;  /* 0x000000ffff007224 */ /* 0x000fe400078e0017 */
[----:B------:R-:W-:Y:S02]  /*2fff0*/  IMAD.MOV.U32 R15, RZ, RZ, R20 ;  /* 0x000000ffff0f7224 */ /* 0x000fe400078e0014 */
[----:B------:R-:W-:Y:S02]  /*30000*/  IMAD.MOV.U32 R20, RZ, RZ, R10 ;  /* 0x000000ffff147224 */ /* 0x000fe400078e000a */
[----:B------:R-:W-:Y:S02]  /*30010*/  IMAD.MOV.U32 R21, RZ, RZ, R16 ;  /* 0x000000ffff157224 */ /* 0x000fe400078e0010 */
[----:B------:R-:W-:-:S02]  /*30020*/  IMAD.MOV.U32 R23, RZ, RZ, R12 ;  /* 0x000000ffff177224 */ /* 0x000fc400078e000c */
[----:B0-----:R-:W-:Y:S01]  /*30030*/  IMAD.MOV.U32 R22, RZ, RZ, R8 ;  /* 0x000000ffff167224 */ /* 0x001fe200078e0008 */
[----:B------:R-:W-:Y:S04]  /*30040*/  STL [R1+0x17e4], R2 ;  /* 0x0017e40201007387 */ /* 0x000fe80000100800 */
[----:B------:R-:W-:Y:S04]  /*30050*/  STL [R1+0x17e0], R0 ;  /* 0x0017e00001007387 */ /* 0x000fe80000100800 */
[----:B------:R-:W3:Y:S04]  /*30060*/  LDL.LU R4, [R1+0x308] ;  /* 0x0003080001047983 */ /* 0x000ee80000300800 */
[----:B------:R-:W3:Y:S04]  /*30070*/  LDL.LU R5, [R1+0x30c] ;  /* 0x00030c0001057983 */ /* 0x000ee80000300800 */
[----:B------:R0:W-:Y:S04]  /*30080*/  STL [R1+0x180], R6 ;  /* 0x0001800601007387 */ /* 0x0001e80000100800 */
[----:B------:R1:W-:Y:S01]  /*30090*/  STL [R1+0x184], R7 ;  /* 0x0001840701007387 */ /* 0x0003e20000100800 */
[----:B--2---:R-:W-:Y:S03]  /*300a0*/  HMMA.16816.F32 R20, R20, R6, R24 ;  /* 0x000000061414723c */ /* 0x004fe60000001818 */
[----:B------:R-:W2:Y:S04]  /*300b0*/  LDL.LU.64 R24, [R1+0x18a0] ;  /* 0x0018a00001187983 */ /* 0x000ea80000300a00 */
[----:B0-----:R-:W4:Y:S04]  /*300c0*/  LDL.LU R6, [R1+0x348] ;  /* 0x0003480001067983 */ /* 0x001f280000300800 */
[----:B-1----:R-:W4:Y:S01]  /*300d0*/  LDL.LU R7, [R1+0x34c] ;  /* 0x00034c0001077983 */ /* 0x002f220000300800 */
[----:B------:R-:W-:-:S03]  /*300e0*/  F2FP.F16.E4M3.UNPACK_B R26, R28 ;  /* 0x0000001cff1a723e */ /* 0x000fc600020006ff */
[----:B----4-:R-:W-:Y:S04]  /*300f0*/  STL.64 [R1+0x1898], R6 ;  /* 0x0018980601007387 */ /* 0x010fe80000100a00 */
[----:B---3--:R0:W-:Y:S04]  /*30100*/  STL.64 [R1+0x1890], R4 ;  /* 0x0018900401007387 */ /* 0x0081e80000100a00 */
[----:B0-----:R-:W3:Y:S04]  /*30110*/  LDL.LU R4, [R1+0x440] ;  /* 0x0004400001047983 */ /* 0x001ee80000300800 */
[----:B------:R-:W3:Y:S04]  /*30120*/  LDL.LU R5, [R1+0x444] ;  /* 0x0004440001057983 */ /* 0x000ee80000300800 */
[----:B------:R-:W3:Y:S04]  /*30130*/  LDL.LU R6, [R1+0x448] ;  /* 0x0004480001067983 */ /* 0x000ee80000300800 */
[----:B------:R-:W3:Y:S01]  /*30140*/  LDL.LU R7, [R1+0x44c] ;  /* 0x00044c0001077983 */ /* 0x000ee20000300800 */
[----:B------:R-:W-:Y:S01]  /*30150*/  IMAD.MOV.U32 R2, RZ, RZ, R20 ;  /* 0x000000ffff027224 */ /* 0x000fe200078e0014 */
[----:B------:R-:W-:Y:S01]  /*30160*/  F2FP.F16.E4M3.UNPACK_B R27, R29 ;  /* 0x0000001dff1b723e */ /* 0x000fe200020006ff */
[----:B------:R-:W-:-:S02]  /*30170*/  IMAD.MOV.U32 R0, RZ, RZ, R21 ;  /* 0x000000ffff007224 */ /* 0x000fc400078e0015 */
[----:B------:R-:W-:Y:S02]  /*30180*/  IMAD.MOV.U32 R3, RZ, RZ, R22 ;  /* 0x000000ffff037224 */ /* 0x000fe400078e0016 */
[----:B------:R-:W-:Y:S02]  /*30190*/  IMAD.MOV.U32 R14, RZ, RZ, R23 ;  /* 0x000000ffff0e7224 */ /* 0x000fe400078e0017 */
[----:B------:R-:W-:Y:S02]  /*301a0*/  IMAD.MOV.U32 R20, RZ, RZ, R10 ;  /* 0x000000ffff147224 */ /* 0x000fe400078e000a */
[----:B------:R-:W-:Y:S01]  /*301b0*/  IMAD.MOV.U32 R21, RZ, RZ, R16 ;  /* 0x000000ffff157224 */ /* 0x000fe200078e0010 */
[----:B------:R-:W4:Y:S01]  /*301c0*/  LDL.LU R10, [R1+0x32c] ;  /* 0x00032c00010a7983 */ /* 0x000f220000300800 */
[----:B------:R-:W-:Y:S02]  /*301d0*/  IMAD.MOV.U32 R22, RZ, RZ, R8 ;  /* 0x000000ffff167224 */ /* 0x000fe400078e0008 */
[----:B------:R-:W-:Y:S01]  /*301e0*/  IMAD.MOV.U32 R23, RZ, RZ, R12 ;  /* 0x000000ffff177224 */ /* 0x000fe200078e000c */
[----:B------:R0:W-:Y:S01]  /*301f0*/  STL [R1+0x194], R27 ;  /* 0x0001941b01007387 */ /* 0x0001e20000100800 */
[----:B------:R-:W-:-:S03]  /*30200*/  IMAD.MOV.U32 R12, RZ, RZ, R26 ;  /* 0x000000ffff0c7224 */ /* 0x000fc600078e001a */
[----:B------:R-:W5:Y:S02]  /*30210*/  LDL.LU R8, [R1+0x328] ;  /* 0x0003280001087983 */ /* 0x000f640000300800 */
[----:B---3--:R-:W-:Y:S02]  /*30220*/  HMMA.16816.F32 R20, R20, R26, R4 ;  /* 0x0000001a1414723c */ /* 0x008fe40000001804 */
[----:B------:R-:W3:Y:S04]  /*30230*/  LDL.LU.64 R6, [R1+0x1898] ;  /* 0x0018980001067983 */ /* 0x000ee80000300a00 */
[----:B------:R-:W2:Y:S04]  /*30240*/  LDL.LU.64 R4, [R1+0x1890] ;  /* 0x0018900001047983 */ /* 0x000ea80000300a00 */
[----:B0-----:R-:W2:Y:S01]  /*30250*/  LDL.LU.64 R26, [R1+0x1888] ;  /* 0x00188800011a7983 */ /* 0x001ea20000300a00 */
[----:B------:R-:W-:-:S02]  /*30260*/  F2FP.F16.E4M3.UNPACK_B R18, R18.H1 ;  /* 0x00000012ff12723e */ /* 0x000fc400030006ff */
[----:B------:R-:W-:-:S03]  /*30270*/  F2FP.F16.E4M3.UNPACK_B R16, R19.H1 ;  /* 0x00000013ff10723e */ /* 0x000fc600030006ff */
[----:B------:R-:W-:Y:S01]  /*30280*/  STL [R1+0x1b0], R18 ;  /* 0x0001b01201007387 */ /* 0x000fe20000100800 */
[----:B------:R-:W-:-:S03]  /*30290*/  IMAD.MOV.U32 R19, RZ, RZ, R13 ;  /* 0x000000ffff137224 */ /* 0x000fc600078e000d */
[----:B------:R0:W-:Y:S04]  /*302a0*/  STL.64 [R1+0x17a0], R22 ;  /* 0x0017a01601007387 */ /* 0x0001e80000100a00 */
[----:B------:R1:W-:Y:S01]  /*302b0*/  STL [R1+0x1b4], R16 ;  /* 0x0001b41001007387 */ /* 0x0003e20000100800 */
[----:B0-----:R-:W-:Y:S02]  /*302c0*/  IMAD.MOV.U32 R22, RZ, RZ, R18 ;  /* 0x000000ffff167224 */ /* 0x001fe400078e0012 */
[----:B------:R-:W-:Y:S02]  /*302d0*/  IMAD.MOV.U32 R23, RZ, RZ, R16 ;  /* 0x000000ffff177224 */ /* 0x000fe400078e0010 */
[----:B-1----:R-:W-:Y:S02]  /*302e0*/  IMAD.MOV.U32 R16, RZ, RZ, R11 ;  /* 0x000000ffff107224 */ /* 0x002fe400078e000b */
[----:B------:R-:W-:Y:S01]  /*302f0*/  IMAD.MOV.U32 R18, RZ, RZ, R9 ;  /* 0x000000ffff127224 */ /* 0x000fe200078e0009 */
[----:B------:R2:W-:Y:S06]  /*30300*/  STL.64 [R1+0x1798], R20 ;  /* 0x0017981401007387 */ /* 0x0005ec0000100a00 */
[----:B--2---:R-:W-:Y:S01]  /*30310*/  HMMA.16816.F32 R20, R16, R22, R24 ;  /* 0x000000161014723c */ /* 0x004fe20000001818 */
[----:B------:R-:W2:-:S15]  /*30320*/  LDL.LU R24, [R1+0x90] ;  /* 0x0000900001187983 */ /* 0x000e9e0000300800 */
[----:B------:R-:W-:-:S03]  /*30330*/  NOP ;  /* 0x0000000000007918 */ /* 0x000fc60000000000 */
[----:B------:R5:W-:Y:S04]  /*30340*/  STL.64 [R1+0x3b0], R20 ;  /* 0x0003b01401007387 */ /* 0x000be80000100a00 */
[----:B------:R-:W-:Y:S04]  /*30350*/  STL.64 [R1+0x3b8], R22 ;  /* 0x0003b81601007387 */ /* 0x000fe80000100a00 */
[----:B------:R-:W2:Y:S04]  /*30360*/  LDL.LU R25, [R1+0x94] ;  /* 0x0000940001197983 */ /* 0x000ea80000300800 */
[----:B------:R-:W2:Y:S04]  /*30370*/  LDL.LU R26, [R1+0x98] ;  /* 0x00009800011a7983 */ /* 0x000ea80000300800 */
[----:B------:R-:W2:Y:S01]  /*30380*/  LDL.LU R27, [R1+0x9c] ;  /* 0x00009c00011b7983 */ /* 0x000ea20000300800 */
[----:B------:R-:W-:-:S02]  /*30390*/  F2FP.F16.E4M3.UNPACK_B R4, R4.H1 ;  /* 0x00000004ff04723e */ /* 0x000fc400030006ff */
[----:B------:R-:W-:Y:S02]  /*303a0*/  F2FP.F16.E4M3.UNPACK_B R5, R5.H1 ;  /* 0x00000005ff05723e */ /* 0x000fe400030006ff */
[----:B-----5:R-:W-:Y:S01]  /*303b0*/  F2FP.F16.E4M3.UNPACK_B R21, R8.H1 ;  /* 0x00000008ff15723e */ /* 0x020fe200030006ff */
[----:B------:R-:W-:Y:S01]  /*303c0*/  STL [R1+0x1a8], R4 ;  /* 0x0001a80401007387 */ /* 0x000fe20000100800 */
[----:B----4-:R-:W-:-:S03]  /*303d0*/  F2FP.F16.E4M3.UNPACK_B R20, R10.H1 ;  /* 0x0000000aff14723e */ /* 0x010fc600030006ff */
[----:B------:R-:W-:Y:S04]  /*303e0*/  STL [R1+0x1ac], R5 ;  /* 0x0001ac0501007387 */ /* 0x000fe80000100800 */
[----:B------:R-:W-:Y:S01]  /*303f0*/  STL [R1+0x1a0], R21 ;  /* 0x0001a01501007387 */ /* 0x000fe20000100800 */
[----:B--2---:R-:W-:-:S15]  /*30400*/  HMMA.16816.F32 R24, R16, R4, R24 ;  /* 0x000000041018723c */ /* 0x004fde0000001818 */
[----:B------:R-:W-:-:S04]  /*30410*/  NOP ;  /* 0x0000000000007918 */ /* 0x000fc80000000000 */
[----:B------:R3:W-:Y:S04]  /*30420*/  STL.64 [R1+0x3d0], R24 ;  /* 0x0003d01801007387 */ /* 0x0007e80000100a00 */
[----:B------:R-:W-:Y:S04]  /*30430*/  STL.64 [R1+0x3d8], R26 ;  /* 0x0003d81a01007387 */ /* 0x000fe80000100a00 */
[----:B------:R-:W-:Y:S04]  /*30440*/  STL [R1+0x1a4], R20 ;  /* 0x0001a41401007387 */ /* 0x000fe80000100800 */
[----:B------:R-:W-:Y:S04]  /*30450*/  STL.64 [R1+0x1880], R14 ;  /* 0x0018800e01007387 */ /* 0x000fe80000100a00 */
[----:B------:R0:W-:Y:S01]  /*30460*/  STL.64 [R1+0x1878], R12 ;  /* 0x0018780c01007387 */ /* 0x0001e20000100a00 */
[----:B---3--:R-:W-:-:S02]  /*30470*/  F2FP.F16.E4M3.UNPACK_B R24, R6.H1 ;  /* 0x00000006ff18723e */ /* 0x008fc400030006ff */
[----:B------:R-:W-:Y:S01]  /*30480*/  F2FP.F16.E4M3.UNPACK_B R25, R7.H1 ;  /* 0x00000007ff19723e */ /* 0x000fe200030006ff */
[----:B0-----:R-:W2:Y:S04]  /*30490*/  LDL.LU R12, [R1+0x80] ;  /* 0x00008000010c7983 */ /* 0x001ea80000300800 */
[----:B------:R-:W2:Y:S04]  /*304a0*/  LDL.LU R13, [R1+0x84] ;  /* 0x00008400010d7983 */ /* 0x000ea80000300800 */
[----:B------:R-:W2:Y:S04]  /*304b0*/  LDL.LU R14, [R1+0x88] ;  /* 0x00008800010e7983 */ /* 0x000ea80000300800 */
[----:B------:R-:W2:Y:S04]  /*304c0*/  LDL.LU R15, [R1+0x8c] ;  /* 0x00008c00010f7983 */ /* 0x000ea80000300800 */
[----:B------:R-:W3:Y:S04]  /*304d0*/  LDL.LU R26, [R1+0x368] ;  /* 0x00036800011a7983 */ /* 0x000ee80000300800 */
[----:B------:R-:W4:Y:S04]  /*304e0*/  LDL.LU R27, [R1+0x36c] ;  /* 0x00036c00011b7983 */ /* 0x000f280000300800 */
[----:B------:R-:W5:Y:S04]  /*304f0*/  LDL.LU R8, [R1+0x388] ;  /* 0x0003880001087983 */ /* 0x000f680000300800 */
[----:B------:R-:W2:Y:S04]  /*30500*/  LDL.LU R10, [R1+0x38c] ;  /* 0x00038c00010a7983 */ /* 0x000ea80000300800 */
[----:B------:R-:W-:Y:S04]  /*30510*/  STL [R1+0x198], R24 ;  /* 0x0001981801007387 */ /* 0x000fe80000100800 */
[----:B------:R-:W2:Y:S04]  /*30520*/  LDL.LU R4, [R1+0x3a8] ;  /* 0x0003a80001047983 */ /* 0x000ea80000300800 */
[----:B------:R-:W-:Y:S04]  /*30530*/  STL [R1+0x19c], R25 ;  /* 0x00019c1901007387 */ /* 0x000fe80000100800 */
[----:B------:R-:W2:Y:S04]  /*30540*/  LDL.LU R5, [R1+0x3ac] ;  /* 0x0003ac0001057983 */ /* 0x000ea80000300800 */
[----:B------:R-:W2:Y:S04]  /*30550*/  LDL.LU R6, [R1+0x3c8] ;  /* 0x0003c80001067983 */ /* 0x000ea80000300800 */
[----:B------:R-:W2:Y:S04]  /*30560*/  LDL.LU R7, [R1+0x3cc] ;  /* 0x0003cc0001077983 */ /* 0x000ea80000300800 */
[----:B--2---:R0:W-:Y:S04]  /*30570*/  STL.64 [R1+0x1850], R6 ;  /* 0x0018500601007387 */ /* 0x0041e80000100a00 */
[----:B------:R-:W-:Y:S01]  /*30580*/  STL.64 [R1+0x1848], R4 ;  /* 0x0018480401007387 */ /* 0x000fe20000100a00 */
[----:B0-----:R-:W-:-:S02]  /*30590*/  IMAD.MOV.U32 R7, RZ, RZ, R20 ;  /* 0x000000ffff077224 */ /* 0x001fc400078e0014 */
[----:B------:R-:W-:Y:S01]  /*305a0*/  IMAD.MOV.U32 R6, RZ, RZ, R21 ;  /* 0x000000ffff067224 */ /* 0x000fe200078e0015 */
[----:B------:R-:W2:Y:S04]  /*305b0*/  LDL.LU R20, [R1+0x40] ;  /* 0x0000400001147983 */ /* 0x000ea80000300800 */
        /* <DEDUP_REMOVED lines=15> */
[----:B------:R-:W-:Y:S03]  /*306b0*/  HMMA.16816.F32 R4, R16, R6, R12 ;  /* 0x000000061004723c */ /* 0x000fe6000000180c */
[----:B--2---:R-:W-:Y:S04]  /*306c0*/  STL.64 [R1+0x1870], R22 ;  /* 0x0018701601007387 */ /* 0x004fe80000100a00 */
[----:B------:R0:W-:Y:S04]  /*306d0*/  STL.64 [R1+0x1868], R20 ;  /* 0x0018681401007387 */ /* 0x0001e80000100a00 */
[----:B0-----:R-:W2:Y:S04]  /*306e0*/  LDL.LU R20, [R1+0x70] ;  /* 0x0000700001147983 */ /* 0x001ea80000300800 */
[----:B------:R-:W2:Y:S04]  /*306f0*/  LDL.LU R21, [R1+0x74] ;  /* 0x0000740001157983 */ /* 0x000ea80000300800 */
[----:B------:R-:W2:Y:S04]  /*30700*/  LDL.LU R22, [R1+0x78] ;  /* 0x0000780001167983 */ /* 0x000ea80000300800 */
[----:B------:R-:W2:Y:S04]  /*30710*/  LDL.LU R23, [R1+0x7c] ;  /* 0x00007c0001177983 */ /* 0x000ea80000300800 */
[----:B------:R-:W2:Y:S04]  /*30720*/  LDL.LU.64 R14, [R1+0x1880] ;  /* 0x00188000010e7983 */ /* 0x000ea80000300a00 */
[----:B------:R-:W2:Y:S04]  /*30730*/  LDL.LU.64 R12, [R1+0x1878] ;  /* 0x00187800010c7983 */ /* 0x000ea80000300a00 */
[----:B------:R3:W-:Y:S04]  /*30740*/  STL.64 [R1+0x3f0], R4 ;  /* 0x0003f00401007387 */ /* 0x0007e80000100a00 */
[----:B------:R-:W-:Y:S01]  /*30750*/  STL.64 [R1+0x3f8], R6 ;  /* 0x0003f80601007387 */ /* 0x000fe20000100a00 */
[----:B---3--:R-:W-:-:S02]  /*30760*/  F2FP.F16.E4M3.UNPACK_B R4, R26.H1 ;  /* 0x0000001aff04723e */ /* 0x008fc400030006ff */
[----:B----4-:R-:W-:Y:S01]  /*30770*/  F2FP.F16.E4M3.UNPACK_B R5, R27.H1 ;  /* 0x0000001bff05723e */ /* 0x010fe200030006ff */
[----:B--2---:R-:W-:-:S07]  /*30780*/  IMAD.MOV.U32 R19, RZ, RZ, R13 ;  /* 0x000000ffff137224 */ /* 0x004fce00078e000d */
[C---:B------:R-:W-:Y:S01]  /*30790*/  HMMA.16816.F32 R24, R16.reuse, R24, R20 ;  /* 0x000000181018723c */ /* 0x040fe20000001814 */
[----:B------:R-:W2:Y:S04]  /*307a0*/  LDL.LU.64 R22, [R1+0x1870] ;  /* 0x0018700001167983 */ /* 0x000ea80000300a00 */
[----:B------:R-:W2:Y:S04]  /*307b0*/  LDL.LU.64 R20, [R1+0x1868] ;  /* 0x0018680001147983 */ /* 0x000ea80000300a00 */
[----:B------:R-:W-:Y:S10]  /*307c0*/  STL [R1+0x188], R4 ;  /* 0x0001880401007387 */ /* 0x000ff40000100800 */
[----:B------:R-:W-:Y:S04]  /*307d0*/  STL.64 [R1+0x410], R24 ;  /* 0x0004101801007387 */ /* 0x000fe80000100a00 */
[----:B------:R-:W-:Y:S04]  /*307e0*/  STL.64 [R1+0x418], R26 ;  /* 0x0004181a01007387 */ /* 0x000fe80000100a00 */
[----:B------:R2:W-:Y:S02]  /*307f0*/  STL [R1+0x18c], R5 ;  /* 0x00018c0501007387 */ /* 0x0005e40000100800 */
[----:B--2---:R-:W-:Y:S02]  /*30800*/  HMMA.16816.F32 R4, R16, R4, R20 ;  /* 0x000000041004723c */ /* 0x004fe40000001814 */
[----:B------:R-:W2:Y:S04]  /*30810*/  LDL.LU.64 R22, [R1+0x1860] ;  /* 0x0018600001167983 */ /* 0x000ea80000300a00 */
[----:B------:R-:W2:Y:S01]  /*30820*/  LDL.LU.64 R20, [R1+0x1858] ;  /* 0x0018580001147983 */ /* 0x000ea20000300a00 */
[----:B-----5:R-:W-:-:S02]  /*30830*/  F2FP.F16.E4M3.UNPACK_B R24, R8.H1 ;  /* 0x00000008ff18723e */ /* 0x020fc400030006ff */
[----:B------:R-:W-:-:S10]  /*30840*/  F2FP.F16.E4M3.UNPACK_B R25, R10.H1 ;  /* 0x0000000aff19723e */ /* 0x000fd400030006ff */
[----:B------:R-:W-:Y:S04]  /*30850*/  STL.64 [R1+0x440], R4 ;  /* 0x0004400401007387 */ /* 0x000fe80000100a00 */
[----:B------:R0:W-:Y:S04]  /*30860*/  STL.64 [R1+0x448], R6 ;  /* 0x0004480601007387 */ /* 0x0001e80000100a00 */
[----:B0-----:R-:W3:Y:S04]  /*30870*/  LDL.LU.64 R6, [R1+0x1850] ;  /* 0x0018500001067983 */ /* 0x001ee80000300a00 */
[----:B------:R-:W4:Y:S04]  /*30880*/  LDL.LU.64 R4, [R1+0x1848] ;  /* 0x0018480001047983 */ /* 0x000f280000300a00 */
[----:B------:R-:W-:Y:S04]  /*30890*/  STL [R1+0x178], R24 ;  /* 0x0001781801007387 */ /* 0x000fe80000100800 */
[----:B------:R2:W-:Y:S02]  /*308a0*/  STL [R1+0x17c], R25 ;  /* 0x00017c1901007387 */ /* 0x0005e40000100800 */
[----:B--2---:R-:W-:Y:S02]  /*308b0*/  HMMA.16816.F32 R24, R16, R24, R20 ;  /* 0x000000181018723c */ /* 0x004fe40000001814 */
[----:B------:R-:W2:Y:S04]  /*308c0*/  LDL.LU.64 R22, [R1+0x1840] ;  /* 0x0018400001167983 */ /* 0x000ea80000300a00 */
[----:B------:R-:W2:Y:S01]  /*308d0*/  LDL.LU.64 R20, [R1+0x1838] ;  /* 0x0018380001147983 */ /* 0x000ea20000300a00 */
[----:B----4-:R-:W-:-:S02]  /*308e0*/  F2FP.F16.E4M3.UNPACK_B R4, R4.H1 ;  /* 0x00000004ff04723e */ /* 0x010fc400030006ff */
[----:B------:R-:W-:-:S03]  /*308f0*/  F2FP.F16.E4M3.UNPACK_B R5, R5.H1 ;  /* 0x00000005ff05723e */ /* 0x000fc600030006ff */
[----:B------:R-:W-:Y:S01]  /*30900*/  STL [R1+0x168], R4 ;  /* 0x0001680401007387 */ /* 0x000fe20000100800 */
[----:B---3--:R-:W-:-:S06]  /*30910*/  F2FP.F16.E4M3.UNPACK_B R10, R6.H1 ;  /* 0x00000006ff0a723e */ /* 0x008fcc00030006ff */
[----:B------:R0:W-:Y:S01]  /*30920*/  STL.64 [R1+0x450], R24 ;  /* 0x0004501801007387 */ /* 0x0001e20000100a00 */
[----:B------:R-:W-:-:S03]  /*30930*/  F2FP.F16.E4M3.UNPACK_B R8, R7.H1 ;  /* 0x00000007ff08723e */ /* 0x000fc600030006ff */
[----:B------:R-:W-:Y:S04]  /*30940*/  STL.64 [R1+0x458], R26 ;  /* 0x0004581a01007387 */ /* 0x000fe80000100a00 */
[----:B------:R2:W-:Y:S04]  /*30950*/  STL [R1+0x16c], R5 ;  /* 0x00016c0501007387 */ /* 0x0005e80000100800 */
[----:B0-----:R-:W3:Y:S01]  /*30960*/  LDL.LU R24, [R1] ;  /* 0x0000000001187983 */ /* 0x001ee20000300800 */
[----:B--2---:R-:W-:-:S15]  /*30970*/  HMMA.16816.F32 R4, R16, R4, R20 ;  /* 0x000000041004723c */ /* 0x004fde0000001814 */
[----:B------:R-:W-:-:S04]  /*30980*/  NOP ;  /* 0x0000000000007918 */ /* 0x000fc80000000000 */
[----:B------:R0:W-:Y:S04]  /*30990*/  STL.64 [R1+0x470], R4 ;  /* 0x0004700401007387 */ /* 0x0001e80000100a00 */
[----:B------:R1:W-:Y:S04]  /*309a0*/  STL.64 [R1+0x478], R6 ;  /* 0x0004780601007387 */ /* 0x0003e80000100a00 */
[----:B------:R-:W-:Y:S04]  /*309b0*/  STL [R1+0x158], R10 ;  /* 0x0001580a01007387 */ /* 0x000fe80000100800 */
[----:B------:R-:W3:Y:S04]  /*309c0*/  LDL.LU R25, [R1+0x4] ;  /* 0x0000040001197983 */ /* 0x000ee80000300800 */
[----:B------:R-:W-:Y:S04]  /*309d0*/  STL [R1+0x15c], R8 ;  /* 0x00015c0801007387 */ /* 0x000fe80000100800 */
[----:B------:R-:W2:Y:S04]  /*309e0*/  LDL.LU R26, [R1+0x8] ;  /* 0x00000800011a7983 */ /* 0x000ea80000300800 */
[----:B------:R-:W2:Y:S04]  /*309f0*/  LDL.LU R27, [R1+0xc] ;  /* 0x00000c00011b7983 */ /* 0x000ea80000300800 */
[----:B------:R-:W4:Y:S04]  /*30a00*/  LDL.LU R22, [R1+0x3e8] ;  /* 0x0003e80001167983 */ /* 0x000f280000300800 */
[----:B------:R-:W5:Y:S04]  /*30a10*/  LDL.LU R23, [R1+0x3ec] ;  /* 0x0003ec0001177983 */ /* 0x000f680000300800 */
[----:B0-----:R-:W2:Y:S04]  /*30a20*/  LDL.LU R4, [R1+0x408] ;  /* 0x0004080001047983 */ /* 0x001ea80000300800 */
[----:B------:R-:W2:Y:S04]  /*30a30*/  LDL.LU R5, [R1+0x40c] ;  /* 0x00040c0001057983 */ /* 0x000ea80000300800 */
[----:B-1----:R-:W2:Y:S04]  /*30a40*/  LDL.LU R6, [R1+0x428] ;  /* 0x0004280001067983 */ /* 0x002ea80000300800 */
[----:B------:R-:W2:Y:S04]  /*30a50*/  LDL.LU R7, [R1+0x42c] ;  /* 0x00042c0001077983 */ /* 0x000ea80000300800 */
[----:B--2---:R-:W-:Y:S04]  /*30a60*/  STL.64 [R1+0x1820], R6 ;  /* 0x0018200601007387 */ /* 0x004fe80000100a00 */
[----:B------:R-:W-:Y:S04]  /*30a70*/  STL.64 [R1+0x1818], R4 ;  /* 0x0018180401007387 */ /* 0x000fe80000100a00 */
[----:B------:R-:W-:Y:S04]  /*30a80*/  STL.64 [R1+0x1800], R26 ;  /* 0x0018001a01007387 */ /* 0x000fe80000100a00 */
[----:B---3--:R0:W-:Y:S04]  /*30a90*/  STL.64 [R1+0x17f8], R24 ;  /* 0x0017f81801007387 */ /* 0x0081e80000100a00 */
[----:B0-----:R-:W2:Y:S04]  /*30aa0*/  LDL.LU R24, [R1+0x10] ;  /* 0x0000100001187983 */ /* 0x001ea80000300800 */
        /* <DEDUP_REMOVED lines=9> */
[----:B------:R-:W-:-:S03]  /*30b40*/  IMAD.MOV.U32 R6, RZ, RZ, R10 ;  /* 0x000000ffff067224 */ /* 0x000fc600078e000a */
[----:B---3--:R-:W-:Y:S04]  /*30b50*/  STL.64 [R1+0x1830], R26 ;  /* 0x0018301a01007387 */ /* 0x008fe80000100a00 */
[----:B--2---:R0:W-:Y:S04]  /*30b60*/  STL.64 [R1+0x1828], R24 ;  /* 0x0018281801007387 */ /* 0x0041e80000100a00 */
[----:B0-----:R-:W2:Y:S04]  /*30b70*/  LDL.LU R24, [R1+0x30] ;  /* 0x0000300001187983 */ /* 0x001ea80000300800 */
[----:B------:R-:W2:Y:S04]  /*30b80*/  LDL.LU R25, [R1+0x34] ;  /* 0x0000340001197983 */ /* 0x000ea80000300800 */
[----:B------:R-:W2:Y:S04]  /*30b90*/  LDL.LU R26, [R1+0x38] ;  /* 0x00003800011a7983 */ /* 0x000ea80000300800 */
[----:B------:R-:W2:Y:S01]  /*30ba0*/  LDL.LU R27, [R1+0x3c] ;  /* 0x00003c00011b7983 */ /* 0x000ea20000300800 */
[----:B------:R-:W-:-:S03]  /*30bb0*/  IMAD.MOV.U32 R7, RZ, RZ, R8 ;  /* 0x000000ffff077224 */ /* 0x000fc600078e0008 */
[----:B------:R-:W3:Y:S04]  /*30bc0*/  LDL.LU R20, [R1+0x438] ;  /* 0x0004380001147983 */ /* 0x000ee80000300800 */
[----:B------:R-:W3:Y:S04]  /*30bd0*/  LDL.LU R21, [R1+0x43c] ;  /* 0x00043c0001157983 */ /* 0x000ee80000300800 */
[----:B------:R-:W3:Y:S04]  /*30be0*/  LDL.LU R8, [R1+0x468] ;  /* 0x0004680001087983 */ /* 0x000ee80000300800 */
[----:B------:R-:W3:Y:S01]  /*30bf0*/  LDL.LU R10, [R1+0x46c] ;  /* 0x00046c00010a7983 */ /* 0x000ee20000300800 */
[----:B--2---:R-:W-:Y:S03]  /*30c00*/  HMMA.16816.F32 R4, R16, R6, R24 ;  /* 0x000000061004723c */ /* 0x004fe60000001818 */
[----:B------:R-:W2:Y:S04]  /*30c10*/  LDL.LU.64 R26, [R1+0x1830] ;  /* 0x00183000011a7983 */ /* 0x000ea80000300a00 */
[----:B------:R-:W2:Y:S01]  /*30c20*/  LDL.LU.64 R24, [R1+0x1828] ;  /* 0x0018280001187983 */ /* 0x000ea20000300a00 */
[----:B----4-:R-:W-:-:S02]  /*30c30*/  F2FP.F16.E4M3.UNPACK_B R22, R22.H1 ;  /* 0x00000016ff16723e */ /* 0x010fc400030006ff */
[----:B-----5:R-:W-:-:S09]  /*30c40*/  F2FP.F16.E4M3.UNPACK_B R23, R23.H1 ;  /* 0x00000017ff17723e */ /* 0x020fd200030006ff */
[----:B------:R-:W-:Y:S04]  /*30c50*/  STL.64 [R1+0x480], R4 ;  /* 0x0004800401007387 */ /* 0x000fe80000100a00 */
[----:B------:R0:W-:Y:S04]  /*30c60*/  STL.64 [R1+0x488], R6 ;  /* 0x0004880601007387 */ /* 0x0001e80000100a00 */
[----:B0-----:R-:W4:Y:S04]  /*30c70*/  LDL.LU.64 R6, [R1+0x1820] ;  /* 0x0018200001067983 */ /* 0x001f280000300a00 */
[----:B------:R-:W5:Y:S04]  /*30c80*/  LDL.LU.64 R4, [R1+0x1818] ;  /* 0x0018180001047983 */ /* 0x000f680000300a00 */
[----:B------:R-:W-:Y:S04]  /*30c90*/  STL [R1+0x148], R22 ;  /* 0x0001481601007387 */ /* 0x000fe80000100800 */
[----:B------:R-:W-:Y:S01]  /*30ca0*/  STL [R1+0x14c], R23 ;  /* 0x00014c1701007387 */ /* 0x000fe20000100800 */
[----:B--2---:R-:W-:-:S15]  /*30cb0*/  HMMA.16816.F32 R24, R16, R22, R24 ;  /* 0x000000161018723c */ /* 0x004fde0000001818 */
[----:B------:R-:W-:-:S04]  /*30cc0*/  NOP ;  /* 0x0000000000007918 */ /* 0x000fc80000000000 */
[----:B------:R-:W-:Y:S04]  /*30cd0*/  STL.64 [R1+0x500], R24 ;  /* 0x0005001801007387 */ /* 0x000fe80000100a00 */
[----:B------:R0:W-:Y:S04]  /*30ce0*/  STL.64 [R1+0x508], R26 ;  /* 0x0005081a01007387 */ /* 0x0001e80000100a00 */
[----:B0-----:R-:W2:Y:S04]  /*30cf0*/  LDL.LU.64 R26, [R1+0x1810] ;  /* 0x00181000011a7983 */ /* 0x001ea80000300a00 */
[----:B------:R-:W2:Y:S01]  /*30d00*/  LDL.LU.64 R24, [R1+0x1808] ;  /* 0x0018080001187983 */ /* 0x000ea20000300a00 */
[----:B-----5:R-:W-:-:S02]  /*30d10*/  F2FP.F16.E4M3.UNPACK_B R4, R4.H1 ;  /* 0x00000004ff04723e */ /* 0x020fc400030006ff */
[----:B------:R-:W-:Y:S02]  /*30d20*/  F2FP.F16.E4M3.UNPACK_B R5, R5.H1 ;  /* 0x00000005ff05723e */ /* 0x000fe400030006ff */
[----:B----4-:R-:W-:Y:S01]  /*30d30*/  F2FP.F16.E4M3.UNPACK_B R22, R6.H1 ;  /* 0x00000006ff16723e */ /* 0x010fe200030006ff */
[----:B------:R-:W-:Y:S01]  /*30d40*/  STL [R1+0x130], R4 ;  /* 0x0001300401007387 */ /* 0x000fe20000100800 */
[----:B------:R-:W-:-:S03]  /*30d50*/  F2FP.F16.E4M3.UNPACK_B R23, R7.H1 ;  /* 0x00000007ff17723e */ /* 0x000fc600030006ff */
[----:B------:R2:W-:Y:S02]  /*30d60*/  STL [R1+0x134], R5 ;  /* 0x0001340501007387 */ /* 0x0005e40000100800 */
[----:B--2---:R-:W-:Y:S02]  /*30d70*/  HMMA.16816.F32 R4, R16, R4, R24 ;  /* 0x000000041004723c */ /* 0x004fe40000001818 */
[----:B------:R-:W2:Y:S04]  /*30d80*/  LDL.LU.64 R26, [R1+0x1800] ;  /* 0x00180000011a7983 */ /* 0x000ea80000300a00 */
[----:B------:R-:W2:-:S13]  /*30d90*/  LDL.LU.64 R24, [R1+0x17f8] ;  /* 0x0017f80001187983 */ /* 0x000e9a0000300a00 */
[----:B------:R-:W-:Y:S04]  /*30da0*/  STL.64 [R1+0x510], R4 ;  /* 0x0005100401007387 */ /* 0x000fe80000100a00 */
[----:B------:R0:W-:Y:S04]  /*30db0*/  STL.64 [R1+0x518], R6 ;  /* 0x0005180601007387 */ /* 0x0001e80000100a00 */
[----:B0-----:R-:W4:Y:S04]  /*30dc0*/  LDL.LU.64 R6, [R1+0x17f0] ;  /* 0x0017f00001067983 */ /* 0x001f280000300a00 */
[----:B------:R-:W4:Y:S01]  /*30dd0*/  LDL.LU.64 R4, [R1+0x17e8] ;  /* 0x0017e80001047983 */ /* 0x000f220000300a00 */
[----:B---3--:R-:W-:-:S02]  /*30de0*/  F2FP.F16.E4M3.UNPACK_B R20, R20.H1 ;  /* 0x00000014ff14723e */ /* 0x008fc400030006ff */
[----:B------:R-:W-:Y:S01]  /*30df0*/  F2FP.F16.E4M3.UNPACK_B R21, R21.H1 ;  /* 0x00000015ff15723e */ /* 0x000fe200030006ff */
[----:B------:R-:W-:Y:S04]  /*30e00*/  STL [R1+0x120], R22 ;  /* 0x0001201601007387 */ /* 0x000fe80000100800 */
[----:B------:R-:W-:Y:S04]  /*30e10*/  STL [R1+0x124], R23 ;  /* 0x0001241701007387 */ /* 0x000fe80000100800 */
[----:B------:R-:W-:Y:S01]  /*30e20*/  STL [R1+0x110], R20 ;  /* 0x0001101401007387 */ /* 0x000fe20000100800 */
[----:B--2---:R-:W-:-:S15]  /*30e30*/  HMMA.16816.F32 R24, R16, R22, R24 ;  /* 0x000000161018723c */ /* 0x004fde0000001818 */
[----:B------:R-:W-:-:S04]  /*30e40*/  NOP ;  /* 0x0000000000007918 */ /* 0x000fc80000000000 */
[----:B------:R0:W-:Y:S01]  /*30e50*/  STL.64 [R1+0x520], R24 ;  /* 0x0005201801007387 */ /* 0x0001e20000100a00 */
[----:B----4-:R-:W-:Y:S03]  /*30e60*/  HMMA.16816.F32 R4, R16, R20, R4 ;  /* 0x000000141004723c */ /* 0x010fe60000001804 */
[----:B------:R1:W-:Y:S01]  /*30e70*/  STL.64 [R1+0x528], R26 ;  /* 0x0005281a01007387 */ /* 0x0003e20000100a00 */
[----:B0-----:R-:W-:-:S03]  /*30e80*/  F2FP.F16.E4M3.UNPACK_B R24, R8.H1 ;  /* 0x00000008ff18723e */ /* 0x001fc600030006ff */
[----:B------:R0:W-:Y:S01]  /*30e90*/  STL [R1+0x114], R21 ;  /* 0x0001141501007387 */ /* 0x0001e20000100800 */
[----:B------:R-:W-:-:S03]  /*30ea0*/  F2FP.F16.E4M3.UNPACK_B R25, R10.H1 ;  /* 0x0000000aff19723e */ /* 0x000fc600030006ff */
[----:B-1----:R-:W2:Y:S04]  /*30eb0*/  LDL.LU R26, [R1+0x498] ;  /* 0x00049800011a7983 */ /* 0x002ea80000300800 */
[----:B------:R-:W3:Y:S04]  /*30ec0*/  LDL.LU R27, [R1+0x49c] ;  /* 0x00049c00011b7983 */ /* 0x000ee80000300800 */
[----:B------:R-:W-:Y:S04]  /*30ed0*/  STL.64 [R1+0x530], R4 ;  /* 0x0005300401007387 */ /* 0x000fe80000100a00 */
[----:B------:R-:W-:Y:S01]  /*30ee0*/  STL.64 [R1+0x538], R6 ;  /* 0x0005380601007387 */ /* 0x000fe20000100a00 */
[----:B------:R-:W-:-:S03]  /*30ef0*/  IMAD.MOV.U32 R20, RZ, RZ, R2 ;  /* 0x000000ffff147224 */ /* 0x000fc600078e0002 */
[----:B------:R-:W4:Y:S04]  /*30f00*/  LDL.LU R8, [R1+0x4a8] ;  /* 0x0004a80001087983 */ /* 0x000f280000300800 */
[----:B------:R-:W-:Y:S04]  /*30f10*/  STL [R1+0x100], R24 ;  /* 0x0001001801007387 */ /* 0x000fe80000100800 */
[----:B------:R-:W5:Y:S04]  /*30f20*/  LDL.LU R10, [R1+0x4ac] ;  /* 0x0004ac00010a7983 */ /* 0x000f680000300800 */
[----:B------:R-:W-:Y:S04]  /*30f30*/  STL [R1+0x104], R25 ;  /* 0x0001041901007387 */ /* 0x000fe80000100800 */
[----:B------:R-:W2:Y:S01]  /*30f40*/  LDL.LU R2, [R1+0x17e4] ;  /* 0x0017e40001027983 */ /* 0x000ea20000300800 */
[----:B------:R-:W-:-:S02]  /*30f50*/  IMAD.MOV.U32 R22, RZ, RZ, R3 ;  /* 0x000000ffff167224 */ /* 0x000fc400078e0003 */
[----:B------:R-:W-:Y:S02]  /*30f60*/  IMAD.MOV.U32 R23, RZ, RZ, R14 ;  /* 0x000000ffff177224 */ /* 0x000fe400078e000e */
[----:B0-----:R-:W-:Y:S02]  /*30f70*/  IMAD.MOV.U32 R21, RZ, RZ, R0 ;  /* 0x000000ffff157224 */ /* 0x001fe400078e0000 */
[----:B------:R-:W3:Y:S04]  /*30f80*/  LDL.LU R0, [R1+0x17e0] ;  /* 0x0017e00001007983 */ /* 0x000ee80000300800 */
[----:B------:R-:W4:Y:S04]  /*30f90*/  LDL.LU R3, [R1+0x17dc] ;  /* 0x0017dc0001037983 */ /* 0x000f280000300800 */
[----:B------:R-:W4:Y:S04]  /*30fa0*/  LDL.LU R14, [R1+0x17d8] ;  /* 0x0017d800010e7983 */ /* 0x000f280000300800 */
[----:B------:R-:W-:Y:S04]  /*30fb0*/  STL.64 [R1+0x17b0], R22 ;  /* 0x0017b01601007387 */ /* 0x000fe80000100a00 */
[----:B------:R0:W-:Y:S02]  /*30fc0*/  STL.64 [R1+0x17a8], R20 ;  /* 0x0017a81401007387 */ /* 0x0001e40000100a00 */
[----:B0-----:R-:W-:-:S02]  /*30fd0*/  IMAD.MOV.U32 R20, RZ, RZ, R15 ;  /* 0x000000ffff147224 */ /* 0x001fc400078e000f */
[----:B------:R-:W4:Y:S01]  /*30fe0*/  LDL.LU R15, [R1+0x17d4] ;  /* 0x0017d400010f7983 */ /* 0x000f220000300800 */
[----:B--2---:R-:W-:-:S03]  /*30ff0*/  IMAD.MOV.U32 R21, RZ, RZ, R2 ;  /* 0x000000ffff157224 */ /* 0x004fc600078e0002 */
[----:B------:R-:W2:Y:S04]  /*31000*/  LDL.LU R2, [R1+0x17d0] ;  /* 0x0017d00001027983 */ /* 0x000ea80000300800 */
[----:B------:R-:W2:Y:S01]  /*31010*/  LDL.LU R22, [R1+0xb8] ;  /* 0x0000b80001167983 */ /* 0x000ea20000300800 */
[----:B---3--:R-:W-:-:S03]  /*31020*/  IMAD.MOV.U32 R23, RZ, RZ, R0 ;  /* 0x000000ffff177224 */ /* 0x008fc600078e0000 */
[----:B------:R-:W3:Y:S04]  /*31030*/  LDL.LU R0, [R1+0x17cc] ;  /* 0x0017cc0001007983 */ /* 0x000ee80000300800 */
[----:B--2---:R-:W-:Y:S04]  /*31040*/  STL.64 [R1+0x17c0], R22 ;  /* 0x0017c01601007387 */ /* 0x004fe80000100a00 */
[----:B------:R4:W-:Y:S04]  /*31050*/  STL.64 [R1+0x17b8], R20 ;  /* 0x0017b81401007387 */ /* 0x0009e80000100a00 */
[----:B---3--:R-:W-:Y:S01]  /*31060*/  LDS.64 R6, [R0+UR9+0x8c00] ;  /* 0x008c000900067984 */ /* 0x008fe20008000a00 */
[----:B----4-:R-:W-:-:S03]  /*31070*/  IMAD.MOV.U32 R20, RZ, RZ, R14 ;  /* 0x000000ffff147224 */ /* 0x010fc600078e000e */
[----:B------:R-:W2:Y:S01]  /*31080*/  LDL.LU R14, [R1+0x17c8] ;  /* 0x0017c800010e7983 */ /* 0x000ea20000300800 */
[----:B------:R-:W-:Y:S02]  /*31090*/  IMAD.MOV.U32 R22, RZ, RZ, R3 ;  /* 0x000000ffff167224 */ /* 0x000fe400078e0003 */
[----:B------:R-:W-:Y:S02]  /*310a0*/  IMAD.MOV.U32 R23, RZ, RZ, R2 ;  /* 0x000000ffff177224 */ /* 0x000fe400078e0002 */
[----:B------:R-:W0:Y:S01]  /*310b0*/  LDS.64 R2, [R0+UR9+0x8800] ;  /* 0x0088000900027984 */ /* 0x000e220008000a00 */
[----:B------:R-:W-:-:S07]  /*310c0*/  IMAD.MOV.U32 R21, RZ, RZ, R15 ;  /* 0x000000ffff157224 */ /* 0x000fce00078e000f */
[----:B------:R-:W-:Y:S01]  /*310d0*/  HMMA.16816.F32 R20, R16, R24, R20 ;  /* 0x000000181014723c */ /* 0x000fe20000001814 */
[----:B0-----:R-:W-:Y:S04]  /*310e0*/  STL [R1+0x16ec], R3 ;  /* 0x0016ec0301007387 */ /* 0x001fe80000100800 */
[----:B------:R-:W-:Y:S04]  /*310f0*/  STL [R1+0x16e8], R7 ;  /* 0x0016e80701007387 */ /* 0x000fe80000100800 */
[----:B--2---:R-:W0:Y:S04]  /*31100*/  LDS.64 R4, [R14+UR9+0x8800] ;  /* 0x008800090e047984 */ /* 0x004e280008000a00 */
[----:B------:R-:W1:Y:S04]  /*31110*/  LDS.64 R14, [R14+UR9+0x8c00] ;  /* 0x008c00090e0e7984 */ /* 0x000e680008000a00 */
[----:B0-----:R-:W-:Y:S04]  /*31120*/  STL [R1+0x16f0], R5 ;  /* 0x0016f00501007387 */ /* 0x001fe80000100800 */
[----:B-1----:R-:W-:Y:S04]  /*31130*/  STL [R1+0x16f4], R15 ;  /* 0x0016f40f01007387 */ /* 0x002fe80000100800 */
[----:B------:R-:W-:Y:S04]  /*31140*/  STL.64 [R1+0x540], R20 ;  /* 0x0005401401007387 */ /* 0x000fe80000100a00 */
[----:B------:R0:W-:Y:S04]  /*31150*/  STL.64 [R1+0x548], R22 ;  /* 0x0005481601007387 */ /* 0x0001e80000100a00 */
[----:B0-----:R-:W2:Y:S04]  /*31160*/  LDL.LU.64 R22, [R1+0x17c0] ;  /* 0x0017c00001167983 */ /* 0x001ea80000300a00 */
[----:B------:R-:W2:Y:S01]  /*31170*/  LDL.LU.64 R20, [R1+0x17b8] ;  /* 0x0017b80001147983 */ /* 0x000ea20000300a00 */
[----:B------:R-:W-:-:S02]  /*31180*/  F2FP.F16.E4M3.UNPACK_B R26, R26.H1 ;  /* 0x0000001aff1a723e */ /* 0x000fc400030006ff */
[----:B------:R-:W-:-:S03]  /*31190*/  F2FP.F16.E4M3.UNPACK_B R27, R27.H1 ;  /* 0x0000001bff1b723e */ /* 0x000fc600030006ff */
        /* <DEDUP_REMOVED lines=8> */
[----:B------:R-:W-:-:S02]  /*31220*/  F2FP.F16.E4M3.UNPACK_B R24, R8.H1 ;  /* 0x00000008ff18723e */ /* 0x000fc400030006ff */
[----:B-----5:R-:W-:-:S03]  /*31230*/  F2FP.F16.E4M3.UNPACK_B R25, R10.H1 ;  /* 0x0000000aff19723e */ /* 0x020fc600030006ff */
[----:B------:R-:W-:Y:S04]  /*31240*/  STL [R1+0xc8], R24 ;  /* 0x0000c81801007387 */ /* 0x000fe80000100800 */
[----:B------:R2:W-:Y:S01]  /*31250*/  STL [R1+0xcc], R25 ;  /* 0x0000cc1901007387 */ /* 0x0005e20000100800 */
[----:B------:R-:W-:Y:S01]  /*31260*/  F2FP.F16.E4M3.UNPACK_B R28, R28.H1 ;  /* 0x0000001cff1c723e */ /* 0x000fe200030006ff */
[----:B--2---:R-:W-:Y:S02]  /*31270*/  HMMA.16816.F32 R24, R16, R24, R20 ;  /* 0x000000181018723c */ /* 0x004fe40000001814 */
[----:B------:R-:W2:Y:S04]  /*31280*/  LDL.LU.64 R22, [R1+0x17a0] ;  /* 0x0017a00001167983 */ /* 0x000ea80000300a00 */
[----:B------:R-:W2:-:S13]  /*31290*/  LDL.LU.64 R20, [R1+0x1798] ;  /* 0x0017980001147983 */ /* 0x000e9a0000300a00 */
[----:B------:R-:W-:Y:S04]  /*312a0*/  STL.64 [R1+0x560], R24 ;  /* 0x0005601801007387 */ /* 0x000fe80000100a00 */
[----:B------:R0:W-:Y:S04]  /*312b0*/  STL.64 [R1+0x568], R26 ;  /* 0x0005681a01007387 */ /* 0x0001e80000100a00 */
[----:B0-----:R-:W3:Y:S04]  /*312c0*/  LDL.LU R26, [R1+0xe0] ;  /* 0x0000e000011a7983 */ /* 0x001ee80000300800 */
[----:B------:R-:W-:Y:S04]  /*312d0*/  STL [R1+0xc0], R28 ;  /* 0x0000c01c01007387 */ /* 0x000fe80000100800 */
[----:B------:R-:W3:Y:S04]  /*312e0*/  LDL.LU R27, [R1+0xe4] ;  /* 0x0000e400011b7983 */ /* 0x000ee80000300800 */
[----:B------:R-:W4:Y:S04]  /*312f0*/  LDL.LU R24, [R1+0xd8] ;  /* 0x0000d80001187983 */ /* 0x000f280000300800 */
[----:B------:R-:W4:Y:S01]  /*31300*/  LDL.LU R25, [R1+0xdc] ;  /* 0x0000dc0001197983 */ /* 0x000f220000300800 */
[----:B------:R-:W-:-:S05]  /*31310*/  F2FP.F16.E4M3.UNPACK_B R29, R29.H1 ;  /* 0x0000001dff1d723e */ /* 0x000fca00030006ff */
[----:B------:R-:W-:Y:S02]  /*31320*/  IMAD.MOV.U32 R0, RZ, RZ, R29 ;  /* 0x000000ffff007224 */ /* 0x000fe400078e001d */
[----:B--2---:R-:W-:Y:S01]  /*31330*/  HMMA.16816.F32 R8, R16, R28, R20 ;  /* 0x0000001c1008723c */ /* 0x004fe20000001814 */
[----:B---3--:R-:W-:Y:S04]  /*31340*/  STL.64 [R1+0x1788], R26 ;  /* 0x0017881a01007387 */ /* 0x008fe80000100a00 */
[----:B----4-:R0:W-:Y:S04]  /*31350*/  STL.64 [R1+0x1780], R24 ;  /* 0x0017801801007387 */ /* 0x0101e80000100a00 */
[----:B0-----:R-:W2:Y:S04]  /*31360*/  LDL.LU R24, [R1+0x2a0] ;  /* 0x0002a00001187983 */ /* 0x001ea80000300800 */
[----:B------:R-:W2:Y:S04]  /*31370*/  LDL.LU R25, [R1+0x2a4] ;  /* 0x0002a40001197983 */ /* 0x000ea80000300800 */
[----:B------:R-:W2:Y:S04]  /*31380*/  LDL.LU R26, [R1+0x2a8] ;  /* 0x0002a800011a7983 */ /* 0x000ea80000300800 */
[----:B------:R-:W2:Y:S04]  /*31390*/  LDL.LU R27, [R1+0x2ac] ;  /* 0x0002ac00011b7983 */ /* 0x000ea80000300800 */
[----:B------:R0:W-:Y:S04]  /*313a0*/  STL [R1+0x1768], R12 ;  /* 0x0017680c01007387 */ /* 0x0001e80000100800 */
[----:B0-----:R-:W2:Y:S04]  /*313b0*/  LDL.LU R12, [R1+0xd0] ;  /* 0x0000d000010c7983 */ /* 0x001ea80000300800 */
[----:B------:R-:W2:Y:S04]  /*313c0*/  LDL.LU R13, [R1+0xd4] ;  /* 0x0000d400010d7983 */ /* 0x000ea80000300800 */
[----:B------:R-:W3:Y:S04]  /*313d0*/  LDL.LU.64 R28, [R1+0x1790] ;  /* 0x00179000011c7983 */ /* 0x000ee80000300a00 */
[----:B------:R0:W-:Y:S04]  /*313e0*/  STL.64 [R1+0x570], R8 ;  /* 0x0005700801007387 */ /* 0x0001e80000100a00 */
[----:B------:R1:W-:Y:S04]  /*313f0*/  STL.64 [R1+0x578], R10 ;  /* 0x0005780a01007387 */ /* 0x0003e80000100a00 */
[----:B------:R-:W3:Y:S04]  /*31400*/  LDL.LU R16, [R1+0x2c0] ;  /* 0x0002c00001107983 */ /* 0x000ee80000300800 */
[----:B------:R-:W3:Y:S04]  /*31410*/  LDL.LU R17, [R1+0x2c4] ;  /* 0x0002c40001117983 */ /* 0x000ee80000300800 */
[----:B------:R-:W3:Y:S04]  /*31420*/  LDL.LU R18, [R1+0x2c8] ;  /* 0x0002c80001127983 */ /* 0x000ee80000300800 */
[----:B------:R-:W3:Y:S01]  /*31430*/  LDL.LU R19, [R1+0x2cc] ;  /* 0x0002cc0001137983 */ /* 0x000ee20000300800 */
[----:B0-----:R-:W-:-:S02]  /*31440*/  IMAD.MOV.U32 R8, RZ, RZ, R2 ;  /* 0x000000ffff087224 */ /* 0x001fc400078e0002 */
[----:B------:R-:W-:Y:S01]  /*31450*/  IMAD.MOV.U32 R9, RZ, RZ, R6 ;  /* 0x000000ffff097224 */ /* 0x000fe200078e0006 */
[----:B------:R-:W4:Y:S01]  /*31460*/  LDL.LU R20, [R1+0x280] ;  /* 0x0002800001147983 */ /* 0x000f220000300800 */
[----:B-1----:R-:W-:Y:S02]  /*31470*/  IMAD.MOV.U32 R10, RZ, RZ, R4 ;  /* 0x000000ffff0a7224 */ /* 0x002fe400078e0004 */
[----:B------:R-:W-:Y:S01]  /*31480*/  IMAD.MOV.U32 R11, RZ, RZ, R14 ;  /* 0x000000ffff0b7224 */ /* 0x000fe200078e000e */
[----:B------:R-:W4:Y:S04]  /*31490*/  LDL.LU R21, [R1+0x284] ;  /* 0x0002840001157983 */ /* 0x000f280000300800 */
[----:B------:R-:W4:Y:S04]  /*314a0*/  LDL.LU R22, [R1+0x288] ;  /* 0x0002880001167983 */ /* 0x000f280000300800 */
[----:B------:R-:W4:Y:S04]  /*314b0*/  LDL.LU R23, [R1+0x28c] ;  /* 0x00028c0001177983 */ /* 0x000f280000300800 */
[----:B------:R-:W-:Y:S01]  /*314c0*/  STL [R1+0x1668], R0 ;  /* 0x0016680001007387 */ /* 0x000fe20000100800 */
[C---:B---3--:R-:W-:Y:S08]  /*314d0*/  HMMA.16816.F32 R16, R8.reuse, R28, R16 ;  /* 0x0000001c0810723c */ /* 0x048ff00000001810 */
[----:B--2---:R-:W-:Y:S11]  /*314e0*/  HMMA.16816.F32 R8, R8, R12, R24 ;  /* 0x0000000c0808723c */ /* 0x004ff60000001818 */
[----:B------:R-:W-:Y:S04]  /*314f0*/  STL.64 [R1+0x16e0], R18 ;  /* 0x0016e01201007387 */ /* 0x000fe80000100a00 */
[----:B------:R0:W-:Y:S04]  /*31500*/  STL.64 [R1+0x16d8], R16 ;  /* 0x0016d81001007387 */ /* 0x0001e80000100a00 */
[----:B0-----:R-:W2:Y:S04]  /*31510*/  LDL.LU R16, [R1+0x290] ;  /* 0x0002900001107983 */ /* 0x001ea80000300800 */
[----:B------:R-:W2:Y:S04]  /*31520*/  LDL.LU R17, [R1+0x294] ;  /* 0x0002940001117983 */ /* 0x000ea80000300800 */
[----:B------:R-:W2:Y:S04]  /*31530*/  LDL.LU R18, [R1+0x298] ;  /* 0x0002980001127983 */ /* 0x000ea80000300800 */
[----:B------:R-:W2:Y:S04]  /*31540*/  LDL.LU R19, [R1+0x29c] ;  /* 0x00029c0001137983 */ /* 0x000ea80000300800 */
[----:B------:R-:W4:Y:S04]  /*31550*/  LDL.LU.64 R26, [R1+0x1788] ;  /* 0x00178800011a7983 */ /* 0x000f280000300a00 */
[----:B------:R-:W2:Y:S01]  /*31560*/  LDL.LU.64 R24, [R1+0x1780] ;  /* 0x0017800001187983 */ /* 0x000ea20000300a00 */
[----:B------:R-:W-:-:S02]  /*31570*/  IMAD.MOV.U32 R15, RZ, RZ, R8 ;  /* 0x000000ffff0f7224 */ /* 0x000fc400078e0008 */
[----:B------:R-:W-:Y:S02]  /*31580*/  IMAD.MOV.U32 R5, RZ, RZ, R9 ;  /* 0x000000ffff057224 */ /* 0x000fe400078e0009 */
[----:B------:R-:W-:Y:S02]  /*31590*/  IMAD.MOV.U32 R3, RZ, RZ, R10 ;  /* 0x000000ffff037224 */ /* 0x000fe400078e000a */
[----:B------:R-:W-:Y:S02]  /*315a0*/  IMAD.MOV.U32 R7, RZ, RZ, R11 ;  /* 0x000000ffff077224 */ /* 0x000fe400078e000b */
[----:B------:R-:W-:Y:S02]  /*315b0*/  IMAD.MOV.U32 R8, RZ, RZ, R2 ;  /* 0x000000ffff087224 */ /* 0x000fe400078e0002 */
[----:B------:R-:W-:Y:S02]  /*315c0*/  IMAD.MOV.U32 R9, RZ, RZ, R6 ;  /* 0x000000ffff097224 */ /* 0x000fe400078e0006 */
[----:B------:R-:W-:-:S02]  /*315d0*/  IMAD.MOV.U32 R10, RZ, RZ, R4 ;  /* 0x000000ffff0a7224 */ /* 0x000fc400078e0004 */
[----:B------:R-:W-:-:S07]  /*315e0*/  IMAD.MOV.U32 R11, RZ, RZ, R14 ;  /* 0x000000ffff0b7224 */ /* 0x000fce00078e000e */
[C---:B--2---:R-:W-:Y:S08]  /*315f0*/  HMMA.16816.F32 R16, R8.reuse, R24, R16 ;  /* 0x000000180810723c */ /* 0x044ff00000001810 */
[----:B----4-:R-:W-:Y:S11]  /*31600*/  HMMA.16816.F32 R8, R8, R26, R20 ;  /* 0x0000001a0808723c */ /* 0x010ff60000001814 */
[----:B------:R-:W-:Y:S04]  /*31610*/  STL.64 [R1+0xa0], R16 ;  /* 0x0000a01001007387 */ /* 0x000fe80000100a00 */
[----:B------:R-:W-:Y:S04]  /*31620*/  STL.64 [R1+0xa8], R18 ;  /* 0x0000a81201007387 */ /* 0x000fe80000100a00 */
[----:B------:R-:W2:Y:S04]  /*31630*/  LDL.LU R26, [R1+0xf8] ;  /* 0x0000f800011a7983 */ /* 0x000ea80000300800 */
[----:B------:R-:W-:Y:S04]  /*31640*/  STL.64 [R1+0x90], R8 ;  /* 0x0000900801007387 */ /* 0x000fe80000100a00 */
[----:B------:R-:W-:Y:S04]  /*31650*/  STL.64 [R1+0x98], R10 ;  /* 0x0000980a01007387 */ /* 0x000fe80000100a00 */
[----:B------:R-:W2:Y:S04]  /*31660*/  LDL.LU R27, [R1+0xfc] ;  /* 0x0000fc00011b7983 */ /* 0x000ea80000300800 */
[----:B------:R-:W3:Y:S04]  /*31670*/  LDL.LU R12, [R1+0xe8] ;  /* 0x0000e800010c7983 */ /* 0x000ee80000300800 */
[----:B------:R-:W3:Y:S04]  /*31680*/  LDL.LU R13, [R1+0xec] ;  /* 0x0000ec00010d7983 */ /* 0x000ee80000300800 */
[----:B------:R-:W4:Y:S04]  /*31690*/  LDL.LU R22, [R1+0x108] ;  /* 0x0001080001167983 */ /* 0x000f280000300800 */
[----:B------:R-:W4:Y:S04]  /*316a0*/  LDL.LU R23, [R1+0x10c] ;  /* 0x00010c0001177983 */ /* 0x000f280000300800 */
[----:B----4-:R0:W-:Y:S04]  /*316b0*/  STL.64 [R1+0x1760], R22 ;  /* 0x0017601601007387 */ /* 0x0101e80000100a00 */
[----:B------:R-:W4:Y:S04]  /*316c0*/  LDL.LU R20, [R1+0x260] ;  /* 0x0002600001147983 */ /* 0x000f280000300800 */
[----:B------:R-:W4:Y:S04]  /*316d0*/  LDL.LU R21, [R1+0x264] ;  /* 0x0002640001157983 */ /* 0x000f280000300800 */
[----:B0-----:R-:W5:Y:S04]  /*316e0*/  LDL.LU R22, [R1+0x268] ;  /* 0x0002680001167983 */ /* 0x001f680000300800 */
[----:B------:R-:W5:Y:S04]  /*316f0*/  LDL.LU R23, [R1+0x26c] ;  /* 0x00026c0001177983 */ /* 0x000f680000300800 */
[----:B-----5:R-:W-:Y:S04]  /*31700*/  STL.64 [R1+0x1778], R22 ;  /* 0x0017781601007387 */ /* 0x020fe80000100a00 */
[----:B----4-:R0:W-:Y:S04]  /*31710*/  STL.64 [R1+0x1770], R20 ;  /* 0x0017701401007387 */ /* 0x0101e80000100a00 */
[----:B0-----:R-:W3:Y:S04]  /*31720*/  LDL.LU R20, [R1+0x270] ;  /* 0x0002700001147983 */ /* 0x001ee80000300800 */
[----:B------:R-:W3:Y:S04]  /*31730*/  LDL.LU R21, [R1+0x274] ;  /* 0x0002740001157983 */ /* 0x000ee80000300800 */
[----:B------:R-:W3:Y:S04]  /*31740*/  LDL.LU R22, [R1+0x278] ;  /* 0x0002780001167983 */ /* 0x000ee80000300800 */
[----:B------:R-:W3:Y:S04]  /*31750*/  LDL.LU R23, [R1+0x27c] ;  /* 0x00027c0001177983 */ /* 0x000ee80000300800 */
[----:B------:R-:W4:Y:S04]  /*31760*/  LDL.LU R24, [R1+0x128] ;  /* 0x0001280001187983 */ /* 0x000f280000300800 */
[----:B------:R-:W4:Y:S04]  /*31770*/  LDL.LU R25, [R1+0x12c] ;  /* 0x00012c0001197983 */ /* 0x000f280000300800 */
[----:B------:R-:W5:Y:S04]  /*31780*/  LDL.LU R28, [R1+0x118] ;  /* 0x00011800011c7983 */ /* 0x000f680000300800 */
[----:B------:R-:W5:Y:S04]  /*31790*/  LDL.LU R29, [R1+0x11c] ;  /* 0x00011c00011d7983 */ /* 0x000f680000300800 */
        /* <DEDUP_REMOVED lines=21> */
[----:B------:R-:W3:Y:S04]  /*318f0*/  LDL.LU.64 R22, [R1+0x1778] ;  /* 0x0017780001167983 */ /* 0x000ee80000300a00 */
[----:B------:R-:W3:Y:S04]  /*31900*/  LDL.LU.64 R20, [R1+0x1770] ;  /* 0x0017700001147983 */ /* 0x000ee80000300a00 */
[----:B------:R-:W2:Y:S04]  /*31910*/  LDL.LU R12, [R1+0x1768] ;  /* 0x00176800010c7983 */ /* 0x000ea80000300800 */
[----:B------:R0:W-:Y:S04]  /*31920*/  STL.64 [R1+0x80], R8 ;  /* 0x0000800801007387 */ /* 0x0001e80000100a00 */
[----:B------:R1:W-:Y:S01]  /*31930*/  STL.64 [R1+0x88], R10 ;  /* 0x0000880a01007387 */ /* 0x0003e20000100a00 */
[----:B0-----:R-:W-:-:S02]  /*31940*/  IMAD.MOV.U32 R8, RZ, RZ, R2 ;  /* 0x000000ffff087224 */ /* 0x001fc400078e0002 */
[----:B------:R-:W-:Y:S02]  /*31950*/  IMAD.MOV.U32 R9, RZ, RZ, R6 ;  /* 0x000000ffff097224 */ /* 0x000fe400078e0006 */
[----:B-1----:R-:W-:Y:S02]  /*31960*/  IMAD.MOV.U32 R10, RZ, RZ, R4 ;  /* 0x000000ffff0a7224 */ /* 0x002fe400078e0004 */
[----:B------:R-:W-:-:S07]  /*31970*/  IMAD.MOV.U32 R11, RZ, RZ, R14 ;  /* 0x000000ffff0b7224 */ /* 0x000fce00078e000e */
[----:B---3--:R-:W-:Y:S01]  /*31980*/  HMMA.16816.F32 R8, R8, R26, R20 ;  /* 0x0000001a0808723c */ /* 0x008fe20000001814 */
[----:B------:R-:W2:Y:S04]  /*31990*/  LDL.LU.64 R22, [R1+0x1760] ;  /* 0x0017600001167983 */ /* 0x000ea80000300a00 */
[----:B------:R-:W3:-:S14]  /*319a0*/  LDL.LU R26, [R1+0x138] ;  /* 0x00013800011a7983 */ /* 0x000edc0000300800 */
[----:B------:R0:W-:Y:S04]  /*319b0*/  STL.64 [R1+0x70], R8 ;  /* 0x0000700801007387 */ /* 0x0001e80000100a00 */
[----:B------:R1:W-:Y:S04]  /*319c0*/  STL.64 [R1+0x78], R10 ;  /* 0x0000780a01007387 */ /* 0x0003e80000100a00 */
[----:B------:R-:W3:Y:S01]  /*319d0*/  LDL.LU R27, [R1+0x13c] ;  /* 0x00013c00011b7983 */ /* 0x000ee20000300800 */
[----:B0-----:R-:W-:Y:S02]  /*319e0*/  IMAD.MOV.U32 R8, RZ, RZ, R2 ;  /* 0x000000ffff087224 */ /* 0x001fe400078e0002 */
[----:B------:R-:W-:-:S02]  /*319f0*/  IMAD.MOV.U32 R9, RZ, RZ, R6 ;  /* 0x000000ffff097224 */ /* 0x000fc400078e0006 */
[----:B-1----:R-:W-:Y:S02]  /*31a00*/  IMAD.MOV.U32 R10, RZ, RZ, R4 ;  /* 0x000000ffff0a7224 */ /* 0x002fe400078e0004 */
[----:B------:R-:W-:-:S07]  /*31a10*/  IMAD.MOV.U32 R11, RZ, RZ, R14 ;  /* 0x000000ffff0b7224 */ /* 0x000fce00078e000e */
[----:B--2---:R-:W-:Y:S01]  /*31a20*/  HMMA.16816.F32 R8, R8, R22, R16 ;  /* 0x000000160808723c */ /* 0x004fe20000001810 */
[----:B------:R-:W5:Y:S04]  /*31a30*/  LDL.LU.64 R18, [R1+0x1758] ;  /* 0x0017580001127983 */ /* 0x000f680000300a00 */
[----:B------:R-:W5:Y:S04]  /*31a40*/  LDL.LU.64 R16, [R1+0x1750] ;  /* 0x0017500001107983 */ /* 0x000f680000300a00 */
[----:B------:R-:W2:Y:S10]  /*31a50*/  LDL.LU R22, [R1+0x140] ;  /* 0x0001400001167983 */ /* 0x000eb40000300800 */
[----:B------:R0:W-:Y:S04]  /*31a60*/  STL.64 [R1+0x60], R8 ;  /* 0x0000600801007387 */ /* 0x0001e80000100a00 */
[----:B------:R1:W-:Y:S04]  /*31a70*/  STL.64 [R1+0x68], R10 ;  /* 0x0000680a01007387 */ /* 0x0003e80000100a00 */
[----:B------:R-:W2:Y:S01]  /*31a80*/  LDL.LU R23, [R1+0x144] ;  /* 0x0001440001177983 */ /* 0x000ea20000300800 */
[----:B0-----:R-:W-:-:S02]  /*31a90*/  IMAD.MOV.U32 R8, RZ, RZ, R2 ;  /* 0x000000ffff087224 */ /* 0x001fc400078e0002 */
[----:B------:R-:W-:Y:S02]  /*31aa0*/  IMAD.MOV.U32 R9, RZ, RZ, R6 ;  /* 0x000000ffff097224 */ /* 0x000fe400078e0006 */
[----:B-1----:R-:W-:Y:S02]  /*31ab0*/  IMAD.MOV.U32 R10, RZ, RZ, R4 ;  /* 0x000000ffff0a7224 */ /* 0x002fe400078e0004 */
[----:B------:R-:W-:-:S07]  /*31ac0*/  IMAD.MOV.U32 R11, RZ, RZ, R14 ;  /* 0x000000ffff0b7224 */ /* 0x000fce00078e000e */
[----:B-----5:R-:W-:Y:S01]  /*31ad0*/  HMMA.16816.F32 R8, R8, R28, R16 ;  /* 0x0000001c0808723c */ /* 0x020fe20000001810 */
[----:B--2---:R0:W-:Y:S04]  /*31ae0*/  STL.64 [R1+0x1738], R22 ;  /* 0x0017381601007387 */ /* 0x0041e80000100a00 */
[----:B------:R-:W3:Y:S04]  /*31af0*/  LDL.LU R20, [R1+0x220] ;  /* 0x0002200001147983 */ /* 0x000ee80000300800 */
[----:B------:R-:W3:Y:S04]  /*31b00*/  LDL.LU R21, [R1+0x224] ;  /* 0x0002240001157983 */ /* 0x000ee80000300800 */
[----:B0-----:R-:W3:Y:S04]  /*31b10*/  LDL.LU R22, [R1+0x228] ;  /* 0x0002280001167983 */ /* 0x001ee80000300800 */
[----:B------:R-:W3:Y:S04]  /*31b20*/  LDL.LU R23, [R1+0x22c] ;  /* 0x00022c0001177983 */ /* 0x000ee80000300800 */
[----:B------:R-:W4:Y:S04]  /*31b30*/  LDL.LU.64 R18, [R1+0x1748] ;  /* 0x0017480001127983 */ /* 0x000f280000300a00 */
[----:B------:R-:W4:Y:S04]  /*31b40*/  LDL.LU.64 R16, [R1+0x1740] ;  /* 0x0017400001107983 */ /* 0x000f280000300a00 */
[----:B------:R0:W-:Y:S04]  /*31b50*/  STL.64 [R1+0x50], R8 ;  /* 0x0000500801007387 */ /* 0x0001e80000100a00 */
[----:B------:R1:W-:Y:S01]  /*31b60*/  STL.64 [R1+0x58], R10 ;  /* 0x0000580a01007387 */ /* 0x0003e20000100a00 */
[----:B0-----:R-:W-:-:S02]  /*31b70*/  IMAD.MOV.U32 R8, RZ, RZ, R2 ;  /* 0x000000ffff087224 */ /* 0x001fc400078e0002 */
[----:B------:R-:W-:Y:S02]  /*31b80*/  IMAD.MOV.U32 R9, RZ, RZ, R6 ;  /* 0x000000ffff097224 */ /* 0x000fe400078e0006 */
[----:B-1----:R-:W-:Y:S02]  /*31b90*/  IMAD.MOV.U32 R10, RZ, RZ, R4 ;  /* 0x000000ffff0a7224 */ /* 0x002fe400078e0004 */
[----:B------:R-:W-:-:S07]  /*31ba0*/  IMAD.MOV.U32 R11, RZ, RZ, R14 ;  /* 0x000000ffff0b7224 */ /* 0x000fce00078e000e */
[----:B----4-:R-:W-:-:S15]  /*31bb0*/  HMMA.16816.F32 R16, R8, R24, R16 ;  /* 0x000000180810723c */ /* 0x010fde0000001810 */
[----:B------:R-:W-:-:S04]  /*31bc0*/  NOP ;  /* 0x0000000000007918 */ /* 0x000fc80000000000 */
[----:B------:R-:W-:Y:S01]  /*31bd0*/  IMAD.MOV.U32 R29, RZ, RZ, R18 ;  /* 0x000000ffff1d7224 */ /* 0x000fe200078e0012 */
[----:B------:R0:W-:Y:S01]  /*31be0*/  STL.64 [R1+0x40], R16 ;  /* 0x0000401001007387 */ /* 0x0001e20000100a00 */
[----:B------:R-:W-:-:S03]  /*31bf0*/  IMAD.MOV.U32 R28, RZ, RZ, R19 ;  /* 0x000000ffff1c7224 */ /* 0x000fc600078e0013 */
[----:B------:R-:W2:Y:S04]  /*31c00*/  LDL.LU R18, [R1+0x150] ;  /* 0x0001500001127983 */ /* 0x000ea80000300800 */
[----:B------:R-:W2:Y:S01]  /*31c10*/  LDL.LU R19, [R1+0x154] ;  /* 0x0001540001137983 */ /* 0x000ea20000300800 */
[----:B---3--:R-:W-:Y:S03]  /*31c20*/  HMMA.16816.F32 R8, R8, R26, R20 ;  /* 0x0000001a0808723c */ /* 0x008fe60000001814 */
[----:B--2---:R1:W-:Y:S04]  /*31c30*/  STL.64 [R1+0x1730], R18 ;  /* 0x0017301201007387 */ /* 0x0043e80000100a00 */
[----:B0-----:R-:W2:Y:S04]  /*31c40*/  LDL.LU R16, [R1+0x210] ;  /* 0x0002100001107983 */ /* 0x001ea80000300800 */
[----:B------:R-:W2:Y:S04]  /*31c50*/  LDL.LU R17, [R1+0x214] ;  /* 0x0002140001117983 */ /* 0x000ea80000300800 */
[----:B-1----:R-:W2:Y:S04]  /*31c60*/  LDL.LU R18, [R1+0x218] ;  /* 0x0002180001127983 */ /* 0x002ea80000300800 */
[----:B------:R-:W2:Y:S04]  /*31c70*/  LDL.LU R19, [R1+0x21c] ;  /* 0x00021c0001137983 */ /* 0x000ea80000300800 */
[----:B------:R-:W2:Y:S04]  /*31c80*/  LDL.LU.64 R22, [R1+0x1738] ;  /* 0x0017380001167983 */ /* 0x000ea80000300a00 */
[----:B------:R-:W3:Y:S04]  /*31c90*/  LDL.LU R26, [R1+0x170] ;  /* 0x00017000011a7983 */ /* 0x000ee80000300800 */
[----:B------:R0:W-:Y:S04]  /*31ca0*/  STL.64 [R1+0x30], R8 ;  /* 0x0000300801007387 */ /* 0x0001e80000100a00 */
[----:B------:R1:W-:Y:S04]  /*31cb0*/  STL.64 [R1+0x38], R10 ;  /* 0x0000380a01007387 */ /* 0x0003e80000100a00 */
[----:B------:R-:W3:Y:S04]  /*31cc0*/  LDL.LU R27, [R1+0x174] ;  /* 0x00017400011b7983 */ /* 0x000ee80000300800 */
[----:B------:R-:W4:Y:S04]  /*31cd0*/  LDL.LU R24, [R1+0x160] ;  /* 0x0001600001187983 */ /* 0x000f280000300800 */
[----:B------:R-:W4:Y:S01]  /*31ce0*/  LDL.LU R25, [R1+0x164] ;  /* 0x0001640001197983 */ /* 0x000f220000300800 */
[----:B0-----:R-:W-:-:S02]  /*31cf0*/  IMAD.MOV.U32 R8, RZ, RZ, R2 ;  /* 0x000000ffff087224 */ /* 0x001fc400078e0002 */
[----:B------:R-:W-:Y:S02]  /*31d00*/  IMAD.MOV.U32 R9, RZ, RZ, R6 ;  /* 0x000000ffff097224 */ /* 0x000fe400078e0006 */
[----:B-1----:R-:W-:Y:S02]  /*31d10*/  IMAD.MOV.U32 R10, RZ, RZ, R4 ;  /* 0x000000ffff0a7224 */ /* 0x002fe400078e0004 */
[----:B------:R-:W-:-:S07]  /*31d20*/  IMAD.MOV.U32 R11, RZ, RZ, R14 ;  /* 0x000000ffff0b7224 */ /* 0x000fce00078e000e */
[----:B--2---:R-:W-:Y:S01]  /*31d30*/  HMMA.16816.F32 R8, R8, R22, R16 ;  /* 0x000000160808723c */ /* 0x004fe20000001810 */
[----:B---3--:R-:W-:Y:S04]  /*31d40*/  STL.64 [R1+0x1728], R26 ;  /* 0x0017281a01007387 */ /* 0x008fe80000100a00 */
[----:B----4-:R0:W-:Y:S04]  /*31d50*/  STL.64 [R1+0x1720], R24 ;  /* 0x0017201801007387 */ /* 0x0101e80000100a00 */
[----:B0-----:R-:W2:Y:S04]  /*31d60*/  LDL.LU R24, [R1+0x200] ;  /* 0x0002000001187983 */ /* 0x001ea80000300800 */
[----:B------:R-:W2:Y:S04]  /*31d70*/  LDL.LU R25, [R1+0x204] ;  /* 0x0002040001197983 */ /* 0x000ea80000300800 */
[----:B------:R-:W2:Y:S04]  /*31d80*/  LDL.LU R26, [R1+0x208] ;  /* 0x00020800011a7983 */ /* 0x000ea80000300800 */
[----:B------:R-:W2:Y:S04]  /*31d90*/  LDL.LU R27, [R1+0x20c] ;  /* 0x00020c00011b7983 */ /* 0x000ea80000300800 */
[----:B------:R-:W2:Y:S04]  /*31da0*/  LDL.LU.64 R18, [R1+0x1730] ;  /* 0x0017300001127983 */ /* 0x000ea80000300a00 */
[----:B------:R-:W3:Y:S04]  /*31db0*/  LDL.LU R22, [R1+0x180] ;  /* 0x0001800001167983 */ /* 0x000ee80000300800 */
[----:B------:R0:W-:Y:S04]  /*31dc0*/  STL.64 [R1+0x20], R8 ;  /* 0x0000200801007387 */ /* 0x0001e80000100a00 */
[----:B------:R1:W-:Y:S04]  /*31dd0*/  STL.64 [R1+0x28], R10 ;  /* 0x0000280a01007387 */ /* 0x0003e80000100a00 */
[----:B------:R-:W3:Y:S01]  /*31de0*/  LDL.LU R23, [R1+0x184] ;  /* 0x0001840001177983 */ /* 0x000ee20000300800 */
[----:B0-----:R-:W-:-:S02]  /*31df0*/  IMAD.MOV.U32 R8, RZ, RZ, R2 ;  /* 0x000000ffff087224 */ /* 0x001fc400078e0002 */
[----:B------:R-:W-:Y:S02]  /*31e00*/  IMAD.MOV.U32 R9, RZ, RZ, R6 ;  /* 0x000000ffff097224 */ /* 0x000fe400078e0006 */
[----:B-1----:R-:W-:Y:S02]  /*31e10*/  IMAD.MOV.U32 R10, RZ, RZ, R4 ;  /* 0x000000ffff0a7224 */ /* 0x002fe400078e0004 */
[----:B------:R-:W-:Y:S01]  /*31e20*/  IMAD.MOV.U32 R11, RZ, RZ, R14 ;  /* 0x000000ffff0b7224 */ /* 0x000fe200078e000e */
[----:B---3--:R0:W-:Y:S04]  /*31e30*/  STL.64 [R1+0x1708], R22 ;  /* 0x0017081601007387 */ /* 0x0081e80000100a00 */
[----:B------:R-:W3:Y:S04]  /*31e40*/  LDL.LU R20, [R1+0x1e0] ;  /* 0x0001e00001147983 */ /* 0x000ee80000300800 */
[----:B------:R-:W3:Y:S04]  /*31e50*/  LDL.LU R21, [R1+0x1e4] ;  /* 0x0001e40001157983 */ /* 0x000ee80000300800 */
[----:B0-----:R-:W4:Y:S04]  /*31e60*/  LDL.LU R22, [R1+0x1e8] ;  /* 0x0001e80001167983 */ /* 0x001f280000300800 */
[----:B------:R-:W4:Y:S01]  /*31e70*/  LDL.LU R23, [R1+0x1ec] ;  /* 0x0001ec0001177983 */ /* 0x000f220000300800 */
[----:B--2---:R-:W-:-:S15]  /*31e80*/  HMMA.16816.F32 R16, R8, R18, R24 ;  /* 0x000000120810723c */ /* 0x004fde0000001818 */
[----:B------:R-:W-:-:S04]  /*31e90*/  NOP ;  /* 0x0000000000007918 */ /* 0x000fc80000000000 */
[----:B------:R-:W-:Y:S01]  /*31ea0*/  IMAD.MOV.U32 R0, RZ, RZ, R19 ;  /* 0x000000ffff007224 */ /* 0x000fe200078e0013 */
[----:B----4-:R-:W-:Y:S04]  /*31eb0*/  STL.64 [R1+0x1718], R22 ;  /* 0x0017181601007387 */ /* 0x010fe80000100a00 */
[----:B---3--:R0:W-:Y:S04]  /*31ec0*/  STL.64 [R1+0x1710], R20 ;  /* 0x0017101401007387 */ /* 0x0081e80000100a00 */
[----:B0-----:R-:W2:Y:S04]  /*31ed0*/  LDL.LU R20, [R1+0x1f0] ;  /* 0x0001f00001147983 */ /* 0x001ea80000300800 */
[----:B------:R-:W2:Y:S04]  /*31ee0*/  LDL.LU R21, [R1+0x1f4] ;  /* 0x0001f40001157983 */ /* 0x000ea80000300800 */
[----:B------:R-:W2:Y:S04]  /*31ef0*/  LDL.LU R22, [R1+0x1f8] ;  /* 0x0001f80001167983 */ /* 0x000ea80000300800 */
[----:B------:R-:W2:Y:S04]  /*31f00*/  LDL.LU R23, [R1+0x1fc] ;  /* 0x0001fc0001177983 */ /* 0x000ea80000300800 */
[----:B------:R-:W3:Y:S04]  /*31f10*/  LDL.LU.64 R26, [R1+0x1728] ;  /* 0x00172800011a7983 */ /* 0x000ee80000300a00 */
[----:B------:R-:W2:Y:S04]  /*31f20*/  LDL.LU.64 R24, [R1+0x1720] ;  /* 0x0017200001187983 */ /* 0x000ea80000300a00 */
[----:B------:R0:W-:Y:S04]  /*31f30*/  STL.64 [R1+0x10], R16 ;  /* 0x0000101001007387 */ /* 0x0001e80000100a00 */
[----:B------:R1:W-:Y:S04]  /*31f40*/  STL [R1+0x18], R18 ;  /* 0x0000181201007387 */ /* 0x0003e80000100800 */
[----:B------:R-:W4:Y:S04]  /*31f50*/  LDL.LU R13, [R1+0x194] ;  /* 0x00019400010d7983 */ /* 0x000f280000300800 */
[----:B0-----:R-:W5:Y:S04]  /*31f60*/  LDL.LU R16, [R1+0x1c0] ;  /* 0x0001c00001107983 */ /* 0x001f680000300800 */
[----:B------:R-:W5:Y:S04]  /*31f70*/  LDL.LU R17, [R1+0x1c4] ;  /* 0x0001c40001117983 */ /* 0x000f680000300800 */
[----:B-1----:R-:W3:Y:S04]  /*31f80*/  LDL.LU R18, [R1+0x1c8] ;  /* 0x0001c80001127983 */ /* 0x002ee80000300800 */
[----:B------:R-:W3:Y:S01]  /*31f90*/  LDL.LU R19, [R1+0x1cc] ;  /* 0x0001cc0001137983 */ /* 0x000ee20000300800 */
[----:B--2---:R-:W-:Y:S03]  /*31fa0*/  HMMA.16816.F32 R8, R8, R24, R20 ;  /* 0x000000180808723c */ /* 0x004fe60000001814 */
[----:B---3--:R-:W-:Y:S04]  /*31fb0*/  STL.64 [R1+0x1700], R18 ;  /* 0x0017001201007387 */ /* 0x008fe80000100a00 */
[----:B-----5:R0:W-:Y:S04]  /*31fc0*/  STL.64 [R1+0x16f8], R16 ;  /* 0x0016f81001007387 */ /* 0x0201e80000100a00 */
[----:B0-----:R-:W2:Y:S04]  /*31fd0*/  LDL.LU R16, [R1+0x1d0] ;  /* 0x0001d00001107983 */ /* 0x001ea80000300800 */
[----:B------:R-:W2:Y:S04]  /*31fe0*/  LDL.LU R17, [R1+0x1d4] ;  /* 0x0001d40001117983 */ /* 0x000ea80000300800 */
[----:B------:R-:W2:Y:S04]  /*31ff0*/  LDL.LU R18, [R1+0x1d8] ;  /* 0x0001d80001127983 */ /* 0x000ea80000300800 */
[----:B------:R-:W2:Y:S04]  /*32000*/  LDL.LU R19, [R1+0x1dc] ;  /* 0x0001dc0001137983 */ /* 0x000ea80000300800 */
[----:B------:R-:W3:Y:S04]  /*32010*/  LDL.LU.64 R22, [R1+0x1718] ;  /* 0x0017180001167983 */ /* 0x000ee80000300a00 */
[----:B------:R-:W3:Y:S04]  /*32020*/  LDL.LU.64 R20, [R1+0x1710] ;  /* 0x0017100001147983 */ /* 0x000ee80000300a00 */
[----:B------:R0:W-:Y:S04]  /*32030*/  STL.64 [R1], R8 ;  /* 0x0000000801007387 */ /* 0x0001e80000100a00 */
[----:B------:R1:W-:Y:S01]  /*32040*/  STL.64 [R1+0x8], R10 ;  /* 0x0000080a01007387 */ /* 0x0003e20000100a00 */
[----:B0-----:R-:W-:-:S02]  /*32050*/  IMAD.MOV.U32 R8, RZ, RZ, R2 ;  /* 0x000000ffff087224 */ /* 0x001fc400078e0002 */
[----:B------:R-:W-:Y:S02]  /*32060*/  IMAD.MOV.U32 R9, RZ, RZ, R6 ;  /* 0x000000ffff097224 */ /* 0x000fe400078e0006 */
[----:B-1----:R-:W-:Y:S02]  /*32070*/  IMAD.MOV.U32 R10, RZ, RZ, R4 ;  /* 0x000000ffff0a7224 */ /* 0x002fe400078e0004 */
[----:B------:R-:W-:-:S07]  /*32080*/  IMAD.MOV.U32 R11, RZ, RZ, R14 ;  /* 0x000000ffff0b7224 */ /* 0x000fce00078e000e */
[----:B---3--:R-:W-:Y:S01]  /*32090*/  HMMA.16816.F32 R24, R8, R26, R20 ;  /* 0x0000001a0818723c */ /* 0x008fe20000001814 */
[----:B------:R-:W2:-:S15]  /*320a0*/  LDL.LU.64 R22, [R1+0x1708] ;  /* 0x0017080001167983 */ /* 0x000e9e0000300a00 */
[----:B------:R-:W-:-:S03]  /*320b0*/  NOP ;  /* 0x0000000000007918 */ /* 0x000fc60000000000 */
[----:B------:R0:W-:Y:S04]  /*320c0*/  STL.64 [R1+0x1620], R26 ;  /* 0x0016201a01007387 */ /* 0x0001e80000100a00 */
[----:B0-----:R-:W3:Y:S04]  /*320d0*/  LDL.LU R26, [R1+0x1a8] ;  /* 0x0001a800011a7983 */ /* 0x001ee80000300800 */
[----:B------:R-:W3:Y:S04]  /*320e0*/  LDL.LU R27, [R1+0x1ac] ;  /* 0x0001ac00011b7983 */ /* 0x000ee80000300800 */
[----:B------:R0:W-:Y:S04]  /*320f0*/  STL.64 [R1+0x1618], R24 ;  /* 0x0016181801007387 */ /* 0x0001e80000100a00 */
[----:B0-----:R-:W5:Y:S04]  /*32100*/  LDL.LU R24, [R1+0x1b0] ;  /* 0x0001b00001187983 */ /* 0x001f680000300800 */
[----:B------:R-:W5:Y:S01]  /*32110*/  LDL.LU R25, [R1+0x1b4] ;  /* 0x0001b40001197983 */ /* 0x000f620000300800 */
[----:B--2---:R-:W-:Y:S03]  /*32120*/  HMMA.16816.F32 R20, R8, R22, R16 ;  /* 0x000000160814723c */ /* 0x004fe60000001810 */
[----:B------:R-:W4:Y:S04]  /*32130*/  LDL.LU.64 R18, [R1+0x1700] ;  /* 0x0017000001127983 */ /* 0x000f280000300a00 */
[----:B------:R-:W4:-:S12]  /*32140*/  LDL.LU.64 R16, [R1+0x16f8] ;  /* 0x0016f80001107983 */ /* 0x000f180000300a00 */
[----:B------:R0:W-:Y:S04]  /*32150*/  STL.64 [R1+0x1610], R22 ;  /* 0x0016101601007387 */ /* 0x0001e80000100a00 */
[----:B------:R1:W-:Y:S01]  /*32160*/  STL.64 [R1+0x1670], R20 ;  /* 0x0016701401007387 */ /* 0x0003e20000100a00 */
[----:B0-----:R-:W-:Y:S02]  /*32170*/  IMAD.MOV.U32 R22, RZ, RZ, R3 ;  /* 0x000000ffff167224 */ /* 0x001fe400078e0003 */
[----:B-1----:R-:W-:Y:S02]  /*32180*/  IMAD.MOV.U32 R20, RZ, RZ, R15 ;  /* 0x000000ffff147224 */ /* 0x002fe400078e000f */
[----:B------:R-:W5:Y:S01]  /*32190*/  LDL.LU R15, [R1+0x16f4] ;  /* 0x0016f400010f7983 */ /* 0x000f620000300800 */
[----:B------:R-:W-:-:S02]  /*321a0*/  IMAD.MOV.U32 R21, RZ, RZ, R5 ;  /* 0x000000ffff157224 */ /* 0x000fc400078e0005 */
[----:B------:R-:W-:Y:S01]  /*321b0*/  IMAD.MOV.U32 R23, RZ, RZ, R7 ;  /* 0x000000ffff177224 */ /* 0x000fe200078e0007 */
[----:B------:R-:W2:Y:S04]  /*321c0*/  LDL.LU R5, [R1+0x16f0] ;  /* 0x0016f00001057983 */ /* 0x000ea80000300800 */
[----:B------:R-:W3:Y:S04]  /*321d0*/  LDL.LU R3, [R1+0x16ec] ;  /* 0x0016ec0001037983 */ /* 0x000ee80000300800 */
[----:B------:R-:W5:Y:S01]  /*321e0*/  LDL.LU R7, [R1+0x16e8] ;  /* 0x0016e80001077983 */ /* 0x000f620000300800 */
[----:B----4-:R-:W-:Y:S03]  /*321f0*/  HMMA.16816.F32 R8, R8, R12, R16 ;  /* 0x0000000c0808723c */ /* 0x010fe60000001810 */
[----:B------:R-:W4:Y:S04]  /*32200*/  LDL.LU.64 R18, [R1+0x16e0] ;  /* 0x0016e00001127983 */ /* 0x000f280000300a00 */
[----:B------:R-:W4:-:S12]  /*32210*/  LDL.LU.64 R16, [R1+0x16d8] ;  /* 0x0016d80001107983 */ /* 0x000f180000300a00 */
[----:B------:R-:W-:Y:S04]  /*32220*/  STL.64 [R1+0x1608], R10 ;  /* 0x0016080a01007387 */ /* 0x000fe80000100a00 */
[----:B------:R4:W-:Y:S01]  /*32230*/  STL.64 [R1+0x1650], R8 ;  /* 0x0016500801007387 */ /* 0x0009e20000100a00 */
[----:B--2---:R-:W-:Y:S02]  /*32240*/  IMAD.MOV.U32 R14, RZ, RZ, R5 ;  /* 0x000000ffff0e7224 */ /* 0x004fe400078e0005 */
[----:B---3--:R-:W-:Y:S02]  /*32250*/  IMAD.MOV.U32 R12, RZ, RZ, R3 ;  /* 0x000000ffff0c7224 */ /* 0x008fe400078e0003 */
[----:B-----5:R-:W-:-:S07]  /*32260*/  IMAD.MOV.U32 R13, RZ, RZ, R7 ;  /* 0x000000ffff0d7224 */ /* 0x020fce00078e0007 */
[----:B----4-:R-:W-:-:S15]  /*32270*/  HMMA.16816.F32 R8, R12, R24, R16 ;  /* 0x000000180c08723c */ /* 0x010fde0000001810 */
[----:B------:R-:W-:-:S04]  /*32280*/  NOP ;  /* 0x0000000000007918 */ /* 0x000fc80000000000 */
[----:B------:R-:W-:Y:S04]  /*32290*/  STL.64 [R1+0x580], R8 ;  /* 0x0005800801007387 */ /* 0x000fe80000100a00 */
[----:B------:R0:W-:Y:S02]  /*322a0*/  STL.64 [R1+0x588], R10 ;  /* 0x0005880a01007387 */ /* 0x0001e40000100a00 */
[----:B0-----:R-:W-:Y:S02]  /*322b0*/  HMMA.16816.F32 R8, R12, R26, R20 ;  /* 0x0000001a0c08723c */ /* 0x001fe40000001814 */
[----:B------:R-:W2:-:S15]  /*322c0*/  LDL.LU R22, [R1+0x178] ;  /* 0x0001780001167983 */ /* 0x000e9e0000300800 */
[----:B------:R-:W-:Y:S02]  /*322d0*/  NOP ;  /* 0x0000000000007918 */ /* 0x000fe40000000000 */
[----:B------:R-:W-:Y:S04]  /*322e0*/  STL.64 [R1+0x590], R8 ;  /* 0x0005900801007387 */ /* 0x000fe80000100a00 */
[----:B------:R-:W-:Y:S04]  /*322f0*/  STL.64 [R1+0x598], R10 ;  /* 0x0005980a01007387 */ /* 0x000fe80000100a00 */
[----:B------:R-:W2:Y:S04]  /*32300*/  LDL.LU R23, [R1+0x17c] ;  /* 0x00017c0001177983 */ /* 0x000ea80000300800 */
[----:B--2---:R0:W-:Y:S04]  /*32310*/  STL.64 [R1+0x1690], R22 ;  /* 0x0016901601007387 */ /* 0x0041e80000100a00 */
[----:B------:R-:W2:Y:S04]  /*32320*/  LDL.LU R26, [R1+0x158] ;  /* 0x00015800011a7983 */ /* 0x000ea80000300800 */
[----:B------:R-:W2:Y:S04]  /*32330*/  LDL.LU R27, [R1+0x15c] ;  /* 0x00015c00011b7983 */ /* 0x000ea80000300800 */
[----:B------:R-:W3:Y:S04]  /*32340*/  LDL.LU R20, [R1+0x188] ;  /* 0x0001880001147983 */ /* 0x000ee80000300800 */
[----:B------:R-:W3:Y:S04]  /*32350*/  LDL.LU R21, [R1+0x18c] ;  /* 0x00018c0001157983 */ /* 0x000ee80000300800 */
[----:B0-----:R-:W4:Y:S04]  /*32360*/  LDL.LU R22, [R1+0x198] ;  /* 0x0001980001167983 */ /* 0x001f280000300800 */
[----:B------:R-:W4:Y:S04]  /*32370*/  LDL.LU R23, [R1+0x19c] ;  /* 0x00019c0001177983 */ /* 0x000f280000300800 */
[----:B---3--:R0:W-:Y:S04]  /*32380*/  STL.64 [R1+0x16a8], R20 ;  /* 0x0016a81401007387 */ /* 0x0081e80000100a00 */
[----:B----4-:R-:W-:Y:S04]  /*32390*/  STL.64 [R1+0x16c0], R22 ;  /* 0x0016c01601007387 */ /* 0x010fe80000100a00 */
[----:B------:R-:W3:Y:S04]  /*323a0*/  LDL.LU R24, [R1+0x168] ;  /* 0x0001680001187983 */ /* 0x000ee80000300800 */
[----:B------:R-:W3:Y:S04]  /*323b0*/  LDL.LU R25, [R1+0x16c] ;  /* 0x00016c0001197983 */ /* 0x000ee80000300800 */
[----:B0-----:R-:W4:Y:S04]  /*323c0*/  LDL.LU R20, [R1+0x1a0] ;  /* 0x0001a00001147983 */ /* 0x001f280000300800 */
[----:B------:R-:W4:Y:S04]  /*323d0*/  LDL.LU R21, [R1+0x1a4] ;  /* 0x0001a40001157983 */ /* 0x000f280000300800 */
[----:B--2---:R-:W-:Y:S04]  /*323e0*/  STL.64 [R1+0x1688], R26 ;  /* 0x0016881a01007387 */ /* 0x004fe80000100a00 */
        /* <DEDUP_REMOVED lines=19> */
[----:B0-----:R-:W4:Y:S04]  /*32520*/  LDL.LU R24, [R1+0xa0] ;  /* 0x0000a00001187983 */ /* 0x001f280000300800 */
[----:B------:R-:W4:Y:S04]  /*32530*/  LDL.LU R25, [R1+0xa4] ;  /* 0x0000a40001197983 */ /* 0x000f280000300800 */
[----:B------:R-:W4:Y:S04]  /*32540*/  LDL.LU R26, [R1+0xa8] ;  /* 0x0000a800011a7983 */ /* 0x000f280000300800 */
[----:B------:R-:W4:Y:S04]  /*32550*/  LDL.LU R27, [R1+0xac] ;  /* 0x0000ac00011b7983 */ /* 0x000f280000300800 */
[----:B------:R-:W2:Y:S04]  /*32560*/  LDL.LU R16, [R1+0x60] ;  /* 0x0000600001107983 */ /* 0x000ea80000300800 */
[----:B------:R-:W2:Y:S04]  /*32570*/  LDL.LU R17, [R1+0x64] ;  /* 0x0000640001117983 */ /* 0x000ea80000300800 */
[----:B------:R-:W2:Y:S04]  /*32580*/  LDL.LU R18, [R1+0x68] ;  /* 0x0000680001127983 */ /* 0x000ea80000300800 */
[----:B------:R-:W2:Y:S04]  /*32590*/  LDL.LU R19, [R1+0x6c] ;  /* 0x00006c0001137983 */ /* 0x000ea80000300800 */
[----:B------:R-:W3:Y:S04]  /*325a0*/  LDL.LU R8, [R1+0x50] ;  /* 0x0000500001087983 */ /* 0x000ee80000300800 */
[----:B------:R-:W3:Y:S04]  /*325b0*/  LDL.LU R9, [R1+0x54] ;  /* 0x0000540001097983 */ /* 0x000ee80000300800 */
[----:B------:R-:W3:Y:S04]  /*325c0*/  LDL.LU R10, [R1+0x58] ;  /* 0x00005800010a7983 */ /* 0x000ee80000300800 */
[----:B------:R-:W3:Y:S01]  /*325d0*/  LDL.LU R11, [R1+0x5c] ;  /* 0x00005c00010b7983 */ /* 0x000ee20000300800 */
[----:B----4-:R-:W-:Y:S03]  /*325e0*/  HMMA.16816.F32 R20, R12, R20, R24 ;  /* 0x000000140c14723c */ /* 0x010fe60000001818 */
[----:B------:R-:W4:Y:S04]  /*325f0*/  LDL.LU.64 R26, [R1+0x16d0] ;  /* 0x0016d000011a7983 */ /* 0x000f280000300a00 */
[----:B------:R-:W4:-:S12]  /*32600*/  LDL.LU.64 R24, [R1+0x16c8] ;  /* 0x0016c80001187983 */ /* 0x000f180000300a00 */
[----:B------:R-:W-:Y:S04]  /*32610*/  STL.64 [R1+0x5a0], R20 ;  /* 0x0005a01401007387 */ /* 0x000fe80000100a00 */
[----:B------:R0:W-:Y:S04]  /*32620*/  STL.64 [R1+0x5a8], R22 ;  /* 0x0005a81601007387 */ /* 0x0001e80000100a00 */
[----:B0-----:R-:W4:Y:S02]  /*32630*/  LDL.LU.64 R22, [R1+0x16c0] ;  /* 0x0016c00001167983 */ /* 0x001f240000300a00 */
[----:B----4-:R-:W-:Y:S02]  /*32640*/  HMMA.16816.F32 R20, R12, R22, R24 ;  /* 0x000000160c14723c */ /* 0x010fe40000001818 */
[----:B------:R-:W4:Y:S04]  /*32650*/  LDL.LU.64 R26, [R1+0x16b8] ;  /* 0x0016b800011a7983 */ /* 0x000f280000300a00 */
[----:B------:R-:W4:-:S13]  /*32660*/  LDL.LU.64 R24, [R1+0x16b0] ;  /* 0x0016b00001187983 */ /* 0x000f1a0000300a00 */
[----:B------:R0:W-:Y:S04]  /*32670*/  STL.64 [R1+0x5b0], R20 ;  /* 0x0005b01401007387 */ /* 0x0001e80000100a00 */
[----:B------:R4:W-:Y:S04]  /*32680*/  STL.64 [R1+0x5b8], R22 ;  /* 0x0005b81601007387 */ /* 0x0009e80000100a00 */
[----:B0-----:R-:W4:Y:S02]  /*32690*/  LDL.LU.64 R20, [R1+0x16a8] ;  /* 0x0016a80001147983 */ /* 0x001f240000300a00 */
[----:B----4-:R-:W-:Y:S02]  /*326a0*/  HMMA.16816.F32 R20, R12, R20, R24 ;  /* 0x000000140c14723c */ /* 0x010fe40000001818 */
[----:B------:R-:W4:Y:S04]  /*326b0*/  LDL.LU.64 R26, [R1+0x16a0] ;  /* 0x0016a000011a7983 */ /* 0x000f280000300a00 */
[----:B------:R-:W4:-:S13]  /*326c0*/  LDL.LU.64 R24, [R1+0x1698] ;  /* 0x0016980001187983 */ /* 0x000f1a0000300a00 */
[----:B------:R-:W-:Y:S04]  /*326d0*/  STL.64 [R1+0x5c0], R20 ;  /* 0x0005c01401007387 */ /* 0x000fe80000100a00 */
[----:B------:R0:W-:Y:S04]  /*326e0*/  STL.64 [R1+0x5c8], R22 ;  /* 0x0005c81601007387 */ /* 0x0001e80000100a00 */
[----:B0-----:R-:W4:Y:S02]  /*326f0*/  LDL.LU.64 R22, [R1+0x1690] ;  /* 0x0016900001167983 */ /* 0x001f240000300a00 */
[----:B----4-:R-:W-:Y:S02]  /*32700*/  HMMA.16816.F32 R20, R12, R22, R24 ;  /* 0x000000160c14723c */ /* 0x010fe40000001818 */
[----:B------:R-:W3:Y:S04]  /*32710*/  LDL.LU.64 R26, [R1+0x1688] ;  /* 0x00168800011a7983 */ /* 0x000ee80000300a00 */
[----:B------:R-:W2:-:S13]  /*32720*/  LDL.LU.64 R24, [R1+0x1680] ;  /* 0x0016800001187983 */ /* 0x000e9a0000300a00 */
[----:B------:R-:W-:Y:S04]  /*32730*/  STL.64 [R1+0x5d0], R20 ;  /* 0x0005d01401007387 */ /* 0x000fe80000100a00 */
[----:B------:R0:W-:Y:S04]  /*32740*/  STL.64 [R1+0x5d8], R22 ;  /* 0x0005d81601007387 */ /* 0x0001e80000100a00 */
[----:B0-----:R-:W4:Y:S04]  /*32750*/  LDL.LU R22, [R1+0x148] ;  /* 0x0001480001167983 */ /* 0x001f280000300800 */
[----:B------:R-:W4:Y:S01]  /*32760*/  LDL.LU R23, [R1+0x14c] ;  /* 0x00014c0001177983 */ /* 0x000f220000300800 */
[C---:B---3--:R-:W-:Y:S08]  /*32770*/  HMMA.16816.F32 R8, R12.reuse, R26, R8 ;  /* 0x0000001a0c08723c */ /* 0x048ff00000001808 */
[----:B--2---:R-:W-:-:S15]  /*32780*/  HMMA.16816.F32 R16, R12, R24, R16 ;  /* 0x000000180c10723c */ /* 0x004fde0000001810 */
[----:B------:R-:W-:-:S04]  /*32790*/  NOP ;  /* 0x0000000000007918 */ /* 0x000fc80000000000 */
[----:B------:R-:W-:Y:S04]  /*327a0*/  STL.64 [R1+0x5e0], R16 ;  /* 0x0005e01001007387 */ /* 0x000fe80000100a00 */
[----:B------:R-:W-:Y:S04]  /*327b0*/  STL.64 [R1+0x5e8], R18 ;  /* 0x0005e81201007387 */ /* 0x000fe80000100a00 */
[----:B------:R-:W2:Y:S04]  /*327c0*/  LDL.LU R26, [R1+0x100] ;  /* 0x00010000011a7983 */ /* 0x000ea80000300800 */
[----:B------:R-:W-:Y:S04]  /*327d0*/  STL.64 [R1+0x5f0], R8 ;  /* 0x0005f00801007387 */ /* 0x000fe80000100a00 */
[----:B------:R0:W-:Y:S04]  /*327e0*/  STL.64 [R1+0x5f8], R10 ;  /* 0x0005f80a01007387 */ /* 0x0001e80000100a00 */
[----:B------:R-:W2:Y:S04]  /*327f0*/  LDL.LU R27, [R1+0x104] ;  /* 0x00010400011b7983 */ /* 0x000ea80000300800 */
[----:B------:R-:W3:Y:S04]  /*32800*/  LDL.LU R24, [R1+0x110] ;  /* 0x0001100001187983 */ /* 0x000ee80000300800 */
[----:B------:R-:W3:Y:S04]  /*32810*/  LDL.LU R25, [R1+0x114] ;  /* 0x0001140001197983 */ /* 0x000ee80000300800 */
[----:B0-----:R-:W5:Y:S04]  /*32820*/  LDL.LU R10, [R1+0x130] ;  /* 0x00013000010a7983 */ /* 0x001f680000300800 */
[----:B------:R-:W5:Y:S04]  /*32830*/  LDL.LU R11, [R1+0x134] ;  /* 0x00013400010b7983 */ /* 0x000f680000300800 */
[----:B-----5:R0:W-:Y:S04]  /*32840*/  STL.64 [R1+0x1678], R10 ;  /* 0x0016780a01007387 */ /* 0x0201e80000100a00 */
[----:B------:R-:W4:Y:S04]  /*32850*/  LDL.LU R8, [R1+0x40] ;  /* 0x0000400001087983 */ /* 0x000f280000300800 */
[----:B------:R-:W4:Y:S01]  /*32860*/  LDL.LU R9, [R1+0x44] ;  /* 0x0000440001097983 */ /* 0x000f220000300800 */
[----:B0-----:R-:W-:-:S02]  /*32870*/  IMAD.MOV.U32 R11, RZ, RZ, R28 ;  /* 0x000000ffff0b7224 */ /* 0x001fc400078e001c */
[----:B------:R-:W-:Y:S01]  /*32880*/  IMAD.MOV.U32 R10, RZ, RZ, R29 ;  /* 0x000000ffff0a7224 */ /* 0x000fe200078e001d */
[----:B------:R-:W5:Y:S04]  /*32890*/  LDL.LU R28, [R1+0x120] ;  /* 0x00012000011c7983 */ /* 0x000f680000300800 */
[----:B------:R-:W5:Y:S04]  /*328a0*/  LDL.LU R29, [R1+0x124] ;  /* 0x00012400011d7983 */ /* 0x000f680000300800 */
[----:B------:R-:W2:Y:S04]  /*328b0*/  LDL.LU R16, [R1+0x20] ;  /* 0x0000200001107983 */ /* 0x000ea80000300800 */
[----:B------:R-:W2:Y:S04]  /*328c0*/  LDL.LU R17, [R1+0x24] ;  /* 0x0000240001117983 */ /* 0x000ea80000300800 */
[----:B------:R-:W2:Y:S04]  /*328d0*/  LDL.LU R18, [R1+0x28] ;  /* 0x0000280001127983 */ /* 0x000ea80000300800 */
[----:B------:R-:W2:Y:S01]  /*328e0*/  LDL.LU R19, [R1+0x2c] ;  /* 0x00002c0001137983 */ /* 0x000ea20000300800 */
[C---:B----4-:R-:W-:Y:S03]  /*328f0*/  HMMA.16816.F32 R20, R12.reuse, R22, R8 ;  /* 0x000000160c14723c */ /* 0x050fe60000001808 */
[----:B--2---:R-:W-:Y:S04]  /*32900*/  STL.64 [R1+0x1660], R18 ;  /* 0x0016601201007387 */ /* 0x004fe80000100a00 */
[----:B------:R0:W-:Y:S04]  /*32910*/  STL.64 [R1+0x1658], R16 ;  /* 0x0016581001007387 */ /* 0x0001e80000100a00 */
[----:B0-----:R-:W2:Y:S04]  /*32920*/  LDL.LU R16, [R1+0x30] ;  /* 0x0000300001107983 */ /* 0x001ea80000300800 */
[----:B------:R-:W2:Y:S04]  /*32930*/  LDL.LU R17, [R1+0x34] ;  /* 0x0000340001117983 */ /* 0x000ea80000300800 */
[----:B------:R-:W2:Y:S04]  /*32940*/  LDL.LU R18, [R1+0x38] ;  /* 0x0000380001127983 */ /* 0x000ea80000300800 */
[----:B------:R-:W2:Y:S04]  /*32950*/  LDL.LU R19, [R1+0x3c] ;  /* 0x00003c0001137983 */ /* 0x000ea80000300800 */
[----:B------:R-:W-:Y:S04]  /*32960*/  STL.64 [R1+0x1638], R26 ;  /* 0x0016381a01007387 */ /* 0x000fe80000100a00 */
[----:B------:R-:W2:Y:S04]  /*32970*/  LDL.LU.64 R10, [R1+0x1678] ;  /* 0x00167800010a7983 */ /* 0x000ea80000300a00 */
[----:B------:R0:W-:Y:S04]  /*32980*/  STL.64 [R1+0x600], R20 ;  /* 0x0006001401007387 */ /* 0x0001e80000100a00 */
[----:B------:R1:W-:Y:S04]  /*32990*/  STL.64 [R1+0x608], R22 ;  /* 0x0006081601007387 */ /* 0x0003e80000100a00 */
[----:B0-----:R-:W4:Y:S04]  /*329a0*/  LDL.LU.64 R20, [R1+0x1670] ;  /* 0x0016700001147983 */ /* 0x001f280000300a00 */
[----:B-1----:R-:W2:Y:S04]  /*329b0*/  LDL.LU R22, [R1+0xf0] ;  /* 0x0000f00001167983 */ /* 0x002ea80000300800 */
[----:B------:R-:W2:Y:S04]  /*329c0*/  LDL.LU R23, [R1+0xf4] ;  /* 0x0000f40001177983 */ /* 0x000ea80000300800 */
[----:B--2---:R-:W-:Y:S04]  /*329d0*/  STL.64 [R1+0x1630], R22 ;  /* 0x0016301601007387 */ /* 0x004fe80000100a00 */
[----:B----4-:R0:W-:Y:S04]  /*329e0*/  STL.64 [R1+0x1628], R20 ;  /* 0x0016281401007387 */ /* 0x0101e80000100a00 */
[----:B0-----:R-:W2:Y:S04]  /*329f0*/  LDL.LU R20, [R1] ;  /* 0x0000000001147983 */ /* 0x001ea80000300800 */
[----:B------:R-:W2:Y:S04]  /*32a00*/  LDL.LU R21, [R1+0x4] ;  /* 0x0000040001157983 */ /* 0x000ea80000300800 */
[----:B------:R-:W4:Y:S04]  /*32a10*/  LDL.LU R22, [R1+0x8] ;  /* 0x0000080001167983 */ /* 0x000f280000300800 */
[----:B------:R-:W4:Y:S01]  /*32a20*/  LDL.LU R23, [R1+0xc] ;  /* 0x00000c0001177983 */ /* 0x000f220000300800 */
[----:B------:R-:W-:Y:S03]  /*32a30*/  HMMA.16816.F32 R8, R12, R10, R16 ;  /* 0x0000000a0c08723c */ /* 0x000fe60000001810 */
[----:B----4-:R0:W-:Y:S04]  /*32a40*/  STL.64 [R1+0x1648], R22 ;  /* 0x0016481601007387 */ /* 0x0101e80000100a00 */
[----:B--2---:R1:W-:Y:S01]  /*32a50*/  STL.64 [R1+0x1640], R20 ;  /* 0x0016401401007387 */ /* 0x0043e20000100a00 */
[----:B0-----:R-:W-:-:S03]  /*32a60*/  IMAD.MOV.U32 R23, RZ, RZ, R0 ;  /* 0x000000ffff177224 */ /* 0x001fc600078e0000 */
[----:B-1----:R-:W3:Y:S04]  /*32a70*/  LDL.LU R20, [R1+0x10] ;  /* 0x0000100001147983 */ /* 0x002ee80000300800 */
[----:B------:R-:W3:Y:S04]  /*32a80*/  LDL.LU R21, [R1+0x14] ;  /* 0x0000140001157983 */ /* 0x000ee80000300800 */
[----:B------:R-:W3:Y:S04]  /*32a90*/  LDL.LU R22, [R1+0x18] ;  /* 0x0000180001167983 */ /* 0x000ee80000300800 */
[----:B------:R-:W2:Y:S04]  /*32aa0*/  LDL.LU R0, [R1+0x1668] ;  /* 0x0016680001007983 */ /* 0x000ea80000300800 */
[----:B------:R-:W5:Y:S04]  /*32ab0*/  LDL.LU.64 R18, [R1+0x1660] ;  /* 0x0016600001127983 */ /* 0x000f680000300a00 */
[----:B------:R-:W5:Y:S04]  /*32ac0*/  LDL.LU.64 R16, [R1+0x1658] ;  /* 0x0016580001107983 */ /* 0x000f680000300a00 */
[----:B------:R0:W-:Y:S04]  /*32ad0*/  STL.64 [R1+0x610], R8 ;  /* 0x0006100801007387 */ /* 0x0001e80000100a00 */
[----:B------:R1:W-:Y:S04]  /*32ae0*/  STL.64 [R1+0x618], R10 ;  /* 0x0006180a01007387 */ /* 0x0003e80000100a00 */
[----:B0-----:R-:W4:Y:S04]  /*32af0*/  LDL.LU.64 R8, [R1+0x1650] ;  /* 0x0016500001087983 */ /* 0x001f280000300a00 */
[----:B-1----:R-:W2:Y:S04]  /*32b00*/  LDL.LU R10, [R1+0xc8] ;  /* 0x0000c800010a7983 */ /* 0x002ea80000300800 */
[----:B------:R-:W2:Y:S01]  /*32b10*/  LDL.LU R11, [R1+0xcc] ;  /* 0x0000cc00010b7983 */ /* 0x000ea20000300800 */
[C---:B---3--:R-:W-:Y:S08]  /*32b20*/  HMMA.16816.F32 R24, R12.reuse, R24, R20 ;  /* 0x000000180c18723c */ /* 0x048ff00000001814 */
[----:B-----5:R-:W-:Y:S01]  /*32b30*/  HMMA.16816.F32 R16, R12, R28, R16 ;  /* 0x0000001c0c10723c */ /* 0x020fe20000001810 */
[----:B------:R-:W3:-:S15]  /*32b40*/  LDL.LU R28, [R1+0x2b0] ;  /* 0x0002b000011c7983 */ /* 0x000ede0000300800 */
[----:B------:R-:W-:-:S03]  /*32b50*/  NOP ;  /* 0x0000000000007918 */ /* 0x000fc60000000000 */
[----:B------:R-:W-:Y:S04]  /*32b60*/  STL.64 [R1+0x620], R16 ;  /* 0x0006201001007387 */ /* 0x000fe80000100a00 */
[----:B------:R0:W-:Y:S04]  /*32b70*/  STL.64 [R1+0x628], R18 ;  /* 0x0006281201007387 */ /* 0x0001e80000100a00 */
[----:B------:R-:W3:Y:S04]  /*32b80*/  LDL.LU R29, [R1+0x2b4] ;  /* 0x0002b400011d7983 */ /* 0x000ee80000300800 */
[----:B0-----:R-:W3:Y:S04]  /*32b90*/  LDL.LU R18, [R1+0x4d8] ;  /* 0x0004d80001127983 */ /* 0x001ee80000300800 */
[----:B------:R-:W3:Y:S04]  /*32ba0*/  LDL.LU R19, [R1+0x4dc] ;  /* 0x0004dc0001137983 */ /* 0x000ee80000300800 */
[----:B------:R-:W5:Y:S04]  /*32bb0*/  LDL.LU.64 R22, [R1+0x1648] ;  /* 0x0016480001167983 */ /* 0x000f680000300a00 */
[----:B------:R-:W5:Y:S04]  /*32bc0*/  LDL.LU.64 R20, [R1+0x1640] ;  /* 0x0016400001147983 */ /* 0x000f680000300a00 */
[----:B------:R-:W-:Y:S04]  /*32bd0*/  STL.64 [R1+0x630], R24 ;  /* 0x0006301801007387 */ /* 0x000fe80000100a00 */
[----:B------:R0:W-:Y:S04]  /*32be0*/  STL.64 [R1+0x638], R26 ;  /* 0x0006381a01007387 */ /* 0x0001e80000100a00 */
[----:B0-----:R-:W5:Y:S02]  /*32bf0*/  LDL.LU.64 R26, [R1+0x1638] ;  /* 0x00163800011a7983 */ /* 0x001f640000300a00 */
[----:B-----5:R-:W-:Y:S02]  /*32c00*/  HMMA.16816.F32 R24, R12, R26, R20 ;  /* 0x0000001a0c18723c */ /* 0x020fe40000001814 */
[----:B------:R-:W5:Y:S04]  /*32c10*/  LDL.LU.64 R22, [R1+0x1630] ;  /* 0x0016300001167983 */ /* 0x000f680000300a00 */
[----:B------:R-:W2:-:S13]  /*32c20*/  LDL.LU.64 R20, [R1+0x1628] ;  /* 0x0016280001147983 */ /* 0x000e9a0000300a00 */
[----:B------:R-:W-:Y:S04]  /*32c30*/  STL.64 [R1+0x640], R24 ;  /* 0x0006401801007387 */ /* 0x000fe80000100a00 */
[----:B------:R0:W-:Y:S04]  /*32c40*/  STL.64 [R1+0x648], R26 ;  /* 0x0006481a01007387 */ /* 0x0001e80000100a00 */
[----:B0-----:R-:W5:Y:S04]  /*32c50*/  LDL.LU.64 R26, [R1+0x1620] ;  /* 0x00162000011a7983 */ /* 0x001f680000300a00 */
[----:B------:R-:W5:Y:S04]  /*32c60*/  LDL.LU.64 R24, [R1+0x1618] ;  /* 0x0016180001187983 */ /* 0x000f680000300a00 */
[----:B------:R-:W3:Y:S01]  /*32c70*/  LDL.LU.64 R16, [R1+0x6a8] ;  /* 0x0006a80001107983 */ /* 0x000ee20000300a00 */
[----:B-----5:R-:W-:Y:S03]  /*32c80*/  HMMA.16816.F32 R24, R12, R22, R24 ;  /* 0x000000160c18723c */ /* 0x020fe60000001818 */
[----:B------:R-:W2:-:S15]  /*32c90*/  LDL.LU.64 R22, [R1+0x1610] ;  /* 0x0016100001167983 */ /* 0x000e9e0000300a00 */
[----:B------:R-:W-:Y:S01]  /*32ca0*/  NOP ;  /* 0x0000000000007918 */ /* 0x000fe20000000000 */
[----:B------:R0:W-:Y:S04]  /*32cb0*/  STL.64 [R1+0x650], R24 ;  /* 0x0006501801007387 */ /* 0x0001e80000100a00 */
[----:B------:R1:W-:Y:S04]  /*32cc0*/  STL.64 [R1+0x658], R26 ;  /* 0x0006581a01007387 */ /* 0x0003e80000100a00 */
[----:B0-----:R-:W5:Y:S04]  /*32cd0*/  LDL.LU R24, [R1+0x4c0] ;  /* 0x0004c00001187983 */ /* 0x001f680000300800 */
[----:B------:R-:W5:Y:S04]  /*32ce0*/  LDL.LU R25, [R1+0x4c4] ;  /* 0x0004c40001197983 */ /* 0x000f680000300800 */
[----:B-1----:R-:W5:Y:S01]  /*32cf0*/  LDL.LU.64 R26, [R1+0x6a0] ;  /* 0x0006a000011a7983 */ /* 0x002f620000300a00 */
[----:B--2---:R-:W-:Y:S03]  /*32d00*/  HMMA.16816.F32 R20, R12, R10, R20 ;  /* 0x0000000a0c14723c */ /* 0x004fe60000001814 */
[----:B------:R-:W4:-:S15]  /*32d10*/  LDL.LU.64 R10, [R1+0x1608] ;  /* 0x00160800010a7983 */ /* 0x000f1e0000300a00 */
[----:B------:R-:W-:Y:S01]  /*32d20*/  NOP ;  /* 0x0000000000007918 */ /* 0x000fe20000000000 */
[----:B------:R0:W-:Y:S04]  /*32d30*/  STL.64 [R1+0x670], R20 ;  /* 0x0006701401007387 */ /* 0x0001e80000100a00 */
[----:B------:R1:W-:Y:S04]  /*32d40*/  STL.64 [R1+0x678], R22 ;  /* 0x0006781601007387 */ /* 0x0003e80000100a00 */
[----:B0-----:R-:W4:Y:S01]  /*32d50*/  LDL.LU R20, [R1+0xc0] ;  /* 0x0000c00001147983 */ /* 0x001f220000300800 */
[----:B------:R-:W-:Y:S02]  /*32d60*/  IMAD.MOV.U32 R21, RZ, RZ, R0 ;  /* 0x000000ffff157224 */ /* 0x000fe400078e0000 */
[----:B------:R-:W0:Y:S01]  /*32d70*/  S2R R0, SR_CTAID.X ;  /* 0x0000000000007919 */ /* 0x000e220000002500 */
[----:B------:R-:W-:Y:S01]  /*32d80*/  UIADD3 UR6, UPT, UPT, UR6, 0x40, URZ ;  /* 0x0000004006067890 */ /* 0x000fe2000fffe0ff */
[----:B-1----:R-:W5:Y:S04]  /*32d90*/  LDL.LU R22, [R1+0x4e0] ;  /* 0x0004e00001167983 */ /* 0x002f680000300800 */
[----:B------:R-:W5:Y:S01]  /*32da0*/  LDL.LU R23, [R1+0x4e4] ;  /* 0x0004e40001177983 */ /* 0x000f620000300800 */
[----:B0-----:R-:W-:-:S04]  /*32db0*/  IMAD.SHL.U32 R0, R0, 0x20, RZ ;  /* 0x0000002000007824 */ /* 0x001fc800078e00ff */
[----:B------:R-:W-:-:S05]  /*32dc0*/  VIADD R0, R0, 0x20 ;  /* 0x0000002000007836 */ /* 0x000fca0000000000 */
[----:B------:R-:W-:Y:S01]  /*32dd0*/  ISETP.LE.AND P1, PT, R0, UR6, PT ;  /* 0x0000000600007c0c */ /* 0x000fe2000bf23270 */
[----:B----4-:R-:W-:-:S15]  /*32de0*/  HMMA.16816.F32 R4, R12, R20, R8 ;  /* 0x000000140c04723c */ /* 0x010fde0000001808 */
[----:B------:R-:W-:-:S04]  /*32df0*/  NOP ;  /* 0x0000000000007918 */ /* 0x000fc80000000000 */
[----:B------:R-:W-:Y:S04]  /*32e00*/  STL.64 [R1+0x660], R4 ;  /* 0x0006600401007387 */ /* 0x000fe80000100a00 */
[----:B------:R0:W-:Y:S04]  /*32e10*/  STL.64 [R1+0x668], R6 ;  /* 0x0006680601007387 */ /* 0x0001e80000100a00 */
[----:B------:R-:W2:Y:S04]  /*32e20*/  LDL R0, [R1+0x4f0] ;  /* 0x0004f00001007983 */ /* 0x000ea80000100800 */
[----:B0-----:R-:W4:Y:S01]  /*32e30*/  LDL R6, [R1+0x4f4] ;  /* 0x0004f40001067983 */ /* 0x001f220000100800 */
[----:B-----5:R-:W-:-:S03]  /*32e40*/  FFMA2 R2, R26.F32x2.HI_LO, R24.F32x2.HI_LO, R22.F32x2.HI_LO ;  /* 0x000000181a027249 */ /* 0x020fc60000000016 */
[----:B----4-:R0:W-:Y:S04]  /*32e50*/  STL [R1+0x4c0], R6 ;  /* 0x0004c00601007387 */ /* 0x0101e80000100800 */
[----:B0-----:R-:W4:Y:S04]  /*32e60*/  LDL R6, [R1+0x4ec] ;  /* 0x0004ec0001067983 */ /* 0x001f280000100800 */
[----:B--2---:R0:W-:Y:S04]  /*32e70*/  STL [R1+0x4c4], R0 ;  /* 0x0004c40001007387 */ /* 0x0041e80000100800 */
[----:B0-----:R-:W2:Y:S01]  /*32e80*/  LDL R0, [R1+0x4e8] ;  /* 0x0004e80001007983 */ /* 0x001ea20000100800 */
[----:B---3--:R-:W-:-:S02]  /*32e90*/  FFMA2 R4, R16.F32x2.HI_LO, R28.F32x2.HI_LO, R18.F32x2.HI_LO ;  /* 0x0000001c10047249 */ /* 0x008fc40000000012 */
[----:B------:R-:W-:Y:S02]  /*32ea0*/  IMAD.MOV.U32 R7, RZ, RZ, R3 ;  /* 0x000000ffff077224 */ /* 0x000fe400078e0003 */
[----:B------:R-:W-:Y:S01]  /*32eb0*/  IMAD.MOV.U32 R3, RZ, RZ, R5 ;  /* 0x000000ffff037224 */ /* 0x000fe200078e0005 */
[----:B------:R-:W-:Y:S02]  /*32ec0*/  ULEA UR5, UR17, UR5, 0x6 ;  /* 0x0000000511057291 */ /* 0x000fe4000f8e30ff */
[----:B------:R-:W-:Y:S01]  /*32ed0*/  ULEA UR4, UR14, UR4, 0x6 ;  /* 0x000000040e047291 */ /* 0x000fe2000f8e30ff */
[----:B----4-:R0:W-:Y:S02]  /*32ee0*/  STL [R1+0x69c], R6 ;  /* 0x00069c0601007387 */ /* 0x0101e40000100800 */
[----:B0-----:R-:W-:Y:S02]  /*32ef0*/  IMAD.MOV.U32 R6, RZ, RZ, R2 ;  /* 0x000000ffff067224 */ /* 0x001fe400078e0002 */
[----:B------:R-:W-:Y:S01]  /*32f00*/  IMAD.MOV.U32 R2, RZ, RZ, R4 ;  /* 0x000000ffff027224 */ /* 0x000fe200078e0004 */
[----:B--2---:R1:W-:Y:S04]  /*32f10*/  STL [R1+0x6b0], R0 ;  /* 0x0006b00001007387 */ /* 0x0043e80000100800 */
[----:B------:R1:W-:Y:S04]  /*32f20*/  STL.64 [R1+0x6a8], R2 ;  /* 0x0006a80201007387 */ /* 0x0003e80000100a00 */
[----:B------:R1:W-:Y:S01]  /*32f30*/  STL.64 [R1+0x6a0], R6 ;  /* 0x0006a00601007387 */ /* 0x0003e20000100a00 */
[----:B------:R-:W-:Y:S05]  /*32f40*/  @!P1 BRA `(.L_x_1) ;  /* 0xfffffdf400449947 */ /* 0x000fea000383ffff */
.L_x_0:
[----:B------:R-:W2:Y:S04]  /*32f50*/  LDL.LU.64 R4, [R1+0x6a0] ;  /* 0x0006a00001047983 */ /* 0x000ea80000300a00 */
[----:B-1----:R-:W3:Y:S01]  /*32f60*/  LDL.LU.64 R2, [R1+0x6a8] ;  /* 0x0006a80001027983 */ /* 0x002ee20000300a00 */
[----:B------:R-:W1:Y:S02]  /*32f70*/  S2R R0, SR_TID.X ;  /* 0x0000000000007919 */ /* 0x000e640000002100 */
[----:B-1----:R-:W-:Y:S01]  /*32f80*/  LOP3.LUT R0, R0, 0x7f, RZ, 0xc0, !PT ;  /* 0x0000007f00007812 */ /* 0x002fe200078ec0ff */
[----:B------:R-:W-:Y:S03]  /*32f90*/  BAR.SYNC.DEFER_BLOCKING 0x0 ;  /* 0x0000000000007b1d */ /* 0x000fe60000010000 */
[----:B------:R-:W-:Y:S01]  /*32fa0*/  ISETP.GE.U32.AND P0, PT, R0, 0x20, PT ;  /* 0x000000200000780c */ /* 0x000fe20003f06070 */
[----:B--2---:R-:W-:-:S02]  /*32fb0*/  IMAD.MOV.U32 R29, RZ, RZ, R4 ;  /* 0x000000ffff1d7224 */ /* 0x004fc400078e0004 */
[----:B------:R-:W-:Y:S02]  /*32fc0*/  IMAD.MOV.U32 R28, RZ, RZ, R5 ;  /* 0x000000ffff1c7224 */ /* 0x000fe400078e0005 */
[----:B---3--:R-:W-:Y:S01]  /*32fd0*/  IMAD.MOV.U32 R27, RZ, RZ, R2 ;  /* 0x000000ffff1b7224 */ /* 0x008fe200078e0002 */
[----:B------:R-:W-:Y:S01]  /*32fe0*/  STL [R1+0x1cb8], R29 ;  /* 0x001cb81d01007387 */ /* 0x000fe20000100800 */
[----:B0-----:R-:W-:-:S03]  /*32ff0*/  IMAD.MOV.U32 R26, RZ, RZ, R3 ;  /* 0x000000ffff1a7224 */ /* 0x001fc600078e0003 */
[----:B------:R-:W-:Y:S04]  /*33000*/  STL [R1+0x1cbc], R28 ;  /* 0x001cbc1c01007387 */ /* 0x000fe80000100800 */
[----:B------:R0:W-:Y:S04]  /*33010*/  STL [R1+0x1bf8], R27 ;  /* 0x001bf81b01007387 */ /* 0x0001e80000100800 */
[----:B------:R-:W-:Y:S04]  /*33020*/  STL [R1+0x1c50], R26 ;  /* 0x001c501a01007387 */ /* 0x000fe80000100800 */
[----:B0-----:R-:W2:Y:S04]  /*33030*/  LDL.LU R27, [R1+0x3b0] ;  /* 0x0003b000011b7983 */ /* 0x001ea80000300800 */
[----:B--2---:R-:W-:Y:S04]  /*33040*/  STL [R1+0x1c40], R27 ;  /* 0x001c401b01007387 */ /* 0x004fe80000100800 */
[----:B------:R-:W2:Y:S04]  /*33050*/  LDL.LU R2, [R1+0x3b4] ;  /* 0x0003b40001027983 */ /* 0x000ea80000300800 */
[----:B------:R-:W3:Y:S04]  /*33060*/  LDL.LU R0, [R1+0x3b8] ;  /* 0x0003b80001007983 */ /* 0x000ee80000300800 */
[----:B--2---:R0:W-:Y:S04]  /*33070*/  STL [R1+0x194], R2 ;  /* 0x0001940201007387 */ /* 0x0041e80000100800 */
[----:B0-----:R-:W2:Y:S04]  /*33080*/  LDL.LU R2, [R1+0x3bc] ;  /* 0x0003bc0001027983 */ /* 0x001ea80000300800 */
[----:B---3--:R0:W-:Y:S04]  /*33090*/  STL [R1+0x190], R0 ;  /* 0x0001900001007387 */ /* 0x0081e80000100800 */
[----:B0-----:R-:W3:Y:S04]  /*330a0*/  LDL.LU R0, [R1+0x3d0] ;  /* 0x0003d00001007983 */ /* 0x001ee80000300800 */
[----:B--2---:R0:W-:Y:S04]  /*330b0*/  STL [R1+0x188], R2 ;  /* 0x0001880201007387 */ /* 0x0041e80000100800 */
[----:B0-----:R-:W2:Y:S04]  /*330c0*/  LDL.LU R2, [R1+0x3d4] ;  /* 0x0003d40001027983 */ /* 0x001ea80000300800 */
[----:B---3--:R0:W-:Y:S04]  /*330d0*/  STL [R1+0x18c], R0 ;  /* 0x00018c0001007387 */ /* 0x0081e80000100800 */
[----:B0-----:R-:W3:Y:S04]  /*330e0*/  LDL.LU R0, [R1+0x3d8] ;  /* 0x0003d80001007983 */ /* 0x001ee80000300800 */
[----:B--2---:R0:W-:Y:S04]  /*330f0*/  STL [R1+0x184], R2 ;  /* 0x0001840201007387 */ /* 0x0041e80000100800 */
[----:B------:R-:W2:Y:S04]  /*33100*/  LDL.LU R26, [R1+0x3dc] ;  /* 0x0003dc00011a7983 */ /* 0x000ea80000300800 */
[----:B---3--:R1:W-:Y:S04]  /*33110*/  STL [R1+0x180], R0 ;  /* 0x0001800001007387 */ /* 0x0083e80000100800 */
[----:B--2---:R-:W-:Y:S04]  /*33120*/  STL [R1+0x1c9c], R26 ;  /* 0x001c9c1a01007387 */ /* 0x004fe80000100800 */
[----:B0-----:R-:W2:Y:S04]  /*33130*/  LDL.LU R2, [R1+0x3f0] ;  /* 0x0003f00001027983 */ /* 0x001ea80000300800 */
[----:B-1----:R-:W3:Y:S04]  /*33140*/  LDL.LU R0, [R1+0x3f4] ;  /* 0x0003f40001007983 */ /* 0x002ee80000300800 */
        /* <DEDUP_REMOVED lines=63> */
[----:B--2---:R2:W-:Y:S04]  /*33540*/  STL [R1+0x1c54], R27 ;  /* 0x001c541b01007387 */ /* 0x0045e80000100800 */
[----:B------:R-:W3:Y:S04]  /*33550*/  LDL.LU R29, [R1+0x524] ;  /* 0x00052400011d7983 */ /* 0x000ee80000300800 */
[----:B0-----:R-:W4:Y:S04]  /*33560*/  LDL.LU R2, [R1+0x528] ;  /* 0x0005280001027983 */ /* 0x001f280000300800 */
[----:B-1----:R-:W5:Y:S04]  /*33570*/  LDL.LU R0, [R1+0x52c] ;  /* 0x00052c0001007983 */ /* 0x002f680000300800 */
[----:B----4-:R0:W-:Y:S04]  /*33580*/  STL [R1+0xe4], R2 ;  /* 0x0000e40201007387 */ /* 0x0101e80000100800 */
[----:B--2---:R-:W2:Y:S04]  /*33590*/  LDL.LU R27, [R1+0x530] ;  /* 0x00053000011b7983 */ /* 0x004ea80000300800 */
[----:B-----5:R1:W-:Y:S04]  /*335a0*/  STL [R1+0xdc], R0 ;  /* 0x0000dc0001007387 */ /* 0x0203e80000100800 */
[----:B---3--:R-:W-:Y:S04]  /*335b0*/  STL [R1+0xec], R29 ;  /* 0x0000ec1d01007387 */ /* 0x008fe80000100800 */
[----:B------:R-:W3:Y:S04]  /*335c0*/  LDL.LU R28, [R1+0x534] ;  /* 0x00053400011c7983 */ /* 0x000ee80000300800 */
[----:B------:R-:W4:Y:S04]  /*335d0*/  LDL.LU R26, [R1+0x538] ;  /* 0x00053800011a7983 */ /* 0x000f280000300800 */
[----:B------:R-:W5:Y:S04]  /*335e0*/  LDL.LU R25, [R1+0x53c] ;  /* 0x00053c0001197983 */ /* 0x000f680000300800 */
[----:B--2---:R-:W-:Y:S04]  /*335f0*/  STL [R1+0xe0], R27 ;  /* 0x0000e01b01007387 */ /* 0x004fe80000100800 */
[----:B---3--:R-:W-:Y:S04]  /*33600*/  STL [R1+0xd8], R28 ;  /* 0x0000d81c01007387 */ /* 0x008fe80000100800 */
[----:B------:R-:W2:Y:S04]  /*33610*/  LDL.LU R24, [R1+0x540] ;  /* 0x0005400001187983 */ /* 0x000ea80000300800 */
[----:B--2---:R-:W-:Y:S04]  /*33620*/  STL [R1+0x1c58], R24 ;  /* 0x001c581801007387 */ /* 0x004fe80000100800 */
[----:B------:R-:W2:Y:S04]  /*33630*/  LDL.LU R23, [R1+0x544] ;  /* 0x0005440001177983 */ /* 0x000ea80000300800 */
[----:B--2---:R-:W-:Y:S04]  /*33640*/  STL [R1+0x1c5c], R23 ;  /* 0x001c5c1701007387 */ /* 0x004fe80000100800 */
[----:B------:R-:W2:Y:S04]  /*33650*/  LDL.LU R22, [R1+0x548] ;  /* 0x0005480001167983 */ /* 0x000ea80000300800 */
[----:B------:R-:W3:Y:S04]  /*33660*/  LDL.LU R21, [R1+0x54c] ;  /* 0x00054c0001157983 */ /* 0x000ee80000300800 */
[----:B------:R-:W2:Y:S04]  /*33670*/  LDL.LU R20, [R1+0x550] ;  /* 0x0005500001147983 */ /* 0x000ea80000300800 */
[----:B--2---:R-:W-:Y:S04]  /*33680*/  STL [R1+0x1c60], R20 ;  /* 0x001c601401007387 */ /* 0x004fe80000100800 */
[----:B------:R-:W2:Y:S04]  /*33690*/  LDL.LU R19, [R1+0x554] ;  /* 0x0005540001137983 */ /* 0x000ea80000300800 */
[----:B--2---:R-:W-:Y:S04]  /*336a0*/  STL [R1+0x1c64], R19 ;  /* 0x001c641301007387 */ /* 0x004fe80000100800 */
[----:B------:R-:W2:Y:S04]  /*336b0*/  LDL.LU R18, [R1+0x558] ;  /* 0x0005580001127983 */ /* 0x000ea80000300800 */
[----:B------:R-:W2:Y:S04]  /*336c0*/  LDL.LU R17, [R1+0x55c] ;  /* 0x00055c0001117983 */ /* 0x000ea80000300800 */
        /* <DEDUP_REMOVED lines=12> */
[----:B0-----:R-:W2:Y:S04]  /*33790*/  LDL.LU R2, [R1+0x580] ;  /* 0x0005800001027983 */ /* 0x001ea80000300800 */
[----:B-1----:R-:W3:Y:S04]  /*337a0*/  LDL.LU R0, [R1+0x584] ;  /* 0x0005840001007983 */ /* 0x002ee80000300800 */
[----:B--2---:R0:W-:Y:S04]  /*337b0*/  STL [R1+0x110], R2 ;  /* 0x0001100201007387 */ /* 0x0041e80000100800 */
[----:B------:R-:W2:Y:S04]  /*337c0*/  LDL.LU R8, [R1+0x588] ;  /* 0x0005880001087983 */ /* 0x000ea80000300800 */
[----:B---3--:R1:W-:Y:S04]  /*337d0*/  STL [R1+0x100], R0 ;  /* 0x0001000001007387 */ /* 0x0083e80000100800 */
[----:B--2---:R-:W-:Y:S04]  /*337e0*/  STL [R1+0x1be8], R8 ;  /* 0x001be80801007387 */ /* 0x004fe80000100800 */
[----:B------:R-:W2:Y:S04]  /*337f0*/  LDL.LU R7, [R1+0x58c] ;  /* 0x00058c0001077983 */ /* 0x000ea80000300800 */
[----:B--2---:R-:W-:Y:S04]  /*33800*/  STL [R1+0x1bec], R7 ;  /* 0x001bec0701007387 */ /* 0x004fe80000100800 */
        /* <DEDUP_REMOVED lines=8> */
[----:B------:R-:W2:Y:S04]  /*33890*/  LDL.LU R4, [R1+0x5a0] ;  /* 0x0005a00001047983 */ /* 0x000ea80000300800 */
[----:B--2---:R-:W-:Y:S04]  /*338a0*/  STL [R1+0x1ba0], R4 ;  /* 0x001ba00401007387 */ /* 0x004fe80000100800 */
[----:B------:R-:W2:Y:S04]  /*338b0*/  LDL.LU R3, [R1+0x5a4] ;  /* 0x0005a40001037983 */ /* 0x000ea80000300800 */
[----:B--2---:R-:W-:Y:S04]  /*338c0*/  STL [R1+0x1ba4], R3 ;  /* 0x001ba40301007387 */ /* 0x004fe80000100800 */
[----:B0-----:R-:W2:Y:S04]  /*338d0*/  LDL.LU R2, [R1+0x5a8] ;  /* 0x0005a80001027983 */ /* 0x001ea80000300800 */
[----:B--2---:R0:W-:Y:S04]  /*338e0*/  STL [R1+0x1bfc], R2 ;  /* 0x001bfc0201007387 */ /* 0x0041e80000100800 */
[----:B-1----:R-:W2:Y:S04]  /*338f0*/  LDL.LU R0, [R1+0x5ac] ;  /* 0x0005ac0001007983 */ /* 0x002ea80000300800 */
[----:B--2---:R1:W-:Y:S04]  /*33900*/  STL [R1+0x1c00], R0 ;  /* 0x001c000001007387 */ /* 0x0043e80000100800 */
[----:B0-----:R-:W2:Y:S04]  /*33910*/  LDL.LU R2, [R1+0x5b0] ;  /* 0x0005b00001027983 */ /* 0x001ea80000300800 */
[----:B-1----:R-:W3:Y:S04]  /*33920*/  LDL.LU R0, [R1+0x5b4] ;  /* 0x0005b40001007983 */ /* 0x002ee80000300800 */
[----:B--2---:R0:W-:Y:S04]  /*33930*/  STL [R1], R2 ;  /* 0x0000000201007387 */ /* 0x0041e80000100800 */
        /* <DEDUP_REMOVED lines=54> */
[----:B0-----:R-:W3:Y:S01]  /*33ca0*/  LDL.LU R0, [R1+0x624] ;  /* 0x0006240001007983 */ /* 0x001ee20000300800 */
[----:B------:R-:W-:-:S02]  /*33cb0*/  IMAD.MOV.U32 R24, RZ, RZ, R28 ;  /* 0x000000ffff187224 */ /* 0x000fc400078e001c */
[----:B------:R-:W-:Y:S01]  /*33cc0*/  IMAD.MOV.U32 R23, RZ, RZ, R29 ;  /* 0x000000ffff177224 */ /* 0x000fe200078e001d */
[----:B--2---:R-:W-:Y:S04]  /*33cd0*/  STL [R1+0x70], R2 ;  /* 0x0000700201007387 */ /* 0x004fe80000100800 */
[----:B------:R-:W2:Y:S04]  /*33ce0*/  LDL.LU R28, [R1+0x1cbc] ;  /* 0x001cbc00011c7983 */ /* 0x000ea80000300800 */
[----:B---3--:R0:W-:Y:S04]  /*33cf0*/  STL [R1+0x74], R0 ;  /* 0x0000740001007387 */ /* 0x0081e80000100800 */
[----:B------:R-:W3:Y:S04]  /*33d00*/  LDL.LU R29, [R1+0x1cb8] ;  /* 0x001cb800011d7983 */ /* 0x000ee80000300800 */
[----:B0-----:R-:W2:Y:S04]  /*33d10*/  LDL.LU R0, [R1+0x628] ;  /* 0x0006280001007983 */ /* 0x001ea80000300800 */
[----:B------:R-:W3:Y:S04]  /*33d20*/  LDL.LU R2, [R1+0x62c] ;  /* 0x00062c0001027983 */ /* 0x000ee80000300800 */
[----:B--2---:R0:W-:Y:S04]  /*33d30*/  STL [R1+0x78], R0 ;  /* 0x0000780001007387 */ /* 0x0041e80000100800 */
[----:B0-----:R-:W2:Y:S04]  /*33d40*/  LDL.LU R0, [R1+0x630] ;  /* 0x0006300001007983 */ /* 0x001ea80000300800 */
[----:B---3--:R0:W-:Y:S04]  /*33d50*/  STL [R1+0x7c], R2 ;  /* 0x00007c0201007387 */ /* 0x0081e80000100800 */
[----:B------:R-:W3:Y:S04]  /*33d60*/  LDL.LU R4, [R1+0x634] ;  /* 0x0006340001047983 */ /* 0x000ee80000300800 */
[----:B--2---:R1:W-:Y:S04]  /*33d70*/  STL [R1+0x80], R0 ;  /* 0x0000800001007387 */ /* 0x0043e80000100800 */
[----:B---3--:R-:W-:Y:S04]  /*33d80*/  STL [R1+0x1bac], R4 ;  /* 0x001bac0401007387 */ /* 0x008fe80000100800 */
[----:B0-----:R-:W2:Y:S04]  /*33d90*/  LDL.LU R2, [R1+0x638] ;  /* 0x0006380001027983 */ /* 0x001ea80000300800 */
[----:B-1----:R-:W3:Y:S01]  /*33da0*/  LDL.LU R0, [R1+0x63c] ;  /* 0x00063c0001007983 */ /* 0x002ee20000300800 */
[----:B------:R-:W0:Y:S03]  /*33db0*/  S2UR UR5, SR_CgaCtaId ;  /* 0x00000000000579c3 */ /* 0x000e260000008800 */
[----:B--2---:R-:W-:Y:S04]  /*33dc0*/  STL [R1+0x88], R2 ;  /* 0x0000880201007387 */ /* 0x004fe80000100800 */
[----:B------:R-:W2:Y:S04]  /*33dd0*/  LDL.LU R3, [R1+0x640] ;  /* 0x0006400001037983 */ /* 0x000ea80000300800 */
[----:B---3--:R1:W-:Y:S04]  /*33de0*/  STL [R1+0x8c], R0 ;  /* 0x00008c0001007387 */ /* 0x0083e80000100800 */
[----:B--2---:R-:W-:Y:S04]  /*33df0*/  STL [R1+0x1bb0], R3 ;  /* 0x001bb00301007387 */ /* 0x004fe80000100800 */
[----:B-1----:R-:W2:Y:S04]  /*33e00*/  LDL.LU R0, [R1+0x644] ;  /* 0x0006440001007983 */ /* 0x002ea80000300800 */
[----:B------:R-:W3:Y:S04]  /*33e10*/  LDL.LU R2, [R1+0x648] ;  /* 0x0006480001027983 */ /* 0x000ee80000300800 */
[----:B--2---:R1:W-:Y:S04]  /*33e20*/  STL [R1+0x94], R0 ;  /* 0x0000940001007387 */ /* 0x0043e80000100800 */
[----:B-1----:R-:W2:Y:S04]  /*33e30*/  LDL.LU R0, [R1+0x64c] ;  /* 0x00064c0001007983 */ /* 0x002ea80000300800 */
[----:B---3--:R1:W-:Y:S01]  /*33e40*/  STL [R1+0x98], R2 ;  /* 0x0000980201007387 */ /* 0x0083e20000100800 */
[----:B------:R-:W3:Y:S03]  /*33e50*/  S2R R20, SR_TID.X ;  /* 0x0000000000147919 */ /* 0x000ee60000002100 */
[----:B-1----:R-:W3:Y:S04]  /*33e60*/  LDL.LU R2, [R1+0x650] ;  /* 0x0006500001027983 */ /* 0x002ee80000300800 */
[----:B--2---:R1:W-:Y:S04]  /*33e70*/  STL [R1+0x9c], R0 ;  /* 0x00009c0001007387 */ /* 0x0043e80000100800 */
[----:B-1----:R-:W2:Y:S04]  /*33e80*/  LDL.LU R0, [R1+0x654] ;  /* 0x0006540001007983 */ /* 0x002ea80000300800 */
[----:B---3--:R1:W-:Y:S04]  /*33e90*/  STL [R1+0xa0], R2 ;  /* 0x0000a00201007387 */ /* 0x0083e80000100800 */
[----:B------:R-:W3:Y:S01]  /*33ea0*/  LDL.LU R3, [R1+0x658] ;  /* 0x0006580001037983 */ /* 0x000ee20000300800 */
[----:B-1----:R-:W-:-:S03]  /*33eb0*/  IMAD.SHL.U32 R2, R20, 0x800, RZ ;  /* 0x0000080014027824 */ /* 0x002fc600078e00ff */
[----:B--2---:R1:W-:Y:S04]  /*33ec0*/  STL [R1+0xa4], R0 ;  /* 0x0000a40001007387 */ /* 0x0043e80000100800 */
[----:B-1----:R-:W2:Y:S04]  /*33ed0*/  LDL.LU R0, [R1+0x65c] ;  /* 0x00065c0001007983 */ /* 0x002ea80000300800 */
[----:B---3--:R1:W-:Y:S04]  /*33ee0*/  STL [R1+0xa8], R3 ;  /* 0x0000a80301007387 */ /* 0x0083e80000100800 */
[----:B-1----:R-:W3:Y:S01]  /*33ef0*/  LDL.LU R3, [R1+0x670] ;  /* 0x0006700001037983 */ /* 0x002ee20000300800 */
[----:B------:R-:W-:-:S03]  /*33f00*/  LOP3.LUT R2, R2, 0x3000, RZ, 0xc0, !PT ;  /* 0x0000300002027812 */ /* 0x000fc600078ec0ff */
[----:B--2---:R1:W-:Y:S01]  /*33f10*/  STL [R1+0xac], R0 ;  /* 0x0000ac0001007387 */ /* 0x0043e20000100800 */
[----:B------:R-:W-:Y:S01]  /*33f20*/  UMOV UR4, 0x400 ;  /* 0x0000040000047882 */ /* 0x000fe20000000000 */
[----:B-1----:R-:W-:Y:S02]  /*33f30*/  LOP3.LUT R0, R20, 0x3f, RZ, 0xc0, !PT ;  /* 0x0000003f14007812 */ /* 0x002fe400078ec0ff */
[----:B---3--:R-:W-:Y:S04]  /*33f40*/  STL [R1+0xb0], R3 ;  /* 0x0000b00301007387 */ /* 0x008fe80000100800 */
[----:B------:R-:W2:Y:S04]  /*33f50*/  LDL.LU R4, [R1+0x674] ;  /* 0x0006740001047983 */ /* 0x000ea80000300800 */
[----:B--2---:R1:W-:Y:S04]  /*33f60*/  STL [R1+0x1bb4], R4 ;  /* 0x001bb40401007387 */ /* 0x0043e80000100800 */
[----:B------:R-:W2:Y:S04]  /*33f70*/  LDL.LU R8, [R1+0x678] ;  /* 0x0006780001087983 */ /* 0x000ea80000300800 */
[----:B--2---:R-:W-:Y:S04]  /*33f80*/  STL [R1+0x1c04], R8 ;  /* 0x001c040801007387 */ /* 0x004fe80000100800 */
[----:B------:R-:W2:Y:S01]  /*33f90*/  LDL.LU R7, [R1+0x67c] ;  /* 0x00067c0001077983 */ /* 0x000ea20000300800 */
[----:B------:R-:W-:-:S03]  /*33fa0*/  IMAD R0, R0, 0x10, R2 ;  /* 0x0000001000007824 */ /* 0x000fc600078e0202 */
[----:B--2---:R-:W-:Y:S04]  /*33fb0*/  STL [R1+0x1c08], R7 ;  /* 0x001c080701007387 */ /* 0x004fe80000100800 */
[----:B-1----:R-:W2:Y:S04]  /*33fc0*/  LDL.LU R4, [R1+0x660] ;  /* 0x0006600001047983 */ /* 0x002ea80000300800 */
[----:B------:R-:W3:Y:S04]  /*33fd0*/  LDL.LU R3, [R1+0x664] ;  /* 0x0006640001037983 */ /* 0x000ee80000300800 */
[----:B---3--:R1:W-:Y:S04]  /*33fe0*/  STL [R1+0x1c0c], R3 ;  /* 0x001c0c0301007387 */ /* 0x0083e80000100800 */
[----:B------:R-:W3:Y:S01]  /*33ff0*/  LDL.LU R6, [R1+0x668] ;  /* 0x0006680001067983 */ /* 0x000ee20000300800 */
[C---:B------:R-:W-:Y:S01]  /*34000*/  IMAD.SHL.U32 R2, R20.reuse, 0x10, RZ ;  /* 0x0000001014027824 */ /* 0x040fe200078e00ff */
[----:B0-----:R-:W-:Y:S01]  /*34010*/  ULEA UR6, UR5, UR4, 0x18 ;  /* 0x0000000405067291 */ /* 0x001fe2000f8ec0ff */
[----:B------:R-:W-:-:S02]  /*34020*/  LOP3.LUT R0, R20, 0x18, RZ, 0xc0, !PT ;  /* 0x0000001814007812 */ /* 0x000fc400078ec0ff */
[----:B------:R-:W-:Y:S01]  /*34030*/  FSETP.GEU.AND P2, PT, R28, 1.175494350822287508e-38, PT ;  /* 0x008000001c00780b */ /* 0x000fe20003f4e000 */
[----:B-1----:R-:W-:Y:S01]  /*34040*/  IMAD.SHL.U32 R3, R20, 0x20, RZ ;  /* 0x0000002014037824 */ /* 0x002fe200078e00ff */
[----:B------:R-:W-:Y:S01]  /*34050*/  LOP3.LUT R2, R2, 0x70, RZ, 0xc0, !PT ;  /* 0x0000007002027812 */ /* 0x000fe200078ec0ff */
[----:B------:R-:W-:Y:S01]  /*34060*/  IMAD.MOV.U32 R7, RZ, RZ, R24 ;  /* 0x000000ffff077224 */ /* 0x000fe200078e0018 */
[----:B------:R-:W-:Y:S01]  /*34070*/  FSETP.GT.AND P1, PT, |R28|, 8.50705917302346158658e+37, PT ;  /* 0x7e8000001c00780b */ /* 0x000fe20003f24200 */
[----:B------:R-:W-:Y:S01]  /*34080*/  IMAD.MOV.U32 R8, RZ, RZ, R27 ;  /* 0x000000ffff087224 */ /* 0x000fe200078e001b */
[----:B------:R-:W-:Y:S01]  /*34090*/  LOP3.LUT R3, R3, 0xc60, RZ, 0xc0, !PT ;  /* 0x00000c6003037812 */ /* 0x000fe200078ec0ff */
[----:B------:R-:W-:Y:S01]  /*340a0*/  VIADD R2, R2, UR6 ;  /* 0x0000000602027c36 */ /* 0x000fe20008000000 */
[----:B------:R-:W-:Y:S01]  /*340b0*/  FSETP.GEU.AND P5, PT, |R28|, 1.175494350822287508e-38, PT ;  /* 0x008000001c00780b */ /* 0x000fe20003fae200 */
[----:B------:R-:W0:Y:S01]  /*340c0*/  LDCU.64 UR4, c[0x0][0x3e0] ;  /* 0x00007c00ff0477ac */ /* 0x000e220008000a00 */
[----:B---3--:R-:W-:Y:S04]  /*340d0*/  STL [R1+0x1c10], R6 ;  /* 0x001c100601007387 */ /* 0x008fe80000100800 */
[----:B--2---:R-:W-:Y:S04]  /*340e0*/  STL [R1+0xc0], R4 ;  /* 0x0000c00401007387 */ /* 0x004fe80000100800 */
[----:B------:R-:W-:Y:S04]  /*340f0*/  STL [R1+0x1c14], R4 ;  /* 0x001c140401007387 */ /* 0x000fe80000100800 */
[----:B------:R-:W2:Y:S01]  /*34100*/  LDL.LU R5, [R1+0x66c] ;  /* 0x00066c0001057983 */ /* 0x000ea20000300800 */
[C---:B------:R-:W-:Y:S01]  /*34110*/  IMAD R3, R0.reuse, 0x200, R3 ;  /* 0x0000020000037824 */ /* 0x040fe200078e0203 */
[----:B------:R-:W-:Y:S01]  /*34120*/  LEA.HI R0, R0, R2, RZ, 0x1f ;  /* 0x0000000200007211 */ /* 0x000fe200078ff8ff */
[----:B------:R-:W-:Y:S01]  /*34130*/  FMUL R2, R28, 8388608 ;  /* 0x4b0000001c027820 */ /* 0x000fe20000400000 */
[----:B------:R-:W-:-:S02]  /*34140*/  FSETP.GEU.AND P4, PT, R29, 1.175494350822287508e-38, PT ;  /* 0x008000001d00780b */ /* 0x000fc40003f8e000 */
[C---:B------:R-:W-:Y:S01]  /*34150*/  FSETP.GT.AND P3, PT, |R29|.reuse, 8.50705917302346158658e+37, PT ;  /* 0x7e8000001d00780b */ /* 0x040fe20003f64200 */
[----:B--2---:R-:W-:Y:S04]  /*34160*/  STL [R1+0x1c18], R5 ;  /* 0x001c180501007387 */ /* 0x004fe80000100800 */
[----:B------:R1:W-:Y:S02]  /*34170*/  STL [R1+0x360], R0 ;  /* 0x0003600001007387 */ /* 0x0003e40000100800 */
[----:B-1----:R-:W-:-:S05]  /*34180*/  FMUL R0, R29, 8388608 ;  /* 0x4b0000001d007820 */ /* 0x002fca0000400000 */
[----:B------:R1:W-:Y:S04]  /*34190*/  STL [R1+0x1c7c], R0 ;  /* 0x001c7c0001007387 */ /* 0x0003e80000100800 */
[----:B------:R-:W-:Y:S01]  /*341a0*/  STL [R1+0x1c78], R29 ;  /* 0x001c781d01007387 */ /* 0x000fe20000100800 */
[----:B-1----:R-:W-:Y:S01]  /*341b0*/  FSEL R0, R2, R28, !P2 ;  /* 0x0000001c02007208 */ /* 0x002fe20005000000 */
[----:B------:R-:W-:-:S05]  /*341c0*/  IMAD.MOV.U32 R2, RZ, RZ, R23 ;  /* 0x000000ffff027224 */ /* 0x000fca00078e0017 */
[----:B------:R-:W-:Y:S04]  /*341d0*/  STL [R1+0x1ca8], R2 ;  /* 0x001ca80201007387 */ /* 0x000fe80000100800 */
[----:B------:R-:W-:Y:S04]  /*341e0*/  STL [R1+0x19c], R0 ;  /* 0x00019c0001007387 */ /* 0x000fe80000100800 */
[----:B------:R-:W-:Y:S04]  /*341f0*/  STL [R1+0x1cac], R7 ;  /* 0x001cac0701007387 */ /* 0x000fe80000100800 */
[----:B------:R1:W-:Y:S04]  /*34200*/  STL [R1+0x1cb0], R8 ;  /* 0x001cb00801007387 */ /* 0x0003e80000100800 */
[----:B-1----:R-:W2:Y:S04]  /*34210*/  LDL R8, [R1+0xf8] ;  /* 0x0000f80001087983 */ /* 0x002ea80000100800 */
[----:B--2---:R1:W-:Y:S04]  /*34220*/  STL [R1+0x1cb4], R8 ;  /* 0x001cb40801007387 */ /* 0x0043e80000100800 */
[----:B------:R-:W2:Y:S04]  /*34230*/  LDL R7, [R1+0x104] ;  /* 0x0001040001077983 */ /* 0x000ea80000100800 */
[----:B------:R-:W3:Y:S04]  /*34240*/  LDL R2, [R1+0x10c] ;  /* 0x00010c0001027983 */ /* 0x000ee80000100800 */
[----:B-1----:R-:W2:Y:S04]  /*34250*/  LDL R8, [R1+0xdc] ;  /* 0x0000dc0001087983 */ /* 0x002ea80000100800 */
[----:B------:R1:W-:Y:S04]  /*34260*/  STL [R1+0x1ca0], R28 ;  /* 0x001ca01c01007387 */ /* 0x0003e80000100800 */
[----:B-1----:R-:W3:Y:S04]  /*34270*/  LDL R28, [R1+0xe4] ;  /* 0x0000e400011c7983 */ /* 0x002ee80000100800 */
[----:B------:R-:W3:Y:S04]  /*34280*/  LDL.LU R0, [R1+0x118] ;  /* 0x0001180001007983 */ /* 0x000ee80000300800 */
[----:B------:R-:W3:Y:S01]  /*34290*/  LDL.LU R29, [R1+0x120] ;  /* 0x00012000011d7983 */ /* 0x000ee20000300800 */
[----:B--2---:R-:W-:-:S03]  /*342a0*/  @P1 FMUL R8, R8, 0.25 ;  /* 0x3e80000008081820 */ /* 0x004fc60000400000 */
[----:B---3--:R1:W-:Y:S04]  /*342b0*/  STL [R1+0x1ca4], R29 ;  /* 0x001ca41d01007387 */ /* 0x0083e80000100800 */
[----:B-1----:R-:W2:Y:S04]  /*342c0*/  LDL R29, [R1+0xf0] ;  /* 0x0000f000011d7983 */ /* 0x002ea80000100800 */
        /* <DEDUP_REMOVED lines=13> */
[----:B------:R1:W-:Y:S04]  /*343a0*/  @P1 STL [R1+0xdc], R8 ;  /* 0x0000dc0801001387 */ /* 0x0003e80000100800 */
[----:B-1----:R-:W3:Y:S01]  /*343b0*/  LDL.LU R8, [R1+0x1cb4] ;  /* 0x001cb40001087983 */ /* 0x002ee20000300800 */
[----:B----4-:R-:W-:Y:S01]  /*343c0*/  @P1 FMUL R26, R26, 0.25 ;  /* 0x3e8000001a1a1820 */ /* 0x010fe20000400000 */
[----:B------:R-:W-:Y:S01]  /*343d0*/  @P1 FMUL R28, R28, 0.25 ;  /* 0x3e8000001c1c1820 */ /* 0x000fe20000400000 */
[----:B------:R-:W-:Y:S01]  /*343e0*/  @P1 FMUL R7, R7, 0.25 ;  /* 0x3e80000007071820 */ /* 0x000fe20000400000 */
[----:B------:R-:W-:-:S02]  /*343f0*/  @P1 FMUL R2, R2, 0.25 ;  /* 0x3e80000002021820 */ /* 0x000fc40000400000 */
[----:B------:R-:W-:Y:S01]  /*34400*/  STL [R1+0xd0], R26 ;  /* 0x0000d01a01007387 */ /* 0x000fe20000100800 */
[----:B--2---:R-:W-:Y:S01]  /*34410*/  @P1 FMUL R29, R29, 0.25 ;  /* 0x3e8000001d1d1820 */ /* 0x004fe20000400000 */
[----:B---3--:R-:W-:-:S05]  /*34420*/  @P1 FMUL R8, R8, 0.25 ;  /* 0x3e80000008081820 */ /* 0x008fca0000400000 */
[----:B------:R1:W-:Y:S04]  /*34430*/  @P1 STL [R1+0xf8], R8 ;  /* 0x0000f80801001387 */ /* 0x0003e80000100800 */
[----:B-1----:R-:W2:Y:S04]  /*34440*/  LDL.LU R8, [R1+0x1cb0] ;  /* 0x001cb00001087983 */ /* 0x002ea80000300800 */
[----:B------:R-:W-:Y:S04]  /*34450*/  @P1 STL [R1+0xe4], R28 ;  /* 0x0000e41c01001387 */ /* 0x000fe80000100800 */
[----:B------:R-:W-:Y:S04]  /*34460*/  @P1 STL [R1+0xf0], R29 ;  /* 0x0000f01d01001387 */ /* 0x000fe80000100800 */
[----:B------:R1:W-:Y:S04]  /*34470*/  @P1 STL [R1+0x104], R7 ;  /* 0x0001040701001387 */ /* 0x0003e80000100800 */
[----:B-1----:R-:W3:Y:S04]  /*34480*/  LDL.LU R7, [R1+0x1cac] ;  /* 0x001cac0001077983 */ /* 0x002ee80000300800 */
[----:B------:R1:W-:Y:S04]  /*34490*/  @P1 STL [R1+0x10c], R2 ;  /* 0x00010c0201001387 */ /* 0x0003e80000100800 */
[----:B-1----:R-:W4:Y:S01]  /*344a0*/  LDL.LU R2, [R1+0x1ca8] ;  /* 0x001ca80001027983 */ /* 0x002f220000300800 */
[----:B------:R-:W-:-:S03]  /*344b0*/  @P1 FMUL R0, R0, 0.25 ;  /* 0x3e80000000001820 */ /* 0x000fc60000400000 */
[----:B--2---:R1:W-:Y:S02]  /*344c0*/  STL [R1+0x1c8c], R8 ;  /* 0x001c8c0801007387 */ /* 0x0043e40000100800 */
[----:B-1----:R-:W-:Y:S02]  /*344d0*/  IMAD.MOV.U32 R8, RZ, RZ, R29 ;  /* 0x000000ffff087224 */ /* 0x002fe400078e001d */
[----:B---3--:R1:W-:Y:S02]  /*344e0*/  STL [R1+0x1c90], R7 ;  /* 0x001c900701007387 */ /* 0x0083e40000100800 */
[----:B-1----:R-:W-:Y:S02]  /*344f0*/  IMAD.MOV.U32 R7, RZ, RZ, R28 ;  /* 0x000000ffff077224 */ /* 0x002fe400078e001c */
[----:B----4-:R1:W-:Y:S04]  /*34500*/  STL [R1+0x1c94], R2 ;  /* 0x001c940201007387 */ /* 0x0103e80000100800 */
[----:B------:R-:W2:Y:S04]  /*34510*/  LDL.LU R29, [R1+0x1ca4] ;  /* 0x001ca400011d7983 */ /* 0x000ea80000300800 */
[----:B------:R3:W-:Y:S04]  /*34520*/  STL [R1+0x1c98], R8 ;  /* 0x001c980801007387 */ /* 0x0007e80000100800 */
[----:B------:R-:W4:Y:S04]  /*34530*/  LDL.LU R28, [R1+0x1ca0] ;  /* 0x001ca000011c7983 */ /* 0x000f280000300800 */
[----:B-1----:R-:W2:Y:S01]  /*34540*/  LDL R2, [R1+0xdc] ;  /* 0x0000dc0001027983 */ /* 0x002ea20000100800 */
[----:B---3--:R-:W-:-:S03]  /*34550*/  IMAD.MOV.U32 R8, RZ, RZ, R26 ;  /* 0x000000ffff087224 */ /* 0x008fc600078e001a */
[----:B------:R-:W3:Y:S04]  /*34560*/  LDL.LU R26, [R1+0x1c9c] ;  /* 0x001c9c00011a7983 */ /* 0x000ee80000300800 */
[----:B------:R1:W-:Y:S04]  /*34570*/  STL [R1+0x1c80], R0 ;  /* 0x001c800001007387 */ /* 0x0003e80000100800 */
[----:B-1----:R-:W2:Y:S01]  /*34580*/  LDL R0, [R1+0x10c] ;  /* 0x00010c0001007983 */ /* 0x002ea20000100800 */
[----:B------:R-:W-:-:S03]  /*34590*/  @!P5 FMUL R8, R8, 16777216 ;  /* 0x4b8000000808d820 */ /* 0x000fc60000400000 */
[----:B--2---:R1:W-:Y:S04]  /*345a0*/  STL [R1+0x1c84], R0 ;  /* 0x001c840001007387 */ /* 0x0043e80000100800 */
[----:B-1----:R-:W2:Y:S01]  /*345b0*/  LDL R0, [R1+0x104] ;  /* 0x0001040001007983 */ /* 0x002ea20000100800 */
[----:B------:R-:W-:-:S03]  /*345c0*/  @!P5 FMUL R2, R2, 16777216 ;  /* 0x4b8000000202d820 */ /* 0x000fc60000400000 */
[----:B--2---:R1:W-:Y:S04]  /*345d0*/  STL [R1+0x1c88], R0 ;  /* 0x001c880001007387 */ /* 0x0043e80000100800 */
[----:B-1----:R-:W2:Y:S04]  /*345e0*/  LDL R0, [R1+0xf8] ;  /* 0x0000f80001007983 */ /* 0x002ea80000100800 */
[----:B------:R1:W-:Y:S04]  /*345f0*/  @!P5 STL [R1+0xd0], R8 ;  /* 0x0000d0080100d387 */ /* 0x0003e80000100800 */
[----:B-1----:R-:W3:Y:S01]  /*34600*/  LDL.LU R8, [R1+0x1c98] ;  /* 0x001c980001087983 */ /* 0x002ee20000300800 */
[----:B------:R-:W-:-:S03]  /*34610*/  @!P5 FMUL R7, R7, 16777216 ;  /* 0x4b8000000707d820 */ /* 0x000fc60000400000 */
[----:B------:R1:W-:Y:S04]  /*34620*/  @!P5 STL [R1+0xdc], R2 ;  /* 0x0000dc020100d387 */ /* 0x0003e80000100800 */
[----:B-1----:R-:W4:Y:S04]  /*34630*/  LDL.LU R2, [R1+0x1c94] ;  /* 0x001c940001027983 */ /* 0x002f280000300800 */
[----:B------:R1:W-:Y:S04]  /*34640*/  @!P5 STL [R1+0xe4], R7 ;  /* 0x0000e4070100d387 */ /* 0x0003e80000100800 */
[----:B-1----:R-:W4:Y:S01]  /*34650*/  LDL.LU R7, [R1+0x1c90] ;  /* 0x001c900001077983 */ /* 0x002f220000300800 */
[----:B--2---:R-:W-:Y:S01]  /*34660*/  @!P5 FMUL R0, R0, 16777216 ;  /* 0x4b8000000000d820 */ /* 0x004fe20000400000 */
[----:B---3--:R-:W-:-:S05]  /*34670*/  @!P5 FMUL R8, R8, 16777216 ;  /* 0x4b8000000808d820 */ /* 0x008fca0000400000 */
[----:B------:R1:W-:Y:S04]  /*34680*/  @!P5 STL [R1+0xf0], R8 ;  /* 0x0000f0080100d387 */ /* 0x0003e80000100800 */
[----:B-1----:R-:W2:Y:S04]  /*34690*/  LDL.LU R8, [R1+0x1c8c] ;  /* 0x001c8c0001087983 */ /* 0x002ea80000300800 */
[----:B------:R1:W-:Y:S04]  /*346a0*/  @!P5 STL [R1+0xf8], R0 ;  /* 0x0000f8000100d387 */ /* 0x0003e80000100800 */
[----:B-1----:R-:W3:Y:S01]  /*346b0*/  LDL.LU R0, [R1+0x1c88] ;  /* 0x001c880001007983 */ /* 0x002ee20000300800 */
[----:B----4-:R-:W-:-:S04]  /*346c0*/  @P1 FMUL R28, R28, 0.25 ;  /* 0x3e8000001c1c1820 */ /* 0x010fc80000400000 */
[----:B------:R-:W-:Y:S01]  /*346d0*/  @!P5 FMUL R28, R28, 16777216 ;  /* 0x4b8000001c1cd820 */ /* 0x000fe20000400000 */
[----:B---3--:R-:W-:-:S05]  /*346e0*/  @!P5 FMUL R0, R0, 16777216 ;  /* 0x4b8000000000d820 */ /* 0x008fca0000400000 */
[----:B------:R1:W-:Y:S04]  /*346f0*/  @!P5 STL [R1+0x104], R0 ;  /* 0x000104000100d387 */ /* 0x0003e80000100800 */
[----:B-1----:R-:W3:Y:S01]  /*34700*/  LDL.LU R0, [R1+0x1c84] ;  /* 0x001c840001007983 */ /* 0x002ee20000300800 */
[----:B------:R-:W1:Y:S01]  /*34710*/  MUFU.RCP R28, R28 ;  /* 0x0000001c001c7308 */ /* 0x000e620000001000 */
[----:B------:R-:W-:Y:S01]  /*34720*/  @P1 FMUL R9, R9, 0.25 ;  /* 0x3e80000009091820 */ /* 0x000fe20000400000 */
[----:B------:R-:W-:Y:S01]  /*34730*/  @P1 FMUL R10, R10, 0.25 ;  /* 0x3e8000000a0a1820 */ /* 0x000fe20000400000 */
[----:B------:R-:W-:Y:S02]  /*34740*/  @P1 FMUL R13, R13, 0.25 ;  /* 0x3e8000000d0d1820 */ /* 0x000fe40000400000 */
[----:B------:R-:W-:Y:S01]  /*34750*/  @!P5 FMUL R9, R9, 16777216 ;  /* 0x4b8000000909d820 */ /* 0x000fe20000400000 */
[----:B------:R-:W-:Y:S01]  /*34760*/  @P1 FMUL R14, R14, 0.25 ;  /* 0x3e8000000e0e1820 */ /* 0x000fe20000400000 */
[----:B------:R-:W-:Y:S01]  /*34770*/  @!P5 FMUL R10, R10, 16777216 ;  /* 0x4b8000000a0ad820 */ /* 0x000fe20000400000 */
[----:B------:R-:W-:Y:S01]  /*34780*/  @P1 FMUL R17, R17, 0.25 ;  /* 0x3e80000011111820 */ /* 0x000fe20000400000 */
[----:B------:R-:W-:Y:S01]  /*34790*/  @!P5 FMUL R13, R13, 16777216 ;  /* 0x4b8000000d0dd820 */ /* 0x000fe20000400000 */
[----:B------:R-:W-:Y:S01]  /*347a0*/  @P1 FMUL R18, R18, 0.25 ;  /* 0x3e80000012121820 */ /* 0x000fe20000400000 */
[----:B------:R-:W-:Y:S01]  /*347b0*/  @!P5 FMUL R14, R14, 16777216 ;  /* 0x4b8000000e0ed820 */ /* 0x000fe20000400000 */
[----:B------:R-:W-:Y:S01]  /*347c0*/  @P1 FMUL R21, R21, 0.25 ;  /* 0x3e80000015151820 */ /* 0x000fe20000400000 */
[----:B------:R-:W-:Y:S01]  /*347d0*/  @!P5 FMUL R17, R17, 16777216 ;  /* 0x4b8000001111d820 */ /* 0x000fe20000400000 */
[C---:B-1----:R-:W-:Y:S01]  /*347e0*/  FMUL R9, R28.reuse, R9 ;  /* 0x000000091c097220 */ /* 0x042fe20000400000 */
[C---:B------:R-:W-:Y:S01]  /*347f0*/  FMUL R10, R28.reuse, R10 ;  /* 0x0000000a1c0a7220 */ /* 0x040fe20000400000 */
[----:B------:R-:W-:Y:S01]  /*34800*/  FMUL R13, R28, R13 ;  /* 0x0000000d1c0d7220 */ /* 0x000fe20000400000 */
[----:B------:R-:W-:Y:S01]  /*34810*/  @!P5 FMUL R18, R18, 16777216 ;  /* 0x4b8000001212d820 */ /* 0x000fe20000400000 */
[C---:B------:R-:W-:Y:S01]  /*34820*/  FMUL R14, R28.reuse, R14 ;  /* 0x0000000e1c0e7220 */ /* 0x040fe20000400000 */
[----:B------:R-:W-:Y:S01]  /*34830*/  @!P5 FMUL R21, R21, 16777216 ;  /* 0x4b8000001515d820 */ /* 0x000fe20000400000 */
[C---:B------:R-:W-:Y:S01]  /*34840*/  FMUL R17, R28.reuse, R17 ;  /* 0x000000111c117220 */ /* 0x040fe20000400000 */
[----:B------:R-:W-:-:S02]  /*34850*/  FMUL R18, R28, R18 ;  /* 0x000000121c127220 */ /* 0x000fc40000400000 */
[----:B------:R-:W-:Y:S01]  /*34860*/  FMUL R21, R28, R21 ;  /* 0x000000151c157220 */ /* 0x000fe20000400000 */
[----:B---3--:R-:W-:-:S05]  /*34870*/  @!P5 FMUL R0, R0, 16777216 ;  /* 0x4b8000000000d820 */ /* 0x008fca0000400000 */
[----:B------:R1:W-:Y:S04]  /*34880*/  @!P5 STL [R1+0x10c], R0 ;  /* 0x00010c000100d387 */ /* 0x0003e80000100800 */
[----:B-1----:R-:W3:Y:S04]  /*34890*/  LDL.LU R0, [R1+0x1c80] ;  /* 0x001c800001007983 */ /* 0x002ee80000300800 */
[----:B------:R1:W-:Y:S04]  /*348a0*/  STL [R1+0x248], R9 ;  /* 0x0002480901007387 */ /* 0x0003e80000100800 */
[----:B-1----:R-:W4:Y:S04]  /*348b0*/  LDL.LU R9, [R1+0x10c] ;  /* 0x00010c0001097983 */ /* 0x002f280000300800 */
[----:B------:R1:W-:Y:S04]  /*348c0*/  STL [R1+0x244], R10 ;  /* 0x0002440a01007387 */ /* 0x0003e80000100800 */
[----:B-1----:R-:W2:Y:S04]  /*348d0*/  LDL.LU R10, [R1+0x104] ;  /* 0x00010400010a7983 */ /* 0x002ea80000300800 */
        /* <DEDUP_REMOVED lines=9> */
[----:B-1----:R-:W2:Y:S01]  /*34970*/  LDL.LU R21, [R1+0xd0] ;  /* 0x0000d00001157983 */ /* 0x002ea20000300800 */
[----:B------:R-:W-:Y:S01]  /*34980*/  @P1 FMUL R22, R22, 0.25 ;  /* 0x3e80000016161820 */ /* 0x000fe20000400000 */
[----:B-----5:R-:W-:-:S03]  /*34990*/  @P1 FMUL R25, R25, 0.25 ;  /* 0x3e80000019191820 */ /* 0x020fc60000400000 */
[----:B------:R-:W-:Y:S01]  /*349a0*/  @!P5 FMUL R22, R22, 16777216 ;  /* 0x4b8000001616d820 */ /* 0x000fe20000400000 */
[----:B------:R-:W-:-:S03]  /*349b0*/  @!P5 FMUL R25, R25, 16777216 ;  /* 0x4b8000001919d820 */ /* 0x000fc60000400000 */
[C---:B------:R-:W-:Y:S01]  /*349c0*/  FMUL R22, R28.reuse, R22 ;  /* 0x000000161c167220 */ /* 0x040fe20000400000 */
[----:B------:R-:W-:-:S04]  /*349d0*/  FMUL R25, R28, R25 ;  /* 0x000000191c197220 */ /* 0x000fc80000400000 */
[----:B------:R2:W-:Y:S01]  /*349e0*/  STL [R1+0x22c], R22 ;  /* 0x00022c1601007387 */ /* 0x0005e20000100800 */
[----:B------:R-:W-:-:S03]  /*349f0*/  @P1 FMUL R29, R29, 0.25 ;  /* 0x3e8000001d1d1820 */ /* 0x000fc60000400000 */
[----:B------:R-:W-:Y:S01]  /*34a00*/  STL [R1+0x228], R25 ;  /* 0x0002281901007387 */ /* 0x000fe20000100800 */
[----:B------:R-:W-:Y:S01]  /*34a10*/  @P1 FMUL R11, R11, 0.25 ;  /* 0x3e8000000b0b1820 */ /* 0x000fe20000400000 */
[----:B------:R-:W-:Y:S01]  /*34a20*/  @!P5 FMUL R29, R29, 16777216 ;  /* 0x4b8000001d1dd820 */ /* 0x000fe20000400000 */
[----:B------:R-:W-:Y:S02]  /*34a30*/  @P1 FMUL R12, R12, 0.25 ;  /* 0x3e8000000c0c1820 */ /* 0x000fe40000400000 */
[----:B------:R-:W-:Y:S01]  /*34a40*/  @!P5 FMUL R11, R11, 16777216 ;  /* 0x4b8000000b0bd820 */ /* 0x000fe20000400000 */
[----:B------:R-:W-:Y:S01]  /*34a50*/  @P1 FMUL R15, R15, 0.25 ;  /* 0x3e8000000f0f1820 */ /* 0x000fe20000400000 */
[----:B------:R-:W-:Y:S01]  /*34a60*/  @!P5 FMUL R12, R12, 16777216 ;  /* 0x4b8000000c0cd820 */ /* 0x000fe20000400000 */
[----:B------:R-:W-:Y:S02]  /*34a70*/  @P1 FMUL R16, R16, 0.25 ;  /* 0x3e80000010101820 */ /* 0x000fe40000400000 */
[----:B------:R-:W-:Y:S01]  /*34a80*/  @!P5 FMUL R15, R15, 16777216 ;  /* 0x4b8000000f0fd820 */ /* 0x000fe20000400000 */
[----:B------:R-:W-:Y:S01]  /*34a90*/  @P1 FMUL R19, R19, 0.25 ;  /* 0x3e80000013131820 */ /* 0x000fe20000400000 */
[----:B------:R-:W-:Y:S01]  /*34aa0*/  @!P5 FMUL R16, R16, 16777216 ;  /* 0x4b8000001010d820 */ /* 0x000fe20000400000 */
[----:B------:R-:W-:-:S02]  /*34ab0*/  @P1 FMUL R20, R20, 0.25 ;  /* 0x3e80000014141820 */ /* 0x000fc40000400000 */
[----:B------:R-:W-:Y:S01]  /*34ac0*/  @!P5 FMUL R19, R19, 16777216 ;  /* 0x4b8000001313d820 */ /* 0x000fe20000400000 */
[----:B------:R-:W-:Y:S01]  /*34ad0*/  @P1 FMUL R23, R23, 0.25 ;  /* 0x3e80000017171820 */ /* 0x000fe20000400000 */
[----:B------:R-:W-:Y:S01]  /*34ae0*/  @!P5 FMUL R20, R20, 16777216 ;  /* 0x4b8000001414d820 */ /* 0x000fe20000400000 */
[----:B------:R-:W-:Y:S02]  /*34af0*/  @P1 FMUL R24, R24, 0.25 ;  /* 0x3e80000018181820 */ /* 0x000fe40000400000 */
[----:B------:R-:W-:Y:S01]  /*34b00*/  @!P5 FMUL R23, R23, 16777216 ;  /* 0x4b8000001717d820 */ /* 0x000fe20000400000 */
[----:B------:R-:W-:Y:S01]  /*34b10*/  @P1 FMUL R27, R27, 0.25 ;  /* 0x3e8000001b1b1820 */ /* 0x000fe20000400000 */
[----:B------:R-:W-:Y:S01]  /*34b20*/  @!P5 FMUL R24, R24, 16777216 ;  /* 0x4b8000001818d820 */ /* 0x000fe20000400000 */
[----:B------:R-:W-:Y:S02]  /*34b30*/  @P1 FMUL R26, R26, 0.25 ;  /* 0x3e8000001a1a1820 */ /* 0x000fe40000400000 */
[----:B------:R-:W-:-:S02]  /*34b40*/  @!P5 FMUL R27, R27, 16777216 ;  /* 0x4b8000001b1bd820 */ /* 0x000fc40000400000 */
[----:B------:R-:W-:Y:S01]  /*34b50*/  @!P5 FMUL R26, R26, 16777216 ;  /* 0x4b8000001a1ad820 */ /* 0x000fe20000400000 */
[----:B---3--:R-:W-:Y:S01]  /*34b60*/  @!P5 FMUL R0, R0, 16777216 ;  /* 0x4b8000000000d820 */ /* 0x008fe20000400000 */
[C---:B----4-:R-:W-:Y:S01]  /*34b70*/  FMUL R9, R28.reuse, R9 ;  /* 0x000000091c097220 */ /* 0x050fe20000400000 */
[C---:B--2---:R-:W-:Y:S01]  /*34b80*/  FMUL R22, R28.reuse, R21 ;  /* 0x000000151c167220 */ /* 0x044fe20000400000 */
[C---:B------:R-:W-:Y:S01]  /*34b90*/  FMUL R21, R28.reuse, R18 ;  /* 0x000000121c157220 */ /* 0x040fe20000400000 */
[C---:B------:R-:W-:Y:S01]  /*34ba0*/  FMUL R18, R28.reuse, R17 ;  /* 0x000000111c127220 */ /* 0x040fe20000400000 */
[C---:B------:R-:W-:Y:S01]  /*34bb0*/  FMUL R17, R28.reuse, R14 ;  /* 0x0000000e1c117220 */ /* 0x040fe20000400000 */
[C---:B------:R-:W-:Y:S01]  /*34bc0*/  FMUL R14, R28.reuse, R13 ;  /* 0x0000000d1c0e7220 */ /* 0x040fe20000400000 */
[----:B------:R-:W-:Y:S01]  /*34bd0*/  STL [R1+0x224], R22 ;  /* 0x0002241601007387 */ /* 0x000fe20000100800 */
[----:B------:R-:W-:-:S03]  /*34be0*/  FMUL R13, R28, R10 ;  /* 0x0000000a1c0d7220 */ /* 0x000fc60000400000 */
[----:B------:R-:W-:Y:S01]  /*34bf0*/  STL [R1+0x220], R21 ;  /* 0x0002201501007387 */ /* 0x000fe20000100800 */
[----:B------:R-:W-:-:S03]  /*34c00*/  FMUL R10, R28, R0 ;  /* 0x000000001c0a7220 */ /* 0x000fc60000400000 */
[----:B------:R-:W-:Y:S04]  /*34c10*/  STL [R1+0x21c], R18 ;  /* 0x00021c1201007387 */ /* 0x000fe80000100800 */
[----:B------:R-:W-:Y:S04]  /*34c20*/  STL [R1+0x218], R17 ;  /* 0x0002181101007387 */ /* 0x000fe80000100800 */
[----:B------:R-:W-:Y:S04]  /*34c30*/  STL [R1+0x214], R14 ;  /* 0x0002140e01007387 */ /* 0x000fe80000100800 */
[----:B------:R-:W-:Y:S04]  /*34c40*/  STL [R1+0x210], R13 ;  /* 0x0002100d01007387 */ /* 0x000fe80000100800 */
[----:B------:R-:W2:Y:S04]  /*34c50*/  LDL.LU R0, [R1+0x1c7c] ;  /* 0x001c7c0001007983 */ /* 0x000ea80000300800 */
[----:B------:R1:W-:Y:S02]  /*34c60*/  STL [R1+0x20c], R9 ;  /* 0x00020c0901007387 */ /* 0x0003e40000100800 */
[----:B-1----:R-:W-:-:S02]  /*34c70*/  FMUL R9, R28, R29 ;  /* 0x0000001d1c097220 */ /* 0x002fc40000400000 */
[----:B------:R-:W3:Y:S04]  /*34c80*/  LDL.LU R29, [R1+0x1c78] ;  /* 0x001c7800011d7983 */ /* 0x000ee80000300800 */
[----:B------:R1:W-:Y:S02]  /*34c90*/  STL [R1+0x208], R10 ;  /* 0x0002080a01007387 */ /* 0x0003e40000100800 */
[C---:B-1----:R-:W-:Y:S02]  /*34ca0*/  FMUL R10, R28.reuse, R11 ;  /* 0x0000000b1c0a7220 */ /* 0x042fe40000400000 */
[----:B------:R-:W4:Y:S04]  /*34cb0*/  LDL.LU R11, [R1+0x1c74] ;  /* 0x001c7400010b7983 */ /* 0x000f280000300800 */
[----:B------:R1:W-:Y:S02]  /*34cc0*/  STL [R1+0x204], R9 ;  /* 0x0002040901007387 */ /* 0x0003e40000100800 */
[----:B-1----:R-:W-:-:S02]  /*34cd0*/  FMUL R9, R28, R12 ;  /* 0x0000000c1c097220 */ /* 0x002fc40000400000 */
[----:B------:R-:W5:Y:S04]  /*34ce0*/  LDL.LU R12, [R1+0x1c70] ;  /* 0x001c7000010c7983 */ /* 0x000f680000300800 */
[----:B------:R1:W-:Y:S02]  /*34cf0*/  STL [R1+0x200], R10 ;  /* 0x0002000a01007387 */ /* 0x0003e40000100800 */
[C---:B-1----:R-:W-:Y:S02]  /*34d00*/  FMUL R10, R28.reuse, R15 ;  /* 0x0000000f1c0a7220 */ /* 0x042fe40000400000 */
[----:B------:R-:W4:Y:S04]  /*34d10*/  LDL.LU R15, [R1+0x1c6c] ;  /* 0x001c6c00010f7983 */ /* 0x000f280000300800 */
[----:B------:R1:W-:Y:S02]  /*34d20*/  STL [R1+0x1fc], R9 ;  /* 0x0001fc0901007387 */ /* 0x0003e40000100800 */
[----:B-1----:R-:W-:-:S02]  /*34d30*/  FMUL R9, R28, R16 ;  /* 0x000000101c097220 */ /* 0x002fc40000400000 */
[----:B------:R-:W4:Y:S04]  /*34d40*/  LDL.LU R16, [R1+0x1c68] ;  /* 0x001c680001107983 */ /* 0x000f280000300800 */
        /* <DEDUP_REMOVED lines=15> */
[----:B------:R1:W-:Y:S04]  /*34e40*/  STL [R1+0x1d4], R9 ;  /* 0x0001d40901007387 */ /* 0x0003e80000100800 */
[----:B------:R-:W-:Y:S01]  /*34e50*/  STL [R1+0x1cc], R10 ;  /* 0x0001cc0a01007387 */ /* 0x000fe20000100800 */
[----:B-1----:R-:W-:-:S03]  /*34e60*/  FMUL R9, R28, R26 ;  /* 0x0000001a1c097220 */ /* 0x002fc60000400000 */
[----:B------:R-:W4:Y:S01]  /*34e70*/  LDL.LU R26, [R1+0x1c50] ;  /* 0x001c5000011a7983 */ /* 0x000f220000300800 */
[----:B------:R-:W-:Y:S01]  /*34e80*/  @P1 FMUL R5, R5, 0.25 ;  /* 0x3e80000005051820 */ /* 0x000fe20000400000 */
[----:B------:R-:W-:-:S03]  /*34e90*/  @P1 FMUL R4, R4, 0.25 ;  /* 0x3e80000004041820 */ /* 0x000fc60000400000 */
[----:B------:R-:W-:Y:S01]  /*34ea0*/  @!P5 FMUL R5, R5, 16777216 ;  /* 0x4b8000000505d820 */ /* 0x000fe20000400000 */
[----:B------:R-:W-:Y:S01]  /*34eb0*/  @P1 FMUL R6, R6, 0.25 ;  /* 0x3e80000006061820 */ /* 0x000fe20000400000 */
[----:B------:R-:W-:Y:S02]  /*34ec0*/  @P1 FMUL R3, R3, 0.25 ;  /* 0x3e80000003031820 */ /* 0x000fe40000400000 */
[----:B------:R-:W-:Y:S01]  /*34ed0*/  FMUL R5, R28, R5 ;  /* 0x000000051c057220 */ /* 0x000fe20000400000 */
[----:B------:R-:W-:Y:S01]  /*34ee0*/  @!P5 FMUL R4, R4, 16777216 ;  /* 0x4b8000000404d820 */ /* 0x000fe20000400000 */
[----:B------:R-:W-:Y:S01]  /*34ef0*/  @!P5 FMUL R6, R6, 16777216 ;  /* 0x4b8000000606d820 */ /* 0x000fe20000400000 */
[----:B------:R-:W-:Y:S02]  /*34f00*/  @!P5 FMUL R3, R3, 16777216 ;  /* 0x4b8000000303d820 */ /* 0x000fe40000400000 */
[----:B------:R1:W-:Y:S02]  /*34f10*/  STL [R1+0x1c4], R5 ;  /* 0x0001c40501007387 */ /* 0x0003e40000100800 */
[----:B------:R-:W-:-:S02]  /*34f20*/  FMUL R3, R28, R3 ;  /* 0x000000031c037220 */ /* 0x000fc40000400000 */
[----:B------:R-:W-:Y:S01]  /*34f30*/  STL [R1+0x1bc], R9 ;  /* 0x0001bc0901007387 */ /* 0x000fe20000100800 */
[C---:B-1----:R-:W-:Y:S01]  /*34f40*/  FMUL R5, R28.reuse, R4 ;  /* 0x000000041c057220 */ /* 0x042fe20000400000 */
[----:B------:R-:W-:-:S04]  /*34f50*/  FMUL R4, R28, R6 ;  /* 0x000000061c047220 */ /* 0x000fc80000400000 */
[----:B------:R-:W-:Y:S04]  /*34f60*/  STL [R1+0x1b4], R5 ;  /* 0x0001b40501007387 */ /* 0x000fe80000100800 */
[----:B------:R-:W-:Y:S04]  /*34f70*/  STL [R1+0x1a8], R4 ;  /* 0x0001a80401007387 */ /* 0x000fe80000100800 */
[----:B------:R-:W-:Y:S01]  /*34f80*/  STL [R1+0x190], R3 ;  /* 0x0001900301007387 */ /* 0x000fe20000100800 */
[----:B---3--:R-:W-:Y:S02]  /*34f90*/  FSETP.GEU.AND P5, PT, |R29|, 1.175494350822287508e-38, PT ;  /* 0x008000001d00780b */ /* 0x008fe40003fae200 */
[----:B--2---:R-:W-:Y:S01]  /*34fa0*/  FSEL R10, R0, R29, !P4 ;  /* 0x0000001d000a7208 */ /* 0x004fe20006000000 */
[----:B----4-:R-:W-:Y:S04]  /*34fb0*/  STL [R1+0x1c1c], R26 ;  /* 0x001c1c1a01007387 */ /* 0x010fe80000100800 */
[----:B------:R1:W-:Y:S04]  /*34fc0*/  STL [R1+0x1c44], R29 ;  /* 0x001c441d01007387 */ /* 0x0003e80000100800 */
[----:B-1----:R-:W2:Y:S04]  /*34fd0*/  LDL R29, [R1+0x11c] ;  /* 0x00011c00011d7983 */ /* 0x002ea80000100800 */
[----:B--2---:R1:W-:Y:S04]  /*34fe0*/  STL [R1+0x1c48], R29 ;  /* 0x001c481d01007387 */ /* 0x0043e80000100800 */
[----:B-1----:R-:W2:Y:S01]  /*34ff0*/  LDL R29, [R1+0x114] ;  /* 0x00011400011d7983 */ /* 0x002ea20000100800 */
[----:B------:R-:W-:Y:S01]  /*35000*/  FSETP.GT.AND P1, PT, |R26|, 8.50705917302346158658e+37, PT ;  /* 0x7e8000001a00780b */ /* 0x000fe20003f24200 */
[----:B------:R-:W-:-:S02]  /*35010*/  IMAD.MOV.U32 R9, RZ, RZ, R7 ;  /* 0x000000ffff097224 */ /* 0x000fc400078e0007 */
[----:B------:R-:W-:Y:S02]  /*35020*/  IMAD.MOV.U32 R13, RZ, RZ, R8 ;  /* 0x000000ffff0d7224 */ /* 0x000fe400078e0008 */
[----:B------:R-:W-:Y:S01]  /*35030*/  IMAD.MOV.U32 R14, RZ, RZ, R2 ;  /* 0x000000ffff0e7224 */ /* 0x000fe200078e0002 */
[----:B--2---:R1:W-:Y:S04]  /*35040*/  STL [R1+0x1c4c], R29 ;  /* 0x001c4c1d01007387 */ /* 0x0043e80000100800 */
[----:B-1----:R-:W2:Y:S04]  /*35050*/  LDL R29, [R1+0xfc] ;  /* 0x0000fc00011d7983 */ /* 0x002ea80000100800 */
[----:B------:R-:W3:Y:S04]  /*35060*/  LDL.LU R26, [R1+0x124] ;  /* 0x00012400011a7983 */ /* 0x000ee80000300800 */
[----:B------:R-:W4:Y:S04]  /*35070*/  LDL.LU R5, [R1+0x12c] ;  /* 0x00012c0001057983 */ /* 0x000f280000300800 */
[----:B------:R-:W3:Y:S04]  /*35080*/  LDL.LU R4, [R1+0x134] ;  /* 0x0001340001047983 */ /* 0x000ee80000300800 */
[----:B------:R-:W-:Y:S04]  /*35090*/  STL [R1+0x120], R10 ;  /* 0x0001200a01007387 */ /* 0x000fe80000100800 */
[----:B------:R1:W-:Y:S01]  /*350a0*/  STL [R1+0x1c28], R10 ;  /* 0x001c280a01007387 */ /* 0x0003e20000100800 */
[----:B------:R-:W-:-:S03]  /*350b0*/  @P3 FMUL R9, R9, 0.25 ;  /* 0x3e80000009093820 */ /* 0x000fc60000400000 */
[----:B-1----:R-:W3:Y:S04]  /*350c0*/  LDL.LU R10, [R1+0x108] ;  /* 0x00010800010a7983 */ /* 0x002ee80000300800 */
[----:B------:R-:W4:Y:S04]  /*350d0*/  LDL.LU R6, [R1+0x13c] ;  /* 0x00013c0001067983 */ /* 0x000f280000300800 */
[----:B------:R-:W4:Y:S04]  /*350e0*/  LDL.LU R3, [R1+0x144] ;  /* 0x0001440001037983 */ /* 0x000f280000300800 */
[----:B------:R-:W4:Y:S04]  /*350f0*/  LDL.LU R7, [R1+0x14c] ;  /* 0x00014c0001077983 */ /* 0x000f280000300800 */
[----:B------:R-:W4:Y:S04]  /*35100*/  LDL.LU R8, [R1+0x154] ;  /* 0x0001540001087983 */ /* 0x000f280000300800 */
[----:B------:R-:W4:Y:S01]  /*35110*/  LDL.LU R0, [R1+0x15c] ;  /* 0x00015c0001007983 */ /* 0x000f220000300800 */
[----:B------:R-:W-:-:S03]  /*35120*/  @P3 FMUL R13, R13, 0.25 ;  /* 0x3e8000000d0d3820 */ /* 0x000fc60000400000 */
[----:B------:R-:W4:Y:S01]  /*35130*/  LDL.LU R2, [R1+0x164] ;  /* 0x0001640001027983 */ /* 0x000f220000300800 */
[----:B------:R-:W-:-:S03]  /*35140*/  @P3 FMUL R14, R14, 0.25 ;  /* 0x3e8000000e0e3820 */ /* 0x000fc60000400000 */
[----:B------:R-:W4:Y:S01]  /*35150*/  LDL.LU R28, [R1+0x16c] ;  /* 0x00016c00011c7983 */ /* 0x000f220000300800 */
[----:B------:R-:W-:-:S03]  /*35160*/  @P3 FMUL R27, R27, 0.25 ;  /* 0x3e8000001b1b3820 */ /* 0x000fc60000400000 */
[----:B------:R-:W4:Y:S04]  /*35170*/  LDL.LU R25, [R1+0x174] ;  /* 0x0001740001197983 */ /* 0x000f280000300800 */
[----:B------:R-:W4:Y:S04]  /*35180*/  LDL.LU R22, [R1+0x17c] ;  /* 0x00017c0001167983 */ /* 0x000f280000300800 */
[----:B------:R-:W4:Y:S04]  /*35190*/  LDL.LU R21, [R1+0x184] ;  /* 0x0001840001157983 */ /* 0x000f280000300800 */
[----:B------:R-:W4:Y:S04]  /*351a0*/  LDL.LU R18, [R1+0x18c] ;  /* 0x00018c0001127983 */ /* 0x000f280000300800 */
[----:B------:R-:W4:Y:S04]  /*351b0*/  LDL.LU R17, [R1+0x194] ;  /* 0x0001940001117983 */ /* 0x000f280000300800 */
[----:B------:R-:W-:Y:S04]  /*351c0*/  @P3 STL [R1+0xd8], R9 ;  /* 0x0000d80901003387 */ /* 0x000fe80000100800 */
[----:B------:R-:W-:Y:S04]  /*351d0*/  @P3 STL [R1+0xe0], R13 ;  /* 0x0000e00d01003387 */ /* 0x000fe80000100800 */
[----:B------:R-:W-:Y:S04]  /*351e0*/  @P3 STL [R1+0xec], R14 ;  /* 0x0000ec0e01003387 */ /* 0x000fe80000100800 */
[----:B------:R-:W-:Y:S01]  /*351f0*/  STL [R1+0xf4], R27 ;  /* 0x0000f41b01007387 */ /* 0x000fe20000100800 */
[----:B--2---:R-:W-:-:S05]  /*35200*/  @P3 FMUL R29, R29, 0.25 ;  /* 0x3e8000001d1d3820 */ /* 0x004fca0000400000 */
[----:B------:R1:W-:Y:S04]  /*35210*/  @P3 STL [R1+0xfc], R29 ;  /* 0x0000fc1d01003387 */ /* 0x0003e80000100800 */
[----:B-1----:R-:W2:Y:S01]  /*35220*/  LDL.LU R29, [R1+0x1c4c] ;  /* 0x001c4c00011d7983 */ /* 0x002ea20000300800 */
[----:B---3--:R-:W-:-:S05]  /*35230*/  @P3 FMUL R10, R10, 0.25 ;  /* 0x3e8000000a0a3820 */ /* 0x008fca0000400000 */
[----:B------:R1:W-:Y:S04]  /*35240*/  STL [R1+0x1c2c], R10 ;  /* 0x001c2c0a01007387 */ /* 0x0003e80000100800 */
[----:B-1----:R-:W3:Y:S01]  /*35250*/  LDL R10, [R1+0xfc] ;  /* 0x0000fc00010a7983 */ /* 0x002ee20000100800 */
[----:B--2---:R-:W-:-:S05]  /*35260*/  @P3 FMUL R29, R29, 0.25 ;  /* 0x3e8000001d1d3820 */ /* 0x004fca0000400000 */
[----:B------:R1:W-:Y:S04]  /*35270*/  @P3 STL [R1+0x114], R29 ;  /* 0x0001141d01003387 */ /* 0x0003e80000100800 */
[----:B-1----:R-:W2:Y:S02]  /*35280*/  LDL.LU R29, [R1+0x1c48] ;  /* 0x001c4800011d7983 */ /* 0x002ea40000300800 */
[----:B--2---:R-:W-:-:S05]  /*35290*/  @P3 FMUL R29, R29, 0.25 ;  /* 0x3e8000001d1d3820 */ /* 0x004fca0000400000 */
[----:B------:R1:W-:Y:S04]  /*352a0*/  @P3 STL [R1+0x11c], R29 ;  /* 0x00011c1d01003387 */ /* 0x0003e80000100800 */
[----:B-1----:R-:W2:Y:S04]  /*352b0*/  LDL.LU R29, [R1+0x1c44] ;  /* 0x001c4400011d7983 */ /* 0x002ea80000300800 */
[----:B---3--:R1:W-:Y:S02]  /*352c0*/  STL [R1+0x1c30], R10 ;  /* 0x001c300a01007387 */ /* 0x0083e40000100800 */
[----:B-1----:R-:W-:-:S02]  /*352d0*/  IMAD.MOV.U32 R10, RZ, RZ, R27 ;  /* 0x000000ffff0a7224 */ /* 0x002fc400078e001b */
[----:B------:R-:W3:Y:S04]  /*352e0*/  LDL.LU R27, [R1+0x1c40] ;  /* 0x001c4000011b7983 */ /* 0x000ee80000300800 */
[----:B------:R1:W-:Y:S02]  /*352f0*/  STL [R1+0x1c34], R10 ;  /* 0x001c340a01007387 */ /* 0x0003e40000100800 */
[----:B-1----:R-:W-:-:S05]  /*35300*/  IMAD.MOV.U32 R10, RZ, RZ, R14 ;  /* 0x000000ffff0a7224 */ /* 0x002fca00078e000e */
[----:B------:R1:W-:Y:S01]  /*35310*/  STL [R1+0x1c38], R10 ;  /* 0x001c380a01007387 */ /* 0x0003e20000100800 */
[----:B------:R-:W-:Y:S01]  /*35320*/  FSEL R14, RZ, -23, P4 ;  /* 0xc1b80000ff0e7808 */ /* 0x000fe20002000000 */
[----:B-1----:R-:W-:Y:S01]  /*35330*/  IMAD.MOV.U32 R10, RZ, RZ, R13 ;  /* 0x000000ffff0a7224 */ /* 0x002fe200078e000d */
[----:B------:R-:W-:-:S04]  /*35340*/  FSEL R13, RZ, -23, P2 ;  /* 0xc1b80000ff0d7808 */ /* 0x000fc80001000000 */
[----:B------:R1:W-:Y:S02]  /*35350*/  STL [R1+0x1c3c], R10 ;  /* 0x001c3c0a01007387 */ /* 0x0003e40000100800 */
[----:B-1----:R-:W-:Y:S02]  /*35360*/  IMAD.MOV.U32 R10, RZ, RZ, R9 ;  /* 0x000000ffff0a7224 */ /* 0x002fe400078e0009 */
[----:B------:R-:W2:Y:S02]  /*35370*/  LDL R9, [R1+0x19c] ;  /* 0x00019c0001097983 */ /* 0x000ea40000100800 */
[----:B------:R-:W-:Y:S02]  /*35380*/  @!P5 FMUL R10, R10, 16777216 ;  /* 0x4b8000000a0ad820 */ /* 0x000fe40000400000 */
[----:B------:R1:W-:Y:S04]  /*35390*/  STL [R1+0x1c20], R13 ;  /* 0x001c200d01007387 */ /* 0x0003e80000100800 */
[----:B-1----:R-:W2:Y:S04]  /*353a0*/  LDL.LU R13, [R1+0x11c] ;  /* 0x00011c00010d7983 */ /* 0x002ea80000300800 */
[----:B------:R1:W-:Y:S04]  /*353b0*/  STL [R1+0x1c24], R14 ;  /* 0x001c240e01007387 */ /* 0x0003e80000100800 */
[----:B-1----:R-:W2:Y:S04]  /*353c0*/  LDL.LU R14, [R1+0x114] ;  /* 0x00011400010e7983 */ /* 0x002ea80000300800 */
[----:B------:R1:W-:Y:S04]  /*353d0*/  @!P5 STL [R1+0xd8], R10 ;  /* 0x0000d80a0100d387 */ /* 0x0003e80000100800 */
[----:B-1----:R-:W2:Y:S02]  /*353e0*/  LDL.LU R10, [R1+0x1c3c] ;  /* 0x001c3c00010a7983 */ /* 0x002ea40000300800 */
[----:B--2---:R-:W-:-:S05]  /*353f0*/  @!P5 FMUL R10, R10, 16777216 ;  /* 0x4b8000000a0ad820 */ /* 0x004fca0000400000 */
        /* <DEDUP_REMOVED lines=10> */
[----:B-1----:R-:W2:Y:S01]  /*354a0*/  LDL.LU R10, [R1+0x1c2c] ;  /* 0x001c2c00010a7983 */ /* 0x002ea20000300800 */
[----:B------:R-:W-:-:S04]  /*354b0*/  @P3 FMUL R29, R29, 0.25 ;  /* 0x3e8000001d1d3820 */ /* 0x000fc80000400000 */
[----:B------:R-:W-:Y:S01]  /*354c0*/  @!P5 FMUL R29, R29, 16777216 ;  /* 0x4b8000001d1dd820 */ /* 0x000fe20000400000 */
[----:B--2---:R-:W-:-:S05]  /*354d0*/  @!P5 FMUL R10, R10, 16777216 ;  /* 0x4b8000000a0ad820 */ /* 0x004fca0000400000 */
[----:B------:R1:W-:Y:S04]  /*354e0*/  STL [R1+0x108], R10 ;  /* 0x0001080a01007387 */ /* 0x0003e80000100800 */
[----:B-1----:R-:W2:Y:S01]  /*354f0*/  LDL.LU R10, [R1+0x1c28] ;  /* 0x001c2800010a7983 */ /* 0x002ea20000300800 */
[----:B------:R-:W1:Y:S01]  /*35500*/  MUFU.RCP R29, R29 ;  /* 0x0000001d001d7308 */ /* 0x000e620000001000 */
[----:B------:R-:W-:Y:S01]  /*35510*/  @P3 FMUL R11, R11, 0.25 ;  /* 0x3e8000000b0b3820 */ /* 0x000fe20000400000 */
[----:B-----5:R-:W-:Y:S01]  /*35520*/  @P3 FMUL R12, R12, 0.25 ;  /* 0x3e8000000c0c3820 */ /* 0x020fe20000400000 */
[----:B------:R-:W-:Y:S02]  /*35530*/  VIADD R9, R9, 0xc0cafb0d ;  /* 0xc0cafb0d09097836 */ /* 0x000fe40000000000 */
[----:B------:R-:W-:Y:S01]  /*35540*/  @P3 FMUL R15, R15, 0.25 ;  /* 0x3e8000000f0f3820 */ /* 0x000fe20000400000 */
[----:B------:R-:W-:Y:S01]  /*35550*/  @!P5 FMUL R11, R11, 16777216 ;  /* 0x4b8000000b0bd820 */ /* 0x000fe20000400000 */
[----:B------:R-:W-:Y:S01]  /*35560*/  @P3 FMUL R16, R16, 0.25 ;  /* 0x3e80000010103820 */ /* 0x000fe20000400000 */
[----:B------:R-:W-:Y:S01]  /*35570*/  @!P5 FMUL R12, R12, 16777216 ;  /* 0x4b8000000c0cd820 */ /* 0x000fe20000400000 */
[----:B------:R-:W-:Y:S01]  /*35580*/  LOP3.LUT R9, R9, 0xff800000, RZ, 0xc0, !PT ;  /* 0xff80000009097812 */ /* 0x000fe200078ec0ff */
[----:B------:R-:W-:Y:S01]  /*35590*/  @P3 FMUL R19, R19, 0.25 ;  /* 0x3e80000013133820 */ /* 0x000fe20000400000 */
[----:B------:R-:W-:Y:S01]  /*355a0*/  @!P5 FMUL R15, R15, 16777216 ;  /* 0x4b8000000f0fd820 */ /* 0x000fe20000400000 */
[----:B------:R-:W-:Y:S01]  /*355b0*/  @P3 FMUL R20, R20, 0.25 ;  /* 0x3e80000014143820 */ /* 0x000fe20000400000 */
[----:B------:R-:W-:Y:S01]  /*355c0*/  @!P5 FMUL R16, R16, 16777216 ;  /* 0x4b8000001010d820 */ /* 0x000fe20000400000 */
[----:B------:R-:W-:Y:S01]  /*355d0*/  @!P5 FMUL R19, R19, 16777216 ;  /* 0x4b8000001313d820 */ /* 0x000fe20000400000 */
[C---:B-1----:R-:W-:Y:S01]  /*355e0*/  FMUL R11, R29.reuse, R11 ;  /* 0x0000000b1d0b7220 */ /* 0x042fe20000400000 */
[C---:B------:R-:W-:Y:S01]  /*355f0*/  FMUL R12, R29.reuse, R12 ;  /* 0x0000000c1d0c7220 */ /* 0x040fe20000400000 */
[C---:B------:R-:W-:Y:S01]  /*35600*/  FMUL R15, R29.reuse, R15 ;  /* 0x0000000f1d0f7220 */ /* 0x040fe20000400000 */
[----:B------:R-:W-:Y:S01]  /*35610*/  @!P5 FMUL R20, R20, 16777216 ;  /* 0x4b8000001414d820 */ /* 0x000fe20000400000 */
[C---:B------:R-:W-:Y:S01]  /*35620*/  FMUL R16, R29.reuse, R16 ;  /* 0x000000101d107220 */ /* 0x040fe20000400000 */
[----:B------:R-:W-:-:S02]  /*35630*/  FMUL R19, R29, R19 ;  /* 0x000000131d137220 */ /* 0x000fc40000400000 */
[----:B------:R-:W-:Y:S01]  /*35640*/  FMUL R20, R29, R20 ;  /* 0x000000141d147220 */ /* 0x000fe20000400000 */
[----:B--2---:R-:W-:-:S05]  /*35650*/  VIADD R10, R10, 0xc0cafb0d ;  /* 0xc0cafb0d0a0a7836 */ /* 0x004fca0000000000 */
[----:B------:R-:W-:-:S05]  /*35660*/  LOP3.LUT R10, R10, 0xff800000, RZ, 0xc0, !PT ;  /* 0xff8000000a0a7812 */ /* 0x000fca00078ec0ff */
[----:B------:R-:W-:Y:S04]  /*35670*/  STL [R1+0x250], R10 ;  /* 0x0002500a01007387 */ /* 0x000fe80000100800 */
[----:B------:R-:W-:Y:S04]  /*35680*/  STL [R1+0x24c], R9 ;  /* 0x00024c0901007387 */ /* 0x000fe80000100800 */
[----:B------:R1:W-:Y:S04]  /*35690*/  STL [R1+0x1f0], R11 ;  /* 0x0001f00b01007387 */ /* 0x0003e80000100800 */
[----:B-1----:R-:W2:Y:S04]  /*356a0*/  LDL.LU R11, [R1+0x108] ;  /* 0x00010800010b7983 */ /* 0x002ea80000300800 */
[----:B------:R1:W-:Y:S04]  /*356b0*/  STL [R1+0x1ec], R12 ;  /* 0x0001ec0c01007387 */ /* 0x0003e80000100800 */
[----:B-1----:R-:W5:Y:S04]  /*356c0*/  LDL.LU R12, [R1+0xfc] ;  /* 0x0000fc00010c7983 */ /* 0x002f680000300800 */
        /* <DEDUP_REMOVED lines=9> */
[----:B------:R-:W-:-:S03]  /*35760*/  @P3 FMUL R24, R24, 0.25 ;  /* 0x3e80000018183820 */ /* 0x000fc60000400000 */
[----:B------:R-:W-:Y:S01]  /*35770*/  @!P5 FMUL R23, R23, 16777216 ;  /* 0x4b8000001717d820 */ /* 0x000fe20000400000 */
[----:B------:R-:W-:-:S03]  /*35780*/  @!P5 FMUL R24, R24, 16777216 ;  /* 0x4b8000001818d820 */ /* 0x000fc60000400000 */
[C---:B------:R-:W-:Y:S01]  /*35790*/  FMUL R23, R29.reuse, R23 ;  /* 0x000000171d177220 */ /* 0x040fe20000400000 */
[----:B------:R-:W-:-:S04]  /*357a0*/  FMUL R24, R29, R24 ;  /* 0x000000181d187220 */ /* 0x000fc80000400000 */
[----:B------:R-:W-:Y:S01]  /*357b0*/  STL [R1+0x1c0], R23 ;  /* 0x0001c01701007387 */ /* 0x000fe20000100800 */
[----:B------:R-:W-:Y:S01]  /*357c0*/  @!P5 FMUL R14, R14, 16777216 ;  /* 0x4b8000000e0ed820 */ /* 0x000fe20000400000 */
[----:B------:R-:W-:Y:S02]  /*357d0*/  @P3 FMUL R26, R26, 0.25 ;  /* 0x3e8000001a1a3820 */ /* 0x000fe40000400000 */
[----:B------:R1:W-:Y:S01]  /*357e0*/  STL [R1+0x1b8], R24 ;  /* 0x0001b81801007387 */ /* 0x0003e20000100800 */
[----:B------:R-:W-:Y:S01]  /*357f0*/  @!P5 FMUL R13, R13, 16777216 ;  /* 0x4b8000000d0dd820 */ /* 0x000fe20000400000 */
[----:B----4-:R-:W-:Y:S01]  /*35800*/  @P3 FMUL R5, R5, 0.25 ;  /* 0x3e80000005053820 */ /* 0x010fe20000400000 */
        /* <DEDUP_REMOVED lines=16> */
[----:B------:R-:W-:Y:S01]  /*35910*/  @P3 FMUL R25, R25, 0.25 ;  /* 0x3e80000019193820 */ /* 0x000fe20000400000 */
[----:B------:R-:W-:Y:S01]  /*35920*/  @!P5 FMUL R2, R2, 16777216 ;  /* 0x4b8000000202d820 */ /* 0x000fe20000400000 */
[----:B------:R-:W-:Y:S01]  /*35930*/  @P3 FMUL R22, R22, 0.25 ;  /* 0x3e80000016163820 */ /* 0x000fe20000400000 */
[----:B------:R-:W-:Y:S01]  /*35940*/  @!P5 FMUL R28, R28, 16777216 ;  /* 0x4b8000001c1cd820 */ /* 0x000fe20000400000 */
[----:B------:R-:W-:Y:S01]  /*35950*/  @!P5 FMUL R25, R25, 16777216 ;  /* 0x4b8000001919d820 */ /* 0x000fe20000400000 */
[----:B------:R-:W-:Y:S01]  /*35960*/  @P3 FMUL R21, R21, 0.25 ;  /* 0x3e80000015153820 */ /* 0x000fe20000400000 */
[----:B------:R-:W-:Y:S01]  /*35970*/  @P3 FMUL R18, R18, 0.25 ;  /* 0x3e80000012123820 */ /* 0x000fe20000400000 */
[----:B------:R-:W-:Y:S01]  /*35980*/  @!P5 FMUL R22, R22, 16777216 ;  /* 0x4b8000001616d820 */ /* 0x000fe20000400000 */
[----:B---3--:R-:W-:Y:S01]  /*35990*/  @P3 FMUL R27, R27, 0.25 ;  /* 0x3e8000001b1b3820 */ /* 0x008fe20000400000 */
[----:B------:R-:W-:Y:S01]  /*359a0*/  @!P5 FMUL R21, R21, 16777216 ;  /* 0x4b8000001515d820 */ /* 0x000fe20000400000 */
[----:B------:R-:W-:-:S02]  /*359b0*/  @!P5 FMUL R18, R18, 16777216 ;  /* 0x4b8000001212d820 */ /* 0x000fc40000400000 */
[----:B------:R-:W-:-:S04]  /*359c0*/  @!P5 FMUL R27, R27, 16777216 ;  /* 0x4b8000001b1bd820 */ /* 0x000fc80000400000 */
[C---:B-1----:R-:W-:Y:S01]  /*359d0*/  FMUL R24, R29.reuse, R27 ;  /* 0x0000001b1d187220 */ /* 0x042fe20000400000 */
[C---:B--2---:R-:W-:Y:S01]  /*359e0*/  FMUL R23, R29.reuse, R20 ;  /* 0x000000141d177220 */ /* 0x044fe20000400000 */
[C---:B------:R-:W-:Y:S01]  /*359f0*/  FMUL R20, R29.reuse, R19 ;  /* 0x000000131d147220 */ /* 0x040fe20000400000 */
[C---:B------:R-:W-:Y:S01]  /*35a00*/  FMUL R19, R29.reuse, R16 ;  /* 0x000000101d137220 */ /* 0x040fe20000400000 */
[C---:B------:R-:W-:Y:S01]  /*35a10*/  FMUL R16, R29.reuse, R15 ;  /* 0x0000000f1d107220 */ /* 0x040fe20000400000 */
[C---:B-----5:R-:W-:Y:S01]  /*35a20*/  FMUL R15, R29.reuse, R12 ;  /* 0x0000000c1d0f7220 */ /* 0x060fe20000400000 */
[----:B------:R-:W-:Y:S01]  /*35a30*/  STL [R1+0x1b0], R23 ;  /* 0x0001b01701007387 */ /* 0x000fe20000100800 */
[----:B------:R-:W-:-:S03]  /*35a40*/  FMUL R12, R29, R11 ;  /* 0x0000000b1d0c7220 */ /* 0x000fc60000400000 */
[----:B------:R-:W-:Y:S01]  /*35a50*/  STL [R1+0x1ac], R20 ;  /* 0x0001ac1401007387 */ /* 0x000fe20000100800 */
[----:B------:R-:W-:-:S03]  /*35a60*/  FMUL R11, R29, R14 ;  /* 0x0000000e1d0b7220 */ /* 0x000fc60000400000 */
        /* <DEDUP_REMOVED lines=21> */
[----:B------:R-:W5:Y:S04]  /*35bc0*/  LDL.LU R3, [R1+0x1c0c] ;  /* 0x001c0c0001037983 */ /* 0x000f680000300800 */
[----:B------:R1:W-:Y:S02]  /*35bd0*/  STL [R1+0x148], R12 ;  /* 0x0001480c01007387 */ /* 0x0003e40000100800 */
[----:B-1----:R-:W-:-:S02]  /*35be0*/  FMUL R12, R29, R7 ;  /* 0x000000071d0c7220 */ /* 0x002fc40000400000 */
[----:B------:R-:W5:Y:S04]  /*35bf0*/  LDL.LU R7, [R1+0x1c08] ;  /* 0x001c080001077983 */ /* 0x000f680000300800 */
[----:B------:R1:W-:Y:S01]  /*35c00*/  STL [R1+0x140], R11 ;  /* 0x0001400b01007387 */ /* 0x0003e20000100800 */
[C---:B------:R-:W-:Y:S01]  /*35c10*/  FMUL R15, R29.reuse, R28 ;  /* 0x0000001c1d0f7220 */ /* 0x040fe20000400000 */
[C---:B-1----:R-:W-:Y:S02]  /*35c20*/  FMUL R11, R29.reuse, R8 ;  /* 0x000000081d0b7220 */ /* 0x042fe40000400000 */
[----:B------:R-:W5:Y:S04]  /*35c30*/  LDL.LU R8, [R1+0x1c04] ;  /* 0x001c040001087983 */ /* 0x000f680000300800 */
[----:B------:R1:W-:Y:S02]  /*35c40*/  STL [R1+0x13c], R12 ;  /* 0x00013c0c01007387 */ /* 0x0003e40000100800 */
[----:B-1----:R-:W-:-:S02]  /*35c50*/  FMUL R12, R29, R0 ;  /* 0x000000001d0c7220 */ /* 0x002fc40000400000 */
[----:B------:R-:W5:Y:S04]  /*35c60*/  LDL.LU R0, [R1+0x1c00] ;  /* 0x001c000001007983 */ /* 0x000f680000300800 */
[----:B------:R1:W-:Y:S02]  /*35c70*/  STL [R1+0x138], R11 ;  /* 0x0001380b01007387 */ /* 0x0003e40000100800 */
[C---:B-1----:R-:W-:Y:S02]  /*35c80*/  FMUL R11, R29.reuse, R2 ;  /* 0x000000021d0b7220 */ /* 0x042fe40000400000 */
[----:B------:R-:W5:Y:S04]  /*35c90*/  LDL.LU R2, [R1+0x1bfc] ;  /* 0x001bfc0001027983 */ /* 0x000f680000300800 */
[----:B------:R1:W-:Y:S04]  /*35ca0*/  STL [R1+0x134], R12 ;  /* 0x0001340c01007387 */ /* 0x0003e80000100800 */
[----:B------:R0:W-:Y:S01]  /*35cb0*/  STL [R1+0x130], R11 ;  /* 0x0001300b01007387 */ /* 0x0001e20000100800 */
[----:B-1----:R-:W-:-:S03]  /*35cc0*/  FMUL R12, R29, R25 ;  /* 0x000000191d0c7220 */ /* 0x002fc60000400000 */
[----:B------:R1:W-:Y:S01]  /*35cd0*/  STL [R1+0x12c], R15 ;  /* 0x00012c0f01007387 */ /* 0x0003e20000100800 */
[----:B0-----:R-:W-:-:S03]  /*35ce0*/  FMUL R11, R29, R22 ;  /* 0x000000161d0b7220 */ /* 0x001fc60000400000 */
[----:B------:R0:W-:Y:S01]  /*35cf0*/  STL [R1+0x128], R12 ;  /* 0x0001280c01007387 */ /* 0x0001e20000100800 */
[----:B-1----:R-:W-:-:S03]  /*35d00*/  FMUL R15, R29, R21 ;  /* 0x000000151d0f7220 */ /* 0x002fc60000400000 */
[----:B------:R1:W-:Y:S01]  /*35d10*/  STL [R1+0x124], R11 ;  /* 0x0001240b01007387 */ /* 0x0003e20000100800 */
[----:B0-----:R-:W-:-:S03]  /*35d20*/  FMUL R12, R29, R18 ;  /* 0x000000121d0c7220 */ /* 0x001fc60000400000 */
[----:B------:R-:W-:Y:S04]  /*35d30*/  STL [R1+0x10c], R15 ;  /* 0x00010c0f01007387 */ /* 0x000fe80000100800 */
[----:B------:R-:W-:Y:S04]  /*35d40*/  STL [R1+0x108], R12 ;  /* 0x0001080c01007387 */ /* 0x000fe80000100800 */
[----:B------:R-:W5:Y:S01]  /*35d50*/  LDL.LU R27, [R1+0x1bf8] ;  /* 0x001bf800011b7983 */ /* 0x000f620000300800 */
[----:B------:R-:W-:Y:S01]  /*35d60*/  @P3 FMUL R17, R17, 0.25 ;  /* 0x3e80000011113820 */ /* 0x000fe20000400000 */
[----:B------:R-:W-:-:S03]  /*35d70*/  I2FP.F32.S32 R10, R10 ;  /* 0x0000000a000a7245 */ /* 0x000fc60000201400 */
[----:B------:R-:W-:Y:S01]  /*35d80*/  @!P5 FMUL R17, R17, 16777216 ;  /* 0x4b8000001111d820 */ /* 0x000fe20000400000 */
[----:B------:R-:W-:-:S03]  /*35d90*/  I2FP.F32.S32 R9, R9 ;  /* 0x0000000900097245 */ /* 0x000fc60000201400 */
[----:B-1----:R-:W-:-:S05]  /*35da0*/  FMUL R11, R29, R17 ;  /* 0x000000111d0b7220 */ /* 0x002fca0000400000 */
[----:B------:R-:W-:Y:S04]  /*35db0*/  STL [R1+0xf8], R11 ;  /* 0x0000f80b01007387 */ /* 0x000fe80000100800 */
[----:B------:R-:W-:Y:S01]  /*35dc0*/  STL [R1+0x1b68], R24 ;  /* 0x001b681801007387 */ /* 0x000fe20000100800 */
[----:B--2---:R-:W-:-:S05]  /*35dd0*/  FFMA.FTZ R10, R10, 1.1920928955078125e-07, R14 ;  /* 0x340000000a0a7823 */ /* 0x004fca000001000e */
[----:B------:R-:W-:Y:S01]  /*35de0*/  STL [R1+0x198], R10 ;  /* 0x0001980a01007387 */ /* 0x000fe20000100800 */
[----:B---3--:R-:W-:Y:S01]  /*35df0*/  FFMA.FTZ R9, R9, 1.1920928955078125e-07, R13 ;  /* 0x3400000009097823 */ /* 0x008fe2000001000d */
[----:B----4-:R-:W-:-:S05]  /*35e00*/  IMAD.MOV.U32 R18, RZ, RZ, R4 ;  /* 0x000000ffff127224 */ /* 0x010fca00078e0004 */
[----:B------:R-:W-:Y:S04]  /*35e10*/  STL [R1+0x1bb8], R18 ;  /* 0x001bb81201007387 */ /* 0x000fe80000100800 */
[----:B------:R-:W-:Y:S01]  /*35e20*/  STL [R1+0x194], R9 ;  /* 0x0001940901007387 */ /* 0x000fe20000100800 */
[----:B-----5:R-:W-:-:S05]  /*35e30*/  IMAD.MOV.U32 R17, RZ, RZ, R3 ;  /* 0x000000ffff117224 */ /* 0x020fca00078e0003 */
[----:B------:R0:W-:Y:S04]  /*35e40*/  STL [R1+0x1bbc], R17 ;  /* 0x001bbc1101007387 */ /* 0x0001e80000100800 */
[----:B0-----:R-:W2:Y:S04]  /*35e50*/  LDL.LU R17, [R1+0x9c] ;  /* 0x00009c0001117983 */ /* 0x001ea80000300800 */
[----:B------:R-:W3:Y:S04]  /*35e60*/  LDL.LU R18, [R1+0x98] ;  /* 0x0000980001127983 */ /* 0x000ee80000300800 */
[----:B------:R-:W4:Y:S04]  /*35e70*/  LDL.LU R4, [R1+0x8c] ;  /* 0x00008c0001047983 */ /* 0x000f280000300800 */
[----:B------:R-:W5:Y:S04]  /*35e80*/  LDL.LU R3, [R1+0x88] ;  /* 0x0000880001037983 */ /* 0x000f680000300800 */
        /* <DEDUP_REMOVED lines=13> */
[----:B------:R-:W2:Y:S01]  /*35f60*/  LDL.LU R21, [R1+0x8] ;  /* 0x0000080001157983 */ /* 0x000ea20000300800 */
[----:B------:R-:W-:-:S05]  /*35f70*/  FMUL R10, R27, 8388608 ;  /* 0x4b0000001b0a7820 */ /* 0x000fca0000400000 */
[----:B------:R0:W-:Y:S04]  /*35f80*/  STL [R1+0x1bc4], R10 ;  /* 0x001bc40a01007387 */ /* 0x0001e80000100800 */
[----:B0-----:R-:W2:Y:S01]  /*35f90*/  LDL.LU R10, [R1+0xac] ;  /* 0x0000ac00010a7983 */ /* 0x001ea20000300800 */
[C---:B------:R-:W-:Y:S01]  /*35fa0*/  FMUL R9, R26.reuse, 8388608 ;  /* 0x4b0000001a097820 */ /* 0x040fe20000400000 */
[----:B------:R-:W-:Y:S01]  /*35fb0*/  FSETP.GEU.AND P4, PT, R26, 1.175494350822287508e-38, PT ;  /* 0x008000001a00780b */ /* 0x000fe20003f8e000 */
[----:B------:R-:W-:Y:S01]  /*35fc0*/  @P1 FMUL R5, R5, 0.25 ;  /* 0x3e80000005051820 */ /* 0x000fe20000400000 */
[C---:B------:R-:W-:Y:S01]  /*35fd0*/  FSETP.GEU.AND P3, PT, R27.reuse, 1.175494350822287508e-38, PT ;  /* 0x008000001b00780b */ /* 0x040fe20003f6e000 */
[----:B------:R0:W-:Y:S01]  /*35fe0*/  STL [R1+0x1bc0], R27 ;  /* 0x001bc01b01007387 */ /* 0x0001e20000100800 */
[----:B------:R-:W-:Y:S01]  /*35ff0*/  FSETP.GT.AND P2, PT, |R27|, 8.50705917302346158658e+37, PT ;  /* 0x7e8000001b00780b */ /* 0x000fe20003f44200 */
[----:B------:R-:W-:Y:S01]  /*36000*/  @P1 FMUL R6, R6, 0.25 ;  /* 0x3e80000006061820 */ /* 0x000fe20000400000 */
[----:B------:R-:W-:Y:S01]  /*36010*/  FSEL R16, R9, R26, !P4 ;  /* 0x0000001a09107208 */ /* 0x000fe20006000000 */
[----:B------:R-:W-:Y:S01]  /*36020*/  @P1 FMUL R7, R7, 0.25 ;  /* 0x3e80000007071820 */ /* 0x000fe20000400000 */
[----:B0-----:R-:W3:Y:S04]  /*36030*/  LDL.LU R27, [R1+0xa8] ;  /* 0x0000a800011b7983 */ /* 0x001ee80000300800 */
[----:B------:R-:W3:Y:S04]  /*36040*/  LDL.LU R9, [R1+0x78] ;  /* 0x0000780001097983 */ /* 0x000ee80000300800 */
[----:B------:R0:W-:Y:S01]  /*36050*/  STL [R1+0xcc], R5 ;  /* 0x0000cc0501007387 */ /* 0x0001e20000100800 */
[----:B------:R-:W-:-:S03]  /*36060*/  @P1 FMUL R8, R8, 0.25 ;  /* 0x3e80000008081820 */ /* 0x000fc60000400000 */
[----:B0-----:R-:W3:Y:S04]  /*36070*/  LDL.LU R5, [R1+0x1bf4] ;  /* 0x001bf40001057983 */ /* 0x001ee80000300800 */
[----:B------:R0:W-:Y:S04]  /*36080*/  STL [R1+0xc8], R6 ;  /* 0x0000c80601007387 */ /* 0x0001e80000100800 */
[----:B0-----:R-:W3:Y:S04]  /*36090*/  LDL.LU R6, [R1+0x1bf0] ;  /* 0x001bf00001067983 */ /* 0x001ee80000300800 */
[----:B------:R0:W-:Y:S04]  /*360a0*/  STL [R1+0xbc], R7 ;  /* 0x0000bc0701007387 */ /* 0x0001e80000100800 */
[----:B0-----:R-:W3:Y:S04]  /*360b0*/  LDL.LU R7, [R1+0x1bec] ;  /* 0x001bec0001077983 */ /* 0x001ee80000300800 */
[----:B------:R-:W-:Y:S04]  /*360c0*/  STL [R1+0x114], R16 ;  /* 0x0001141001007387 */ /* 0x000fe80000100800 */
[----:B------:R0:W-:Y:S04]  /*360d0*/  STL [R1+0x1b8c], R16 ;  /* 0x001b8c1001007387 */ /* 0x0001e80000100800 */
[----:B0-----:R-:W3:Y:S04]  /*360e0*/  LDL.LU R16, [R1+0x7c] ;  /* 0x00007c0001107983 */ /* 0x001ee80000300800 */
[----:B------:R0:W-:Y:S04]  /*360f0*/  STL [R1+0xb8], R8 ;  /* 0x0000b80801007387 */ /* 0x0001e80000100800 */
[----:B0-----:R-:W3:Y:S01]  /*36100*/  LDL.LU R8, [R1+0x1be8] ;  /* 0x001be80001087983 */ /* 0x001ee20000300800 */
[----:B--2---:R-:W-:-:S05]  /*36110*/  @P1 FMUL R10, R10, 0.25 ;  /* 0x3e8000000a0a1820 */ /* 0x004fca0000400000 */
[----:B------:R0:W-:Y:S04]  /*36120*/  STL [R1+0x1bd8], R10 ;  /* 0x001bd80a01007387 */ /* 0x0001e80000100800 */
[----:B0-----:R-:W2:Y:S04]  /*36130*/  LDL R10, [R1+0xb8] ;  /* 0x0000b800010a7983 */ /* 0x001ea80000100800 */
[----:B--2---:R0:W-:Y:S04]  /*36140*/  STL [R1+0x1bdc], R10 ;  /* 0x001bdc0a01007387 */ /* 0x0041e80000100800 */
[----:B0-----:R-:W2:Y:S04]  /*36150*/  LDL R10, [R1+0xbc] ;  /* 0x0000bc00010a7983 */ /* 0x001ea80000100800 */
[----:B--2---:R0:W-:Y:S04]  /*36160*/  STL [R1+0x1be0], R10 ;  /* 0x001be00a01007387 */ /* 0x0041e80000100800 */
[----:B0-----:R-:W2:Y:S01]  /*36170*/  LDL R10, [R1+0xc8] ;  /* 0x0000c800010a7983 */ /* 0x001ea20000100800 */
[----:B------:R-:W-:-:S03]  /*36180*/  FSETP.GEU.AND P5, PT, |R26|, 1.175494350822287508e-38, PT ;  /* 0x008000001a00780b */ /* 0x000fc60003fae200 */
[----:B--2---:R0:W-:Y:S04]  /*36190*/  STL [R1+0x1be4], R10 ;  /* 0x001be40a01007387 */ /* 0x0041e80000100800 */
[----:B0-----:R-:W2:Y:S06]  /*361a0*/  LDL R10, [R1+0xcc] ;  /* 0x0000cc00010a7983 */ /* 0x001eac0000100800 */
[----:B--2---:R-:W-:-:S05]  /*361b0*/  @!P5 FMUL R10, R10, 16777216 ;  /* 0x4b8000000a0ad820 */ /* 0x004fca0000400000 */
[----:B------:R0:W-:Y:S04]  /*361c0*/  @!P5 STL [R1+0xcc], R10 ;  /* 0x0000cc0a0100d387 */ /* 0x0001e80000100800 */
[----:B0-----:R-:W2:Y:S02]  /*361d0*/  LDL.LU R10, [R1+0x1be4] ;  /* 0x001be400010a7983 */ /* 0x001ea40000300800 */
        /* <DEDUP_REMOVED lines=10> */
[----:B------:R0:W-:Y:S04]  /*36280*/  STL [R1+0x1bc8], R10 ;  /* 0x001bc80a01007387 */ /* 0x0001e80000100800 */
[----:B0-----:R-:W2:Y:S04]  /*36290*/  LDL.LU R10, [R1+0xb8] ;  /* 0x0000b800010a7983 */ /* 0x001ea80000300800 */
[----:B--2---:R0:W-:Y:S04]  /*362a0*/  STL [R1+0x1bcc], R10 ;  /* 0x001bcc0a01007387 */ /* 0x0041e80000100800 */
[----:B0-----:R-:W2:Y:S04]  /*362b0*/  LDL.LU R10, [R1+0xbc] ;  /* 0x0000bc00010a7983 */ /* 0x001ea80000300800 */
[----:B--2---:R0:W-:Y:S04]  /*362c0*/  STL [R1+0x1bd0], R10 ;  /* 0x001bd00a01007387 */ /* 0x0041e80000100800 */
[----:B0-----:R-:W2:Y:S01]  /*362d0*/  LDL.LU R10, [R1+0xc8] ;  /* 0x0000c800010a7983 */ /* 0x001ea20000300800 */
[----:B------:R-:W-:-:S04]  /*362e0*/  @P1 FMUL R26, R26, 0.25 ;  /* 0x3e8000001a1a1820 */ /* 0x000fc80000400000 */
[----:B------:R-:W-:-:S06]  /*362f0*/  @!P5 FMUL R26, R26, 16777216 ;  /* 0x4b8000001a1ad820 */ /* 0x000fcc0000400000 */
[----:B------:R-:W0:Y:S01]  /*36300*/  MUFU.RCP R26, R26 ;  /* 0x0000001a001a7308 */ /* 0x000e220000001000 */
[----:B--2---:R1:W-:Y:S04]  /*36310*/  STL [R1+0x1bd4], R10 ;  /* 0x001bd40a01007387 */ /* 0x0043e80000100800 */
[----:B-1----:R-:W0:Y:S02]  /*36320*/  LDL.LU R10, [R1+0xcc] ;  /* 0x0000cc00010a7983 */ /* 0x002e240000300800 */
[----:B0-----:R-:W-:-:S05]  /*36330*/  FMUL R10, R26, R10 ;  /* 0x0000000a1a0a7220 */ /* 0x001fca0000400000 */
[----:B------:R0:W-:Y:S04]  /*36340*/  STL [R1+0x16c], R10 ;  /* 0x00016c0a01007387 */ /* 0x0001e80000100800 */
[----:B0-----:R-:W2:Y:S02]  /*36350*/  LDL.LU R10, [R1+0x1bd4] ;  /* 0x001bd400010a7983 */ /* 0x001ea40000300800 */
[----:B--2---:R-:W-:-:S05]  /*36360*/  FMUL R10, R26, R10 ;  /* 0x0000000a1a0a7220 */ /* 0x004fca0000400000 */
[----:B------:R0:W-:Y:S04]  /*36370*/  STL [R1+0x164], R10 ;  /* 0x0001640a01007387 */ /* 0x0001e80000100800 */
[----:B0-----:R-:W2:Y:S02]  /*36380*/  LDL.LU R10, [R1+0x1bd0] ;  /* 0x001bd000010a7983 */ /* 0x001ea40000300800 */
[----:B--2---:R-:W-:-:S05]  /*36390*/  FMUL R10, R26, R10 ;  /* 0x0000000a1a0a7220 */ /* 0x004fca0000400000 */
[----:B------:R0:W-:Y:S04]  /*363a0*/  STL [R1+0x15c], R10 ;  /* 0x00015c0a01007387 */ /* 0x0001e80000100800 */
[----:B0-----:R-:W2:Y:S02]  /*363b0*/  LDL.LU R10, [R1+0x1bcc] ;  /* 0x001bcc00010a7983 */ /* 0x001ea40000300800 */
[----:B--2---:R-:W-:-:S05]  /*363c0*/  FMUL R10, R26, R10 ;  /* 0x0000000a1a0a7220 */ /* 0x004fca0000400000 */
[----:B------:R0:W-:Y:S04]  /*363d0*/  STL [R1+0x154], R10 ;  /* 0x0001540a01007387 */ /* 0x0001e80000100800 */
[----:B0-----:R-:W2:Y:S01]  /*363e0*/  LDL.LU R10, [R1+0x1bc8] ;  /* 0x001bc800010a7983 */ /* 0x001ea20000300800 */
[----:B---3--:R-:W-:Y:S01]  /*363f0*/  @P1 FMUL R27, R27, 0.25 ;  /* 0x3e8000001b1b1820 */ /* 0x008fe20000400000 */
[----:B------:R-:W-:Y:S01]  /*36400*/  @P1 FMUL R17, R17, 0.25 ;  /* 0x3e80000011111820 */ /* 0x000fe20000400000 */
[----:B------:R-:W-:Y:S02]  /*36410*/  @P1 FMUL R18, R18, 0.25 ;  /* 0x3e80000012121820 */ /* 0x000fe40000400000 */
[----:B------:R-:W-:Y:S01]  /*36420*/  @!P5 FMUL R27, R27, 16777216 ;  /* 0x4b8000001b1bd820 */ /* 0x000fe20000400000 */
[----:B----4-:R-:W-:Y:S01]  /*36430*/  @P1 FMUL R4, R4, 0.25 ;  /* 0x3e80000004041820 */ /* 0x010fe20000400000 */
[----:B------:R-:W-:Y:S01]  /*36440*/  @!P5 FMUL R17, R17, 16777216 ;  /* 0x4b8000001111d820 */ /* 0x000fe20000400000 */
[----:B-----5:R-:W-:Y:S01]  /*36450*/  @P1 FMUL R3, R3, 0.25 ;  /* 0x3e80000003031820 */ /* 0x020fe20000400000 */
[----:B------:R-:W-:Y:S01]  /*36460*/  @!P5 FMUL R18, R18, 16777216 ;  /* 0x4b8000001212d820 */ /* 0x000fe20000400000 */
[----:B------:R-:W-:Y:S01]  /*36470*/  FMUL R27, R26, R27 ;  /* 0x0000001b1a1b7220 */ /* 0x000fe20000400000 */
[----:B------:R-:W-:Y:S01]  /*36480*/  @P1 FMUL R16, R16, 0.25 ;  /* 0x3e80000010101820 */ /* 0x000fe20000400000 */
[----:B------:R-:W-:Y:S01]  /*36490*/  @!P5 FMUL R4, R4, 16777216 ;  /* 0x4b8000000404d820 */ /* 0x000fe20000400000 */
[C---:B------:R-:W-:Y:S01]  /*364a0*/  FMUL R17, R26.reuse, R17 ;  /* 0x000000111a117220 */ /* 0x040fe20000400000 */
[----:B------:R-:W-:Y:S01]  /*364b0*/  @P1 FMUL R9, R9, 0.25 ;  /* 0x3e80000009091820 */ /* 0x000fe20000400000 */
[----:B------:R-:W-:Y:S01]  /*364c0*/  @!P5 FMUL R3, R3, 16777216 ;  /* 0x4b8000000303d820 */ /* 0x000fe20000400000 */
[----:B------:R-:W-:Y:S01]  /*364d0*/  FMUL R18, R26, R18 ;  /* 0x000000121a127220 */ /* 0x000fe20000400000 */
[----:B------:R-:W-:Y:S01]  /*364e0*/  @!P5 FMUL R16, R16, 16777216 ;  /* 0x4b8000001010d820 */ /* 0x000fe20000400000 */
[C---:B------:R-:W-:Y:S01]  /*364f0*/  FMUL R4, R26.reuse, R4 ;  /* 0x000000041a047220 */ /* 0x040fe20000400000 */
[----:B------:R-:W-:Y:S01]  /*36500*/  @P1 FMUL R13, R13, 0.25 ;  /* 0x3e8000000d0d1820 */ /* 0x000fe20000400000 */
[----:B------:R-:W-:Y:S01]  /*36510*/  @!P5 FMUL R9, R9, 16777216 ;  /* 0x4b8000000909d820 */ /* 0x000fe20000400000 */
[----:B------:R-:W-:Y:S01]  /*36520*/  FMUL R3, R26, R3 ;  /* 0x000000031a037220 */ /* 0x000fe20000400000 */
[----:B------:R-:W-:Y:S01]  /*36530*/  @P1 FMUL R14, R14, 0.25 ;  /* 0x3e8000000e0e1820 */ /* 0x000fe20000400000 */
[----:B------:R-:W-:Y:S01]  /*36540*/  @P1 FMUL R24, R24, 0.25 ;  /* 0x3e80000018181820 */ /* 0x000fe20000400000 */
[C---:B------:R-:W-:Y:S01]  /*36550*/  FMUL R16, R26.reuse, R16 ;  /* 0x000000101a107220 */ /* 0x040fe20000400000 */
[----:B------:R-:W-:Y:S01]  /*36560*/  @!P5 FMUL R13, R13, 16777216 ;  /* 0x4b8000000d0dd820 */ /* 0x000fe20000400000 */
[----:B------:R-:W-:Y:S01]  /*36570*/  FMUL R9, R26, R9 ;  /* 0x000000091a097220 */ /* 0x000fe20000400000 */
[----:B------:R-:W-:Y:S01]  /*36580*/  @!P5 FMUL R14, R14, 16777216 ;  /* 0x4b8000000e0ed820 */ /* 0x000fe20000400000 */
[----:B------:R-:W-:Y:S01]  /*36590*/  @P1 FMUL R29, R29, 0.25 ;  /* 0x3e8000001d1d1820 */ /* 0x000fe20000400000 */
        /* <DEDUP_REMOVED lines=21> */
[----:B------:R-:W-:Y:S01]  /*366f0*/  @P1 FMUL R2, R2, 0.25 ;  /* 0x3e80000002021820 */ /* 0x000fe20000400000 */
[----:B------:R-:W-:Y:S01]  /*36700*/  @!P5 FMUL R22, R22, 16777216 ;  /* 0x4b8000001616d820 */ /* 0x000fe20000400000 */
[----:B------:R-:W-:Y:S01]  /*36710*/  @P1 FMUL R5, R5, 0.25 ;  /* 0x3e80000005051820 */ /* 0x000fe20000400000 */
[----:B------:R-:W-:Y:S01]  /*36720*/  @!P5 FMUL R21, R21, 16777216 ;  /* 0x4b8000001515d820 */ /* 0x000fe20000400000 */
[----:B------:R-:W-:Y:S01]  /*36730*/  @!P5 FMUL R0, R0, 16777216 ;  /* 0x4b8000000000d820 */ /* 0x000fe20000400000 */
[----:B------:R-:W-:Y:S01]  /*36740*/  @P1 FMUL R6, R6, 0.25 ;  /* 0x3e80000006061820 */ /* 0x000fe20000400000 */
[----:B------:R-:W-:Y:S01]  /*36750*/  @!P5 FMUL R2, R2, 16777216 ;  /* 0x4b8000000202d820 */ /* 0x000fe20000400000 */
[----:B------:R-:W-:Y:S01]  /*36760*/  @P1 FMUL R7, R7, 0.25 ;  /* 0x3e80000007071820 */ /* 0x000fe20000400000 */
[----:B------:R-:W-:Y:S01]  /*36770*/  @!P5 FMUL R5, R5, 16777216 ;  /* 0x4b8000000505d820 */ /* 0x000fe20000400000 */
[----:B------:R-:W-:-:S02]  /*36780*/  @!P5 FMUL R6, R6, 16777216 ;  /* 0x4b8000000606d820 */ /* 0x000fc40000400000 */
[----:B------:R-:W-:Y:S01]  /*36790*/  @!P5 FMUL R7, R7, 16777216 ;  /* 0x4b8000000707d820 */ /* 0x000fe20000400000 */
[C---:B------:R-:W-:Y:S01]  /*367a0*/  FMUL R5, R26.reuse, R5 ;  /* 0x000000051a057220 */ /* 0x040fe20000400000 */
[----:B--2---:R-:W-:-:S05]  /*367b0*/  FMUL R10, R26, R10 ;  /* 0x0000000a1a0a7220 */ /* 0x004fca0000400000 */
[----:B------:R0:W-:Y:S04]  /*367c0*/  STL [R1+0x14c], R10 ;  /* 0x00014c0a01007387 */ /* 0x0001e80000100800 */
[----:B0-----:R-:W2:Y:S04]  /*367d0*/  LDL.LU R10, [R1+0x1bc4] ;  /* 0x001bc400010a7983 */ /* 0x001ea80000300800 */
[----:B------:R0:W-:Y:S04]  /*367e0*/  STL [R1+0x144], R27 ;  /* 0x0001441b01007387 */ /* 0x0001e80000100800 */
[----:B0-----:R-:W2:Y:S04]  /*367f0*/  LDL.LU R27, [R1+0x1bc0] ;  /* 0x001bc000011b7983 */ /* 0x001ea80000300800 */
[----:B------:R0:W-:Y:S04]  /*36800*/  STL [R1+0x11c], R17 ;  /* 0x00011c1101007387 */ /* 0x0001e80000100800 */
[----:B0-----:R-:W3:Y:S04]  /*36810*/  LDL.LU R17, [R1+0x1bbc] ;  /* 0x001bbc0001117983 */ /* 0x001ee80000300800 */
[----:B------:R0:W-:Y:S04]  /*36820*/  STL [R1+0x118], R18 ;  /* 0x0001181201007387 */ /* 0x0001e80000100800 */
[----:B0-----:R-:W4:Y:S04]  /*36830*/  LDL.LU R18, [R1+0x1bb8] ;  /* 0x001bb80001127983 */ /* 0x001f280000300800 */
[----:B------:R0:W-:Y:S04]  /*36840*/  STL [R1+0x104], R4 ;  /* 0x0001040401007387 */ /* 0x0001e80000100800 */
[----:B0-----:R-:W5:Y:S04]  /*36850*/  LDL.LU R4, [R1+0x1bb4] ;  /* 0x001bb40001047983 */ /* 0x001f680000300800 */
[----:B------:R0:W-:Y:S04]  /*36860*/  STL [R1+0xfc], R3 ;  /* 0x0000fc0301007387 */ /* 0x0001e80000100800 */
[----:B0-----:R-:W2:Y:S04]  /*36870*/  LDL.LU R3, [R1+0x1bb0] ;  /* 0x001bb00001037983 */ /* 0x001ea80000300800 */
[----:B------:R0:W-:Y:S04]  /*36880*/  STL [R1+0xf4], R16 ;  /* 0x0000f41001007387 */ /* 0x0001e80000100800 */
[----:B------:R1:W-:Y:S01]  /*36890*/  STL [R1+0xf0], R9 ;  /* 0x0000f00901007387 */ /* 0x0003e20000100800 */
[C---:B0-----:R-:W-:Y:S01]  /*368a0*/  FMUL R16, R26.reuse, R13 ;  /* 0x0000000d1a107220 */ /* 0x041fe20000400000 */
[C---:B------:R-:W-:Y:S01]  /*368b0*/  FMUL R13, R26.reuse, R14 ;  /* 0x0000000e1a0d7220 */ /* 0x040fe20000400000 */
[----:B-1----:R-:W-:-:S03]  /*368c0*/  FMUL R9, R26, R24 ;  /* 0x000000181a097220 */ /* 0x002fc60000400000 */
[----:B------:R-:W-:Y:S01]  /*368d0*/  STL [R1+0xec], R16 ;  /* 0x0000ec1001007387 */ /* 0x000fe20000100800 */
[----:B------:R-:W-:-:S03]  /*368e0*/  FMUL R14, R26, R29 ;  /* 0x0000001d1a0e7220 */ /* 0x000fc60000400000 */
[----:B------:R0:W-:Y:S04]  /*368f0*/  STL [R1+0xe4], R13 ;  /* 0x0000e40d01007387 */ /* 0x0001e80000100800 */
[----:B------:R1:W-:Y:S01]  /*36900*/  STL [R1+0xe0], R9 ;  /* 0x0000e00901007387 */ /* 0x0003e20000100800 */
[----:B0-----:R-:W-:-:S03]  /*36910*/  FMUL R13, R26, R23 ;  /* 0x000000171a0d7220 */ /* 0x001fc60000400000 */
[----:B------:R0:W-:Y:S01]  /*36920*/  STL [R1+0xdc], R14 ;  /* 0x0000dc0e01007387 */ /* 0x0001e20000100800 */
[----:B-1----:R-:W-:-:S03]  /*36930*/  FMUL R9, R26, R20 ;  /* 0x000000141a097220 */ /* 0x002fc60000400000 */
[----:B------:R1:W-:Y:S04]  /*36940*/  STL [R1+0xd8], R13 ;  /* 0x0000d80d01007387 */ /* 0x0003e80000100800 */
[----:B------:R1:W-:Y:S01]  /*36950*/  STL [R1+0xd0], R9 ;  /* 0x0000d00901007387 */ /* 0x0003e20000100800 */
[C---:B0-----:R-:W-:Y:S01]  /*36960*/  FMUL R14, R26.reuse, R19 ;  /* 0x000000131a0e7220 */ /* 0x041fe20000400000 */
[----:B-1----:R-:W-:-:S04]  /*36970*/  FMUL R13, R26, R15 ;  /* 0x0000000f1a0d7220 */ /* 0x002fc80000400000 */
[----:B------:R-:W-:Y:S01]  /*36980*/  STL [R1+0xcc], R14 ;  /* 0x0000cc0e01007387 */ /* 0x000fe20000100800 */
[C---:B------:R-:W-:Y:S01]  /*36990*/  FMUL R9, R26.reuse, R12 ;  /* 0x0000000c1a097220 */ /* 0x040fe20000400000 */
[C---:B------:R-:W-:Y:S02]  /*369a0*/  FMUL R12, R26.reuse, R11 ;  /* 0x0000000b1a0c7220 */ /* 0x040fe40000400000 */
[----:B------:R-:W-:Y:S01]  /*369b0*/  STL [R1+0xc8], R13 ;  /* 0x0000c80d01007387 */ /* 0x000fe20000100800 */
[----:B------:R-:W-:-:S03]  /*369c0*/  FMUL R11, R26, R28 ;  /* 0x0000001c1a0b7220 */ /* 0x000fc60000400000 */
[----:B------:R0:W-:Y:S04]  /*369d0*/  STL [R1+0xbc], R9 ;  /* 0x0000bc0901007387 */ /* 0x0001e80000100800 */
[----:B------:R1:W-:Y:S01]  /*369e0*/  STL [R1+0xb8], R12 ;  /* 0x0000b80c01007387 */ /* 0x0003e20000100800 */
[----:B0-----:R-:W-:-:S03]  /*369f0*/  FMUL R9, R26, R25 ;  /* 0x000000191a097220 */ /* 0x001fc60000400000 */
[----:B------:R0:W-:Y:S01]  /*36a00*/  STL [R1+0xac], R11 ;  /* 0x0000ac0b01007387 */ /* 0x0001e20000100800 */
[----:B-1----:R-:W-:-:S03]  /*36a10*/  FMUL R12, R26, R22 ;  /* 0x000000161a0c7220 */ /* 0x002fc60000400000 */
[----:B------:R1:W-:Y:S01]  /*36a20*/  STL [R1+0xa8], R9 ;  /* 0x0000a80901007387 */ /* 0x0003e20000100800 */
[----:B0-----:R-:W-:-:S03]  /*36a30*/  FMUL R11, R26, R21 ;  /* 0x000000151a0b7220 */ /* 0x001fc60000400000 */
[----:B------:R-:W-:Y:S01]  /*36a40*/  STL [R1+0x9c], R12 ;  /* 0x00009c0c01007387 */ /* 0x000fe20000100800 */
[C---:B-1----:R-:W-:Y:S01]  /*36a50*/  FMUL R9, R26.reuse, R0 ;  /* 0x000000001a097220 */ /* 0x042fe20000400000 */
[C---:B------:R-:W-:Y:S02]  /*36a60*/  FMUL R0, R26.reuse, R2 ;  /* 0x000000021a007220 */ /* 0x040fe40000400000 */
[----:B------:R-:W-:Y:S01]  /*36a70*/  STL [R1+0x98], R11 ;  /* 0x0000980b01007387 */ /* 0x000fe20000100800 */
[----:B------:R-:W-:-:S03]  /*36a80*/  FMUL R2, R26, R6 ;  /* 0x000000061a027220 */ /* 0x000fc60000400000 */
[----:B------:R-:W-:Y:S04]  /*36a90*/  STL [R1+0x8c], R9 ;  /* 0x00008c0901007387 */ /* 0x000fe80000100800 */
[----:B------:R0:W-:Y:S04]  /*36aa0*/  STL [R1+0x88], R0 ;  /* 0x0000880001007387 */ /* 0x0001e80000100800 */
[----:B------:R-:W-:Y:S04]  /*36ab0*/  STL [R1+0x7c], R5 ;  /* 0x00007c0501007387 */ /* 0x000fe80000100800 */
[----:B------:R-:W2:Y:S01]  /*36ac0*/  LDL.LU R16, [R1+0xa0] ;  /* 0x0000a00001107983 */ /* 0x000ea20000300800 */
[----:B0-----:R-:W-:-:S03]  /*36ad0*/  FMUL R0, R26, R7 ;  /* 0x000000071a007220 */ /* 0x001fc60000400000 */
[----:B------:R0:W-:Y:S04]  /*36ae0*/  STL [R1+0x6c], R2 ;  /* 0x00006c0201007387 */ /* 0x0001e80000100800 */
[----:B0-----:R-:W2:Y:S04]  /*36af0*/  LDL.LU R2, [R1+0x94] ;  /* 0x0000940001027983 */ /* 0x001ea80000300800 */
[----:B------:R0:W-:Y:S04]  /*36b00*/  STL [R1+0x68], R0 ;  /* 0x0000680001007387 */ /* 0x0001e80000100800 */
[----:B------:R-:W2:Y:S01]  /*36b10*/  LDL R20, [R1+0x110] ;  /* 0x0001100001147983 */ /* 0x000ea20000100800 */
[----:B------:R-:W-:-:S04]  /*36b20*/  @P1 FMUL R8, R8, 0.25 ;  /* 0x3e80000008081820 */ /* 0x000fc80000400000 */
[----:B------:R-:W-:-:S04]  /*36b30*/  @!P5 FMUL R8, R8, 16777216 ;  /* 0x4b8000000808d820 */ /* 0x000fc80000400000 */
[----:B0-----:R-:W-:Y:S01]  /*36b40*/  FMUL R0, R26, R8 ;  /* 0x000000081a007220 */ /* 0x001fe20000400000 */
[----:B----4-:R-:W-:Y:S01]  /*36b50*/  IMAD.MOV.U32 R23, RZ, RZ, R18 ;  /* 0x000000ffff177224 */ /* 0x010fe200078e0012 */
[----:B--2---:R0:W-:Y:S04]  /*36b60*/  STL [R1+0x1ba8], R20 ;  /* 0x001ba81401007387 */ /* 0x0041e80000100800 */
[----:B------:R1:W-:Y:S04]  /*36b70*/  STL [R1+0x4c], R0 ;  /* 0x00004c0001007387 */ /* 0x0003e80000100800 */
[----:B0-----:R-:W2:Y:S04]  /*36b80*/  LDL R20, [R1+0xb0] ;  /* 0x0000b00001147983 */ /* 0x001ea80000100800 */
[----:B------:R-:W4:Y:S04]  /*36b90*/  LDL.LU R24, [R1+0x80] ;  /* 0x0000800001187983 */ /* 0x000f280000300800 */
        /* <DEDUP_REMOVED lines=10> */
[----:B------:R-:W3:Y:S01]  /*36c40*/  LDL.LU R11, [R1+0x20] ;  /* 0x00002000010b7983 */ /* 0x000ee20000300800 */
[----:B-1----:R-:W-:-:S03]  /*36c50*/  FSEL R0, R10, R27, !P3 ;  /* 0x0000001b0a007208 */ /* 0x002fc60005800000 */
[----:B------:R-:W3:Y:S04]  /*36c60*/  LDL.LU R12, [R1+0x14] ;  /* 0x00001400010c7983 */ /* 0x000ee80000300800 */
[----:B------:R-:W3:Y:S04]  /*36c70*/  LDL.LU R29, [R1+0x10] ;  /* 0x00001000011d7983 */ /* 0x000ee80000300800 */
[----:B------:R-:W3:Y:S04]  /*36c80*/  LDL.LU R19, [R1+0x4] ;  /* 0x0000040001137983 */ /* 0x000ee80000300800 */
[----:B------:R-:W3:Y:S04]  /*36c90*/  LDL.LU R15, [R1] ;  /* 0x00000000010f7983 */ /* 0x000ee80000300800 */
[----:B------:R-:W3:Y:S04]  /*36ca0*/  LDL.LU R21, [R1+0xd4] ;  /* 0x0000d40001157983 */ /* 0x000ee80000300800 */
[----:B------:R-:W3:Y:S04]  /*36cb0*/  LDL.LU R18, [R1+0xe8] ;  /* 0x0000e80001127983 */ /* 0x000ee80000300800 */
[----:B------:R-:W3:Y:S04]  /*36cc0*/  LDL.LU R22, [R1+0x100] ;  /* 0x0001000001167983 */ /* 0x000ee80000300800 */
[----:B------:R-:W3:Y:S04]  /*36cd0*/  LDL.LU R10, [R1+0x74] ;  /* 0x00007400010a7983 */ /* 0x000ee80000300800 */
[----:B------:R-:W-:Y:S04]  /*36ce0*/  STL [R1+0x78], R0 ;  /* 0x0000780001007387 */ /* 0x000fe80000100800 */
[----:B------:R0:W-:Y:S04]  /*36cf0*/  STL [R1+0x1b90], R0 ;  /* 0x001b900001007387 */ /* 0x0001e80000100800 */
[----:B0-----:R-:W3:Y:S01]  /*36d00*/  LDL.LU R0, [R1+0xa4] ;  /* 0x0000a40001007983 */ /* 0x001ee20000300800 */
[----:B------:R-:W-:Y:S01]  /*36d10*/  @P2 FMUL R23, R23, 0.25 ;  /* 0x3e80000017172820 */ /* 0x000fe20000400000 */
[----:B-----5:R-:W-:-:S04]  /*36d20*/  @P2 FMUL R4, R4, 0.25 ;  /* 0x3e80000004042820 */ /* 0x020fc80000400000 */
[----:B------:R-:W-:Y:S04]  /*36d30*/  @P2 STL [R1+0xc0], R23 ;  /* 0x0000c01701002387 */ /* 0x000fe80000100800 */
[----:B------:R0:W-:Y:S01]  /*36d40*/  STL [R1+0xb4], R4 ;  /* 0x0000b40401007387 */ /* 0x0001e20000100800 */
[----:B------:R-:W-:-:S03]  /*36d50*/  @P2 FMUL R16, R16, 0.25 ;  /* 0x3e80000010102820 */ /* 0x000fc60000400000 */
[----:B0-----:R-:W5:Y:S01]  /*36d60*/  LDL.LU R4, [R1+0x1bac] ;  /* 0x001bac0001047983 */ /* 0x001f620000300800 */
[----:B--2---:R-:W-:Y:S01]  /*36d70*/  @P2 FMUL R20, R20, 0.25 ;  /* 0x3e80000014142820 */ /* 0x004fe20000400000 */
[----:B---3--:R-:W-:-:S05]  /*36d80*/  @P2 FMUL R0, R0, 0.25 ;  /* 0x3e80000000002820 */ /* 0x008fca0000400000 */
[----:B------:R0:W-:Y:S04]  /*36d90*/  STL [R1+0x1b94], R0 ;  /* 0x001b940001007387 */ /* 0x0001e80000100800 */
[----:B------:R1:W-:Y:S01]  /*36da0*/  @P2 STL [R1+0xb0], R20 ;  /* 0x0000b01401002387 */ /* 0x0003e20000100800 */
[----:B0-----:R-:W-:-:S03]  /*36db0*/  IMAD.MOV.U32 R0, RZ, RZ, R20 ;  /* 0x000000ffff007224 */ /* 0x001fc600078e0014 */
[----:B-1----:R-:W2:Y:S04]  /*36dc0*/  LDL.LU R20, [R1+0x1ba8] ;  /* 0x001ba80001147983 */ /* 0x002ea80000300800 */
[----:B------:R0:W-:Y:S04]  /*36dd0*/  STL [R1+0x1b98], R16 ;  /* 0x001b981001007387 */ /* 0x0001e80000100800 */
[----:B0-----:R-:W3:Y:S01]  /*36de0*/  LDL R16, [R1+0xb4] ;  /* 0x0000b40001107983 */ /* 0x001ee20000100800 */
[----:B------:R-:W-:Y:S01]  /*36df0*/  @P2 FMUL R2, R2, 0.25 ;  /* 0x3e80000002022820 */ /* 0x000fe20000400000 */
[----:B------:R-:W-:Y:S01]  /*36e00*/  @P2 FMUL R3, R3, 0.25 ;  /* 0x3e80000003032820 */ /* 0x000fe20000400000 */
[----:B------:R-:W-:Y:S01]  /*36e10*/  FSETP.GEU.AND P1, PT, |R27|, 1.175494350822287508e-38, PT ;  /* 0x008000001b00780b */ /* 0x000fe20003f2e200 */
[----:B-----5:R-:W-:-:S02]  /*36e20*/  @P2 FMUL R4, R4, 0.25 ;  /* 0x3e80000004042820 */ /* 0x020fc40000400000 */
[----:B------:R0:W-:Y:S04]  /*36e30*/  STL [R1+0x1b9c], R2 ;  /* 0x001b9c0201007387 */ /* 0x0001e80000100800 */
[----:B------:R1:W-:Y:S01]  /*36e40*/  STL [R1+0x90], R3 ;  /* 0x0000900301007387 */ /* 0x0003e20000100800 */
[----:B0-----:R-:W-:-:S03]  /*36e50*/  IMAD.MOV.U32 R2, RZ, RZ, R23 ;  /* 0x000000ffff027224 */ /* 0x001fc600078e0017 */
[----:B-1----:R-:W5:Y:S04]  /*36e60*/  LDL.LU R3, [R1+0x1ba4] ;  /* 0x001ba40001037983 */ /* 0x002f680000300800 */
[----:B------:R0:W-:Y:S01]  /*36e70*/  STL [R1+0x84], R4 ;  /* 0x0000840401007387 */ /* 0x0001e20000100800 */
[----:B------:R-:W-:Y:S01]  /*36e80*/  FSEL R23, RZ, -23, P3 ;  /* 0xc1b80000ff177808 */ /* 0x000fe20001800000 */
[----:B------:R-:W-:Y:S02]  /*36e90*/  @!P1 FMUL R2, R2, 16777216 ;  /* 0x4b80000002029820 */ /* 0x000fe40000400000 */
[----:B0-----:R-:W4:Y:S01]  /*36ea0*/  LDL.LU R4, [R1+0x1ba0] ;  /* 0x001ba00001047983 */ /* 0x001f220000300800 */
[----:B------:R-:W-:Y:S01]  /*36eb0*/  @!P1 FMUL R0, R0, 16777216 ;  /* 0x4b80000000009820 */ /* 0x000fe20000400000 */
[----:B--2---:R-:W-:-:S05]  /*36ec0*/  @P2 FMUL R20, R20, 0.25 ;  /* 0x3e80000014142820 */ /* 0x004fca0000400000 */
[----:B------:R0:W-:Y:S02]  /*36ed0*/  @P2 STL [R1+0x110], R20 ;  /* 0x0001101401002387 */ /* 0x0001e40000100800 */
[----:B0-----:R-:W-:Y:S01]  /*36ee0*/  FSEL R20, RZ, -23, P4 ;  /* 0xc1b80000ff147808 */ /* 0x001fe20002000000 */
[----:B---3--:R-:W-:-:S04]  /*36ef0*/  @!P1 FMUL R16, R16, 16777216 ;  /* 0x4b80000010109820 */ /* 0x008fc80000400000 */
[----:B------:R0:W-:Y:S04]  /*36f00*/  STL [R1+0x1b6c], R20 ;  /* 0x001b6c1401007387 */ /* 0x0001e80000100800 */
[----:B0-----:R-:W2:Y:S04]  /*36f10*/  LDL.LU R20, [R1+0x84] ;  /* 0x0000840001147983 */ /* 0x001ea80000300800 */
[----:B------:R0:W-:Y:S04]  /*36f20*/  STL [R1+0x1b70], R23 ;  /* 0x001b701701007387 */ /* 0x0001e80000100800 */
[----:B0-----:R-:W3:Y:S04]  /*36f30*/  LDL.LU R23, [R1+0x90] ;  /* 0x0000900001177983 */ /* 0x001ee80000300800 */
[----:B------:R0:W-:Y:S04]  /*36f40*/  @!P1 STL [R1+0xc0], R2 ;  /* 0x0000c00201009387 */ /* 0x0001e80000100800 */
[----:B0-----:R-:W2:Y:S04]  /*36f50*/  LDL.LU R2, [R1+0x1b9c] ;  /* 0x001b9c0001027983 */ /* 0x001ea80000300800 */
[----:B------:R0:W-:Y:S04]  /*36f60*/  @!P1 STL [R1+0xb4], R16 ;  /* 0x0000b41001009387 */ /* 0x0001e80000100800 */
[----:B0-----:R-:W2:Y:S04]  /*36f70*/  LDL.LU R16, [R1+0x1b98] ;  /* 0x001b980001107983 */ /* 0x001ea80000300800 */
[----:B------:R0:W-:Y:S04]  /*36f80*/  @!P1 STL [R1+0xb0], R0 ;  /* 0x0000b00001009387 */ /* 0x0001e80000100800 */
[----:B0-----:R-:W4:Y:S01]  /*36f90*/  LDL.LU R0, [R1+0x1b94] ;  /* 0x001b940001007983 */ /* 0x001f220000300800 */
[----:B---3--:R-:W-:Y:S01]  /*36fa0*/  @!P1 FMUL R23, R23, 16777216 ;  /* 0x4b80000017179820 */ /* 0x008fe20000400000 */
[----:B--2---:R-:W-:Y:S01]  /*36fb0*/  @!P1 FMUL R16, R16, 16777216 ;  /* 0x4b80000010109820 */ /* 0x004fe20000400000 */
[----:B----4-:R-:W-:-:S05]  /*36fc0*/  @!P1 FMUL R0, R0, 16777216 ;  /* 0x4b80000000009820 */ /* 0x010fca0000400000 */
[----:B------:R0:W-:Y:S04]  /*36fd0*/  STL [R1+0xa4], R0 ;  /* 0x0000a40001007387 */ /* 0x0001e80000100800 */
[----:B0-----:R-:W2:Y:S04]  /*36fe0*/  LDL.LU R0, [R1+0x1b90] ;  /* 0x001b900001007983 */ /* 0x001ea80000300800 */
[----:B------:R0:W-:Y:S04]  /*36ff0*/  STL [R1+0xa0], R16 ;  /* 0x0000a01001007387 */ /* 0x0001e80000100800 */
[----:B0-----:R-:W3:Y:S04]  /*37000*/  LDL.LU R16, [R1+0x1b8c] ;  /* 0x001b8c0001107983 */ /* 0x001ee80000300800 */
[----:B------:R0:W-:Y:S04]  /*37010*/  STL [R1+0x1b74], R23 ;  /* 0x001b741701007387 */ /* 0x0001e80000100800 */
[----:B0-----:R-:W4:Y:S01]  /*37020*/  LDL.LU R23, [R1+0xa4] ;  /* 0x0000a40001177983 */ /* 0x001f220000300800 */
[----:B------:R-:W-:-:S05]  /*37030*/  @!P1 FMUL R2, R2, 16777216 ;  /* 0x4b80000002029820 */ /* 0x000fca0000400000 */
[----:B------:R-:W-:Y:S04]  /*37040*/  STL [R1+0x94], R2 ;  /* 0x0000940201007387 */ /* 0x000fe80000100800 */
[----:B----4-:R0:W-:Y:S04]  /*37050*/  STL [R1+0x1b78], R23 ;  /* 0x001b781701007387 */ /* 0x0101e80000100800 */
[----:B0-----:R-:W4:Y:S04]  /*37060*/  LDL.LU R23, [R1+0xb0] ;  /* 0x0000b00001177983 */ /* 0x001f280000300800 */
[----:B----4-:R0:W-:Y:S04]  /*37070*/  STL [R1+0x1b7c], R23 ;  /* 0x001b7c1701007387 */ /* 0x0101e80000100800 */
[----:B0-----:R-:W4:Y:S01]  /*37080*/  LDL.LU R23, [R1+0xb4] ;  /* 0x0000b40001177983 */ /* 0x001f220000300800 */
[----:B------:R-:W-:-:S03]  /*37090*/  @P2 FMUL R17, R17, 0.25 ;  /* 0x3e80000011112820 */ /* 0x000fc60000400000 */
[----:B----4-:R0:W-:Y:S04]  /*370a0*/  STL [R1+0x1b80], R23 ;  /* 0x001b801701007387 */ /* 0x0101e80000100800 */
[----:B0-----:R-:W4:Y:S01]  /*370b0*/  LDL.LU R23, [R1+0xc0] ;  /* 0x0000c00001177983 */ /* 0x001f220000300800 */
[----:B------:R-:W-:-:S03]  /*370c0*/  @!P1 FMUL R17, R17, 16777216 ;  /* 0x4b80000011119820 */ /* 0x000fc60000400000 */
[----:B----4-:R0:W-:Y:S02]  /*370d0*/  STL [R1+0x1b84], R23 ;  /* 0x001b841701007387 */ /* 0x0101e40000100800 */
[----:B0-----:R-:W-:-:S05]  /*370e0*/  IMAD.MOV.U32 R23, RZ, RZ, R17 ;  /* 0x000000ffff177224 */ /* 0x001fca00078e0011 */
[----:B------:R0:W-:Y:S04]  /*370f0*/  STL [R1+0x1b88], R23 ;  /* 0x001b881701007387 */ /* 0x0001e80000100800 */
[----:B0-----:R-:W4:Y:S01]  /*37100*/  LDL R23, [R1+0x110] ;  /* 0x0001100001177983 */ /* 0x001f220000100800 */
[----:B--2---:R-:W-:Y:S02]  /*37110*/  VIADD R2, R0, 0xc0cafb0d ;  /* 0xc0cafb0d00027836 */ /* 0x004fe40000000000 */
[----:B---3--:R-:W-:-:S03]  /*37120*/  VIADD R0, R16, 0xc0cafb0d ;  /* 0xc0cafb0d10007836 */ /* 0x008fc60000000000 */
[----:B------:R-:W-:Y:S02]  /*37130*/  LOP3.LUT R17, R2, 0xff800000, RZ, 0xc0, !PT ;  /* 0xff80000002117812 */ /* 0x000fe400078ec0ff */
[----:B------:R-:W2:Y:S01]  /*37140*/  LDL.LU R2, [R1+0x94] ;  /* 0x0000940001027983 */ /* 0x000ea20000300800 */
[----:B------:R-:W-:-:S03]  /*37150*/  LOP3.LUT R16, R0, 0xff800000, RZ, 0xc0, !PT ;  /* 0xff80000000107812 */ /* 0x000fc600078ec0ff */
[----:B------:R-:W3:Y:S04]  /*37160*/  LDL.LU R0, [R1+0xa0] ;  /* 0x0000a00001007983 */ /* 0x000ee80000300800 */
[----:B------:R-:W-:Y:S01]  /*37170*/  STL [R1+0x17c], R17 ;  /* 0x00017c1101007387 */ /* 0x000fe20000100800 */
[----:B------:R-:W-:Y:S01]  /*37180*/  @P2 FMUL R27, R27, 0.25 ;  /* 0x3e8000001b1b2820 */ /* 0x000fe20000400000 */
[----:B----4-:R-:W-:-:S05]  /*37190*/  @!P1 FMUL R23, R23, 16777216 ;  /* 0x4b80000017179820 */ /* 0x010fca0000400000 */
[----:B------:R0:W-:Y:S04]  /*371a0*/  @!P1 STL [R1+0x110], R23 ;  /* 0x0001101701009387 */ /* 0x0001e80000100800 */
[----:B0-----:R-:W4:Y:S01]  /*371b0*/  LDL.LU R23, [R1+0x1b88] ;  /* 0x001b880001177983 */ /* 0x001f220000300800 */
[----:B------:R-:W-:-:S06]  /*371c0*/  @!P1 FMUL R27, R27, 16777216 ;  /* 0x4b8000001b1b9820 */ /* 0x000fcc0000400000 */
[----:B------:R-:W4:Y:S01]  /*371d0*/  MUFU.RCP R27, R27 ;  /* 0x0000001b001b7308 */ /* 0x000f220000001000 */
[----:B------:R-:W-:Y:S01]  /*371e0*/  STL [R1+0x174], R16 ;  /* 0x0001741001007387 */ /* 0x000fe20000100800 */
[----:B----4-:R-:W-:-:S05]  /*371f0*/  FMUL R23, R27, R23 ;  /* 0x000000171b177220 */ /* 0x010fca0000400000 */
[----:B------:R0:W-:Y:S04]  /*37200*/  STL [R1+0x5c], R23 ;  /* 0x00005c1701007387 */ /* 0x0001e80000100800 */
[----:B0-----:R-:W4:Y:S02]  /*37210*/  LDL.LU R23, [R1+0x1b84] ;  /* 0x001b840001177983 */ /* 0x001f240000300800 */
        /* <DEDUP_REMOVED lines=8> */
[----:B0-----:R-:W4:Y:S01]  /*372a0*/  LDL.LU R23, [R1+0x1b78] ;  /* 0x001b780001177983 */ /* 0x001f220000300800 */
[C---:B---3--:R-:W-:Y:S01]  /*372b0*/  FMUL R0, R27.reuse, R0 ;  /* 0x000000001b007220 */ /* 0x048fe20000400000 */
[----:B----4-:R-:W-:-:S05]  /*372c0*/  FMUL R23, R27, R23 ;  /* 0x000000171b177220 */ /* 0x010fca0000400000 */
[----:B------:R0:W-:Y:S04]  /*372d0*/  STL [R1+0x38], R23 ;  /* 0x0000381701007387 */ /* 0x0001e80000100800 */
[----:B0-----:R-:W3:Y:S01]  /*372e0*/  LDL.LU R23, [R1+0x1b74] ;  /* 0x001b740001177983 */ /* 0x001ee20000300800 */
[----:B------:R-:W-:Y:S01]  /*372f0*/  @P2 FMUL R24, R24, 0.25 ;  /* 0x3e80000018182820 */ /* 0x000fe20000400000 */
[----:B------:R-:W-:Y:S02]  /*37300*/  @!P1 FMUL R20, R20, 16777216 ;  /* 0x4b80000014149820 */ /* 0x000fe40000400000 */
[----:B------:R2:W-:Y:S01]  /*37310*/  STL [R1+0x2c], R0 ;  /* 0x00002c0001007387 */ /* 0x0005e20000100800 */
[----:B------:R-:W-:Y:S01]  /*37320*/  @P2 FMUL R28, R28, 0.25 ;  /* 0x3e8000001c1c2820 */ /* 0x000fe20000400000 */
[----:B------:R-:W-:Y:S01]  /*37330*/  @P2 FMUL R10, R10, 0.25 ;  /* 0x3e8000000a0a2820 */ /* 0x000fe20000400000 */
[----:B------:R-:W-:Y:S01]  /*37340*/  @!P1 FMUL R24, R24, 16777216 ;  /* 0x4b80000018189820 */ /* 0x000fe20000400000 */
[----:B--2---:R-:W-:Y:S01]  /*37350*/  FMUL R0, R27, R2 ;  /* 0x000000021b007220 */ /* 0x004fe20000400000 */
[----:B------:R-:W-:Y:S01]  /*37360*/  @!P1 FMUL R28, R28, 16777216 ;  /* 0x4b8000001c1c9820 */ /* 0x000fe20000400000 */
[----:B------:R-:W-:Y:S01]  /*37370*/  @!P1 FMUL R10, R10, 16777216 ;  /* 0x4b8000000a0a9820 */ /* 0x000fe20000400000 */
[----:B------:R-:W-:Y:S01]  /*37380*/  @P2 FMUL R25, R25, 0.25 ;  /* 0x3e80000019192820 */ /* 0x000fe20000400000 */
[----:B------:R-:W-:Y:S01]  /*37390*/  @P2 FMUL R26, R26, 0.25 ;  /* 0x3e8000001a1a2820 */ /* 0x000fe20000400000 */
[----:B------:R-:W-:Y:S01]  /*373a0*/  @P2 FMUL R8, R8, 0.25 ;  /* 0x3e80000008082820 */ /* 0x000fe20000400000 */
[----:B------:R-:W-:Y:S01]  /*373b0*/  FMUL R28, R27, R28 ;  /* 0x0000001c1b1c7220 */ /* 0x000fe20000400000 */
[----:B------:R-:W-:Y:S01]  /*373c0*/  @P2 FMUL R5, R5, 0.25 ;  /* 0x3e80000005052820 */ /* 0x000fe20000400000 */
        /* <DEDUP_REMOVED lines=10> */
[----:B------:R-:W-:Y:S01]  /*37470*/  FMUL R25, R27, R25 ;  /* 0x000000191b197220 */ /* 0x000fe20000400000 */
        /* <DEDUP_REMOVED lines=9> */
[----:B------:R-:W-:Y:S01]  /*37510*/  FMUL R6, R27, R6 ;  /* 0x000000061b067220 */ /* 0x000fe20000400000 */
[----:B------:R-:W-:Y:S01]  /*37520*/  @!P1 FMUL R11, R11, 16777216 ;  /* 0x4b8000000b0b9820 */ /* 0x000fe20000400000 */
[----:B------:R-:W-:Y:S01]  /*37530*/  FMUL R7, R27, R7 ;  /* 0x000000071b077220 */ /* 0x000fe20000400000 */
[----:B------:R-:W-:Y:S01]  /*37540*/  @!P1 FMUL R12, R12, 16777216 ;  /* 0x4b8000000c0c9820 */ /* 0x000fe20000400000 */
[----:B------:R-:W-:Y:S01]  /*37550*/  @!P1 FMUL R29, R29, 16777216 ;  /* 0x4b8000001d1d9820 */ /* 0x000fe20000400000 */
[----:B------:R-:W-:Y:S01]  /*37560*/  @!P1 FMUL R19, R19, 16777216 ;  /* 0x4b80000013139820 */ /* 0x000fe20000400000 */
[C---:B------:R-:W-:Y:S01]  /*37570*/  FMUL R11, R27.reuse, R11 ;  /* 0x0000000b1b0b7220 */ /* 0x040fe20000400000 */
[----:B------:R-:W-:Y:S01]  /*37580*/  FMUL R12, R27, R12 ;  /* 0x0000000c1b0c7220 */ /* 0x000fe20000400000 */
[----:B------:R-:W-:Y:S01]  /*37590*/  @P2 FMUL R15, R15, 0.25 ;  /* 0x3e8000000f0f2820 */ /* 0x000fe20000400000 */
[----:B-----5:R-:W-:Y:S01]  /*375a0*/  @P2 FMUL R3, R3, 0.25 ;  /* 0x3e80000003032820 */ /* 0x020fe20000400000 */
[----:B------:R-:W-:-:S02]  /*375b0*/  @P2 FMUL R4, R4, 0.25 ;  /* 0x3e80000004042820 */ /* 0x000fc40000400000 */
[----:B------:R-:W-:Y:S01]  /*375c0*/  @!P1 FMUL R15, R15, 16777216 ;  /* 0x4b8000000f0f9820 */ /* 0x000fe20000400000 */
[----:B------:R-:W-:Y:S01]  /*375d0*/  @!P1 FMUL R3, R3, 16777216 ;  /* 0x4b80000003039820 */ /* 0x000fe20000400000 */
[----:B------:R-:W-:Y:S02]  /*375e0*/  @!P1 FMUL R4, R4, 16777216 ;  /* 0x4b80000004049820 */ /* 0x000fe40000400000 */
[C---:B------:R-:W-:Y:S01]  /*375f0*/  FMUL R15, R27.reuse, R15 ;  /* 0x0000000f1b0f7220 */ /* 0x040fe20000400000 */
[C---:B------:R-:W-:Y:S01]  /*37600*/  FMUL R3, R27.reuse, R3 ;  /* 0x000000031b037220 */ /* 0x040fe20000400000 */
[C---:B---3--:R-:W-:Y:S02]  /*37610*/  FMUL R2, R27.reuse, R23 ;  /* 0x000000171b027220 */ /* 0x048fe40000400000 */
[----:B------:R-:W2:Y:S04]  /*37620*/  LDL.LU R23, [R1+0x1b70] ;  /* 0x001b700001177983 */ /* 0x000ea80000300800 */
[----:B------:R0:W-:Y:S02]  /*37630*/  STL [R1+0x28], R0 ;  /* 0x0000280001007387 */ /* 0x0001e40000100800 */
[----:B0-----:R-:W-:-:S02]  /*37640*/  FMUL R0, R27, R20 ;  /* 0x000000141b007220 */ /* 0x001fc40000400000 */
[----:B------:R-:W3:Y:S04]  /*37650*/  LDL.LU R20, [R1+0x1b6c] ;  /* 0x001b6c0001147983 */ /* 0x000ee80000300800 */
[----:B------:R0:W-:Y:S02]  /*37660*/  STL [R1+0x1c], R2 ;  /* 0x00001c0201007387 */ /* 0x0001e40000100800 */
[C---:B0-----:R-:W-:Y:S02]  /*37670*/  FMUL R2, R27.reuse, R24 ;  /* 0x000000181b027220 */ /* 0x041fe40000400000 */
[----:B------:R-:W4:Y:S04]  /*37680*/  LDL.LU R24, [R1+0x1b68] ;  /* 0x001b680001187983 */ /* 0x000f280000300800 */
[----:B------:R0:W-:Y:S04]  /*37690*/  STL [R1+0x18], R0 ;  /* 0x0000180001007387 */ /* 0x0001e80000100800 */
[----:B------:R1:W-:Y:S01]  /*376a0*/  STL [R1+0xc], R2 ;  /* 0x00000c0201007387 */ /* 0x0003e20000100800 */
[----:B0-----:R-:W-:-:S03]  /*376b0*/  FMUL R0, R27, R10 ;  /* 0x0000000a1b007220 */ /* 0x001fc60000400000 */
[----:B------:R-:W-:Y:S04]  /*376c0*/  STL [R1+0x1ac8], R28 ;  /* 0x001ac81c01007387 */ /* 0x000fe80000100800 */
[----:B------:R0:W-:Y:S01]  /*376d0*/  STL [R1+0x8], R0 ;  /* 0x0000080001007387 */ /* 0x0001e20000100800 */
[C---:B-1----:R-:W-:Y:S01]  /*376e0*/  FMUL R2, R27.reuse, R8 ;  /* 0x000000081b027220 */ /* 0x042fe20000400000 */
[C---:B------:R-:W-:Y:S02]  /*376f0*/  FMUL R8, R27.reuse, R9 ;  /* 0x000000091b087220 */ /* 0x040fe40000400000 */
[----:B------:R-:W-:Y:S01]  /*37700*/  STL [R1+0x1ad0], R25 ;  /* 0x001ad01901007387 */ /* 0x000fe20000100800 */
[C---:B0-----:R-:W-:Y:S01]  /*37710*/  FMUL R0, R27.reuse, R26 ;  /* 0x0000001a1b007220 */ /* 0x041fe20000400000 */
[C---:B------:R-:W-:Y:S01]  /*37720*/  FMUL R9, R27.reuse, R13 ;  /* 0x0000000d1b097220 */ /* 0x040fe20000400000 */
[----:B------:R-:W-:-:S03]  /*37730*/  FMUL R10, R27, R14 ;  /* 0x0000000e1b0a7220 */ /* 0x000fc60000400000 */
[----:B------:R-:W-:Y:S04]  /*37740*/  STL [R1+0x1ad4], R0 ;  /* 0x001ad40001007387 */ /* 0x000fe80000100800 */
        /* <DEDUP_REMOVED lines=13> */
[----:B0-----:R-:W5:Y:S04]  /*37820*/  LDL.LU R14, [R1+0x108] ;  /* 0x00010800010e7983 */ /* 0x001f680000300800 */
        /* <DEDUP_REMOVED lines=12> */
[----:B------:R-:W-:-:S03]  /*378f0*/  FMUL R19, R27, R4 ;  /* 0x000000041b137220 */ /* 0x000fc60000400000 */
[----:B------:R-:W4:Y:S04]  /*37900*/  LDL.LU R25, [R1+0x138] ;  /* 0x0001380001197983 */ /* 0x000f280000300800 */
[----:B------:R-:W4:Y:S04]  /*37910*/  LDL.LU R28, [R1+0x1e4] ;  /* 0x0001e400011c7983 */ /* 0x000f280000300800 */
[----:B------:R-:W4:Y:S04]  /*37920*/  LDL.LU R26, [R1+0x1e8] ;  /* 0x0001e800011a7983 */ /* 0x000f280000300800 */
[----:B------:R0:W-:Y:S04]  /*37930*/  STL [R1+0x1b04], R15 ;  /* 0x001b040f01007387 */ /* 0x0001e80000100800 */
[----:B0-----:R-:W4:Y:S04]  /*37940*/  LDL.LU R15, [R1+0x1a8] ;  /* 0x0001a800010f7983 */ /* 0x001f280000300800 */
[----:B------:R0:W-:Y:S04]  /*37950*/  STL [R1+0x1b08], R3 ;  /* 0x001b080301007387 */ /* 0x0001e80000100800 */
[----:B0-----:R-:W4:Y:S04]  /*37960*/  LDL.LU R3, [R1+0x190] ;  /* 0x0001900001037983 */ /* 0x001f280000300800 */
[----:B------:R-:W4:Y:S04]  /*37970*/  LDL.LU R4, [R1+0xf8] ;  /* 0x0000f80001047983 */ /* 0x000f280000300800 */
[----:B------:R0:W-:Y:S04]  /*37980*/  STL [R1+0x1b0c], R19 ;  /* 0x001b0c1301007387 */ /* 0x0001e80000100800 */
[----:B0-----:R-:W4:Y:S01]  /*37990*/  LDL.LU R19, [R1+0x110] ;  /* 0x0001100001137983 */ /* 0x001f220000300800 */
[----:B------:R-:W-:Y:S01]  /*379a0*/  @P2 FMUL R21, R21, 0.25 ;  /* 0x3e80000015152820 */ /* 0x000fe20000400000 */
[----:B------:R-:W-:Y:S01]  /*379b0*/  @P2 FMUL R18, R18, 0.25 ;  /* 0x3e80000012122820 */ /* 0x000fe20000400000 */
[----:B------:R-:W-:-:S02]  /*379c0*/  @P2 FMUL R22, R22, 0.25 ;  /* 0x3e80000016162820 */ /* 0x000fc40000400000 */
[----:B------:R-:W-:Y:S01]  /*379d0*/  @!P1 FMUL R21, R21, 16777216 ;  /* 0x4b80000015159820 */ /* 0x000fe20000400000 */
[----:B------:R-:W-:Y:S01]  /*379e0*/  @!P1 FMUL R18, R18, 16777216 ;  /* 0x4b80000012129820 */ /* 0x000fe20000400000 */
[----:B------:R-:W-:Y:S01]  /*379f0*/  @!P1 FMUL R22, R22, 16777216 ;  /* 0x4b80000016169820 */ /* 0x000fe20000400000 */
[----:B------:R-:W-:Y:S01]  /*37a00*/  I2FP.F32.S32 R17, R17 ;  /* 0x0000001100117245 */ /* 0x000fe20000201400 */
[C---:B------:R-:W-:Y:S01]  /*37a10*/  FMUL R21, R27.reuse, R21 ;  /* 0x000000151b157220 */ /* 0x040fe20000400000 */
[----:B------:R-:W-:Y:S01]  /*37a20*/  I2FP.F32.S32 R16, R16 ;  /* 0x0000001000107245 */ /* 0x000fe20000201400 */
[C---:B------:R-:W-:Y:S01]  /*37a30*/  FMUL R18, R27.reuse, R18 ;  /* 0x000000121b127220 */ /* 0x040fe20000400000 */
[----:B------:R-:W-:Y:S02]  /*37a40*/  FMUL R22, R27, R22 ;  /* 0x000000161b167220 */ /* 0x000fe40000400000 */
[----:B------:R-:W-:Y:S04]  /*37a50*/  STL [R1+0x1b10], R21 ;  /* 0x001b101501007387 */ /* 0x000fe80000100800 */
[----:B------:R-:W-:Y:S04]  /*37a60*/  STL [R1+0x1b14], R18 ;  /* 0x001b141201007387 */ /* 0x000fe80000100800 */
[----:B------:R-:W-:Y:S01]  /*37a70*/  STL [R1+0x1b18], R22 ;  /* 0x001b181601007387 */ /* 0x000fe20000100800 */
[----:B--2---:R-:W-:Y:S01]  /*37a80*/  FFMA.FTZ R17, R17, 1.1920928955078125e-07, R23 ;  /* 0x3400000011117823 */ /* 0x004fe20000010017 */
[----:B---3--:R-:W-:Y:S01]  /*37a90*/  FFMA.FTZ R16, R16, 1.1920928955078125e-07, R20 ;  /* 0x3400000010107823 */ /* 0x008fe20000010014 */
[----:B-----5:R-:W-:-:S02]  /*37aa0*/  F2FP.SATFINITE.E4M3.F32.PACK_AB_MERGE_C R29, R29, R14, RZ ;  /* 0x0000000e1d1d723e */ /* 0x020fc400048070ff */
[----:B----4-:R-:W-:Y:S02]  /*37ab0*/  F2FP.SATFINITE.E4M3.F32.PACK_AB_MERGE_C R23, R10, R11, RZ ;  /* 0x0000000b0a17723e */ /* 0x010fe400048070ff */
[----:B------:R-:W-:Y:S02]  /*37ac0*/  F2FP.SATFINITE.E4M3.F32.PACK_AB_MERGE_C R2, R2, R5, RZ ;  /* 0x000000050202723e */ /* 0x000fe400048070ff */
[----:B------:R-:W-:Y:S02]  /*37ad0*/  F2FP.SATFINITE.E4M3.F32.PACK_AB_MERGE_C R20, R25, R0, RZ ;  /* 0x000000001914723e */ /* 0x000fe400048070ff */
[----:B------:R-:W-:Y:S02]  /*37ae0*/  F2FP.SATFINITE.E4M3.F32.PACK_AB_MERGE_C R0, R26, R28, RZ ;  /* 0x0000001c1a00723e */ /* 0x000fe400048070ff */
[----:B------:R-:W-:Y:S02]  /*37af0*/  F2FP.SATFINITE.E4M3.F32.PACK_AB_MERGE_C R24, R4, R24, RZ ;  /* 0x000000180418723e */ /* 0x000fe400048070ff */
[----:B------:R-:W-:Y:S01]  /*37b00*/  F2FP.SATFINITE.E4M3.F32.PACK_AB_MERGE_C R4, R15, R3, RZ ;  /* 0x000000030f04723e */ /* 0x000fe200048070ff */
[----:B------:R-:W-:-:S05]  /*37b10*/  FMUL R27, R27, R19 ;  /* 0x000000131b1b7220 */ /* 0x000fca0000400000 */
[----:B------:R-:W-:Y:S04]  /*37b20*/  STL [R1+0x1b1c], R27 ;  /* 0x001b1c1b01007387 */ /* 0x000fe80000100800 */
[----:B------:R0:W-:Y:S04]  /*37b30*/  STL [R1+0x110], R17 ;  /* 0x0001101101007387 */ /* 0x0001e80000100800 */
[----:B------:R-:W-:Y:S04]  /*37b40*/  STL [R1+0x1ac0], R24 ;  /* 0x001ac01801007387 */ /* 0x000fe80000100800 */
[----:B------:R1:W-:Y:S01]  /*37b50*/  STL [R1+0x184], R16 ;  /* 0x0001841001007387 */ /* 0x0003e20000100800 */
[----:B------:R-:W-:-:S02]  /*37b60*/  F2FP.SATFINITE.E4M3.F32.PACK_AB_MERGE_C R3, R6, R7, RZ ;  /* 0x000000070603723e */ /* 0x000fc400048070ff */
[----:B0-----:R-:W-:Y:S01]  /*37b70*/  F2FP.SATFINITE.E4M3.F32.PACK_AB_MERGE_C R17, R8, R9, RZ ;  /* 0x000000090811723e */ /* 0x001fe200048070ff */
[----:B------:R-:W-:Y:S01]  /*37b80*/  STL [R1+0x1ac4], R4 ;  /* 0x001ac40401007387 */ /* 0x000fe20000100800 */
[----:B-1----:R-:W-:-:S03]  /*37b90*/  F2FP.SATFINITE.E4M3.F32.PACK_AB_MERGE_C R16, R12, R13, RZ ;  /* 0x0000000d0c10723e */ /* 0x002fc600048070ff */
[----:B------:R-:W-:Y:S04]  /*37ba0*/  STL [R1+0x1acc], R29 ;  /* 0x001acc1d01007387 */ /* 0x000fe80000100800 */
[----:B------:R-:W-:Y:S04]  /*37bb0*/  STL [R1+0x1b20], R16 ;  /* 0x001b201001007387 */ /* 0x000fe80000100800 */
[----:B------:R-:W-:Y:S04]  /*37bc0*/  STL [R1+0x1b24], R23 ;  /* 0x001b241701007387 */ /* 0x000fe80000100800 */
[----:B------:R-:W-:Y:S04]  /*37bd0*/  STL [R1+0x1b28], R17 ;  /* 0x001b281101007387 */ /* 0x000fe80000100800 */
[----:B------:R-:W-:Y:S04]  /*37be0*/  STL [R1+0x190], R3 ;  /* 0x0001900301007387 */ /* 0x000fe80000100800 */
[----:B------:R-:W-:Y:S04]  /*37bf0*/  STL [R1+0x1b2c], R20 ;  /* 0x001b2c1401007387 */ /* 0x000fe80000100800 */
[----:B------:R-:W-:Y:S04]  /*37c00*/  STL [R1+0x18c], R2 ;  /* 0x00018c0201007387 */ /* 0x000fe80000100800 */
[----:B------:R-:W2:Y:S04]  /*37c10*/  LDL.LU R8, [R1+0x13c] ;  /* 0x00013c0001087983 */ /* 0x000ea80000300800 */
[----:B------:R-:W2:Y:S04]  /*37c20*/  LDL.LU R26, [R1+0x140] ;  /* 0x00014000011a7983 */ /* 0x000ea80000300800 */
[----:B------:R-:W-:Y:S04]  /*37c30*/  STL [R1+0x34], R0 ;  /* 0x0000340001007387 */ /* 0x000fe80000100800 */
[----:B------:R-:W3:Y:S04]  /*37c40*/  LDL.LU R7, [R1+0x148] ;  /* 0x0001480001077983 */ /* 0x000ee80000300800 */
[----:B---3--:R0:W-:Y:S04]  /*37c50*/  STL [R1+0x1b60], R7 ;  /* 0x001b600701007387 */ /* 0x0081e80000100800 */
[----:B0-----:R-:W3:Y:S04]  /*37c60*/  LDL.LU R7, [R1+0x1f8] ;  /* 0x0001f80001077983 */ /* 0x001ee80000300800 */
[----:B------:R-:W4:Y:S04]  /*37c70*/  LDL.LU R6, [R1+0x150] ;  /* 0x0001500001067983 */ /* 0x000f280000300800 */
[----:B----4-:R0:W-:Y:S04]  /*37c80*/  STL [R1+0x1b64], R6 ;  /* 0x001b640601007387 */ /* 0x0101e80000100800 */
[----:B0-----:R-:W3:Y:S04]  /*37c90*/  LDL.LU R6, [R1+0x1f4] ;  /* 0x0001f40001067983 */ /* 0x001ee80000300800 */
[----:B------:R-:W4:Y:S04]  /*37ca0*/  LDL.LU R29, [R1+0x1fc] ;  /* 0x0001fc00011d7983 */ /* 0x000f280000300800 */
[----:B------:R-:W4:Y:S04]  /*37cb0*/  LDL.LU R4, [R1+0x200] ;  /* 0x0002000001047983 */ /* 0x000f280000300800 */
[----:B------:R-:W5:Y:S04]  /*37cc0*/  LDL.LU R0, [R1+0x204] ;  /* 0x0002040001007983 */ /* 0x000f680000300800 */
[----:B-----5:R0:W-:Y:S04]  /*37cd0*/  STL [R1+0x1b58], R0 ;  /* 0x001b580001007387 */ /* 0x0201e80000100800 */
[----:B0-----:R-:W5:Y:S04]  /*37ce0*/  LDL.LU R0, [R1+0x160] ;  /* 0x0001600001007983 */ /* 0x001f680000300800 */
[----:B------:R-:W2:Y:S04]  /*37cf0*/  LDL.LU R25, [R1+0x208] ;  /* 0x0002080001197983 */ /* 0x000ea80000300800 */
[----:B--2---:R0:W-:Y:S04]  /*37d00*/  STL [R1+0x1b5c], R25 ;  /* 0x001b5c1901007387 */ /* 0x0041e80000100800 */
[----:B0-----:R-:W5:Y:S04]  /*37d10*/  LDL.LU R25, [R1+0x158] ;  /* 0x0001580001197983 */ /* 0x001f680000300800 */
[----:B------:R-:W2:Y:S04]  /*37d20*/  LDL.LU R24, [R1+0x20c] ;  /* 0x00020c0001187983 */ /* 0x000ea80000300800 */
[----:B--2---:R0:W-:Y:S04]  /*37d30*/  STL [R1+0x1b50], R24 ;  /* 0x001b501801007387 */ /* 0x0041e80000100800 */
[----:B0-----:R-:W2:Y:S04]  /*37d40*/  LDL.LU R24, [R1+0x170] ;  /* 0x0001700001187983 */ /* 0x001ea80000300800 */
[----:B------:R-:W2:Y:S04]  /*37d50*/  LDL.LU R28, [R1+0x210] ;  /* 0x00021000011c7983 */ /* 0x000ea80000300800 */
[----:B--2---:R0:W-:Y:S04]  /*37d60*/  STL [R1+0x1b54], R28 ;  /* 0x001b541c01007387 */ /* 0x0041e80000100800 */
[----:B0-----:R-:W2:Y:S04]  /*37d70*/  LDL.LU R28, [R1+0x168] ;  /* 0x00016800011c7983 */ /* 0x001ea80000300800 */
[----:B------:R-:W2:Y:S04]  /*37d80*/  LDL.LU R20, [R1+0x1ac] ;  /* 0x0001ac0001147983 */ /* 0x000ea80000300800 */
[----:B--2---:R0:W-:Y:S04]  /*37d90*/  STL [R1+0x1b30], R20 ;  /* 0x001b301401007387 */ /* 0x0041e80000100800 */
[----:B0-----:R-:W2:Y:S04]  /*37da0*/  LDL.LU R20, [R1+0x220] ;  /* 0x0002200001147983 */ /* 0x001ea80000300800 */
[----:B--2---:R0:W-:Y:S04]  /*37db0*/  STL [R1+0x1b38], R20 ;  /* 0x001b381401007387 */ /* 0x0041e80000100800 */
[----:B0-----:R-:W2:Y:S04]  /*37dc0*/  LDL.LU R20, [R1+0x1a0] ;  /* 0x0001a00001147983 */ /* 0x001ea80000300800 */
[----:B--2---:R0:W-:Y:S04]  /*37dd0*/  STL [R1+0x1b40], R20 ;  /* 0x001b401401007387 */ /* 0x0041e80000100800 */
[----:B0-----:R-:W2:Y:S04]  /*37de0*/  LDL.LU R20, [R1+0x218] ;  /* 0x0002180001147983 */ /* 0x001ea80000300800 */
        /* <DEDUP_REMOVED lines=8> */
[----:B0-----:R-:W2:Y:S01]  /*37e70*/  LDL.LU R17, [R1+0x214] ;  /* 0x0002140001117983 */ /* 0x001ea20000300800 */
[----:B---3--:R-:W-:-:S02]  /*37e80*/  F2FP.SATFINITE.E4M3.F32.PACK_AB_MERGE_C R7, R7, R6, RZ ;  /* 0x000000060707723e */ /* 0x008fc400048070ff */
[----:B------:R-:W-:Y:S01]  /*37e90*/  F2FP.SATFINITE.E4M3.F32.PACK_AB_MERGE_C R26, R26, R8, RZ ;  /* 0x000000081a1a723e */ /* 0x000fe200048070ff */
[----:B--2---:R0:W-:Y:S04]  /*37ea0*/  STL [R1+0x1b4c], R17 ;  /* 0x001b4c1101007387 */ /* 0x0041e80000100800 */
[----:B0-----:R-:W2:Y:S04]  /*37eb0*/  LDL.LU R17, [R1+0x178] ;  /* 0x0001780001117983 */ /* 0x001ea80000300800 */
[----:B------:R-:W3:Y:S04]  /*37ec0*/  LDL.LU R23, [R1+0x224] ;  /* 0x0002240001177983 */ /* 0x000ee80000300800 */
[----:B------:R-:W3:Y:S04]  /*37ed0*/  LDL.LU R16, [R1+0x228] ;  /* 0x0002280001107983 */ /* 0x000ee80000300800 */
        /* <DEDUP_REMOVED lines=17> */
[----:B------:R0:W-:Y:S04]  /*37ff0*/  STL [R1+0x70], R7 ;  /* 0x0000700701007387 */ /* 0x0001e80000100800 */
[----:B0-----:R-:W2:Y:S01]  /*38000*/  LDL.LU R7, [R1+0x1b60] ;  /* 0x001b600001077983 */ /* 0x001ea20000300800 */
[----:B----4-:R-:W-:-:S02]  /*38010*/  F2FP.SATFINITE.E4M3.F32.PACK_AB_MERGE_C R4, R4, R29, RZ ;  /* 0x0000001d0404723e */ /* 0x010fc400048070ff */
[----:B-----5:R-:W-:Y:S02]  /*38020*/  F2FP.SATFINITE.E4M3.F32.PACK_AB_MERGE_C R0, R0, R25, RZ ;  /* 0x000000190000723e */ /* 0x020fe400048070ff */
[----:B--2---:R-:W-:Y:S02]  /*38030*/  F2FP.SATFINITE.E4M3.F32.PACK_AB_MERGE_C R6, R6, R7, RZ ;  /* 0x000000070606723e */ /* 0x004fe400048070ff */
[----:B------:R-:W2:Y:S04]  /*38040*/  LDL.LU R7, [R1+0x4c] ;  /* 0x00004c0001077983 */ /* 0x000ea80000300800 */
[----:B------:R0:W-:Y:S04]  /*38050*/  STL [R1], R6 ;  /* 0x0000000601007387 */ /* 0x0001e80000100800 */
[----:B0-----:R-:W2:Y:S04]  /*38060*/  LDL.LU R6, [R1+0x68] ;  /* 0x0000680001067983 */ /* 0x001ea80000300800 */
[----:B------:R-:W4:Y:S04]  /*38070*/  LDL.LU R29, [R1+0x88] ;  /* 0x00008800011d7983 */ /* 0x000f280000300800 */
[----:B------:R0:W-:Y:S04]  /*38080*/  STL [R1+0x74], R4 ;  /* 0x0000740401007387 */ /* 0x0001e80000100800 */
[----:B0-----:R-:W4:Y:S04]  /*38090*/  LDL.LU R4, [R1+0x8c] ;  /* 0x00008c0001047983 */ /* 0x001f280000300800 */
[----:B------:R-:W5:Y:S04]  /*380a0*/  LDL.LU R25, [R1+0x1b5c] ;  /* 0x001b5c0001197983 */ /* 0x000f680000300800 */
[----:B------:R0:W-:Y:S04]  /*380b0*/  STL [R1+0x138], R0 ;  /* 0x0001380001007387 */ /* 0x0001e80000100800 */
[----:B0-----:R-:W5:Y:S01]  /*380c0*/  LDL.LU R0, [R1+0x1b58] ;  /* 0x001b580001007983 */ /* 0x001f620000300800 */
[----:B------:R-:W-:-:S02]  /*380d0*/  F2FP.SATFINITE.E4M3.F32.PACK_AB_MERGE_C R24, R24, R28, RZ ;  /* 0x0000001c1818723e */ /* 0x000fc400048070ff */
[----:B-----5:R-:W-:Y:S02]  /*380e0*/  F2FP.SATFINITE.E4M3.F32.PACK_AB_MERGE_C R25, R25, R0, RZ ;  /* 0x000000001919723e */ /* 0x020fe400048070ff */
[----:B------:R-:W5:Y:S04]  /*380f0*/  LDL.LU R0, [R1+0x98] ;  /* 0x0000980001007983 */ /* 0x000f680000300800 */
[----:B------:R0:W-:Y:S04]  /*38100*/  STL [R1+0x134], R25 ;  /* 0x0001341901007387 */ /* 0x0001e80000100800 */
[----:B0-----:R-:W5:Y:S04]  /*38110*/  LDL.LU R25, [R1+0x9c] ;  /* 0x00009c0001197983 */ /* 0x001f680000300800 */
[----:B------:R-:W2:Y:S04]  /*38120*/  LDL.LU R28, [R1+0x1b54] ;  /* 0x001b5400011c7983 */ /* 0x000ea80000300800 */
[----:B------:R0:W-:Y:S04]  /*38130*/  STL [R1+0x4], R24 ;  /* 0x0000041801007387 */ /* 0x0001e80000100800 */
[----:B0-----:R-:W2:Y:S01]  /*38140*/  LDL.LU R24, [R1+0x1b50] ;  /* 0x001b500001187983 */ /* 0x001ea20000300800 */
[----:B------:R-:W-:-:S02]  /*38150*/  F2FP.SATFINITE.E4M3.F32.PACK_AB_MERGE_C R20, R20, R17, RZ ;  /* 0x000000111414723e */ /* 0x000fc400048070ff */
[----:B--2---:R-:W-:Y:S02]  /*38160*/  F2FP.SATFINITE.E4M3.F32.PACK_AB_MERGE_C R28, R28, R24, RZ ;  /* 0x000000181c1c723e */ /* 0x004fe400048070ff */
[----:B------:R-:W2:Y:S04]  /*38170*/  LDL.LU R24, [R1+0xa8] ;  /* 0x0000a80001187983 */ /* 0x000ea80000300800 */
[----:B------:R0:W-:Y:S04]  /*38180*/  STL [R1+0x80], R28 ;  /* 0x0000801c01007387 */ /* 0x0001e80000100800 */
[----:B0-----:R-:W2:Y:S04]  /*38190*/  LDL.LU R28, [R1+0xac] ;  /* 0x0000ac00011c7983 */ /* 0x001ea80000300800 */
[----:B------:R-:W2:Y:S04]  /*381a0*/  LDL.LU R17, [R1+0x1b4c] ;  /* 0x001b4c0001117983 */ /* 0x000ea80000300800 */
[----:B------:R0:W-:Y:S04]  /*381b0*/  STL [R1+0x10], R20 ;  /* 0x0000101401007387 */ /* 0x0001e80000100800 */
[----:B0-----:R-:W2:Y:S02]  /*381c0*/  LDL.LU R20, [R1+0x1b48] ;  /* 0x001b480001147983 */ /* 0x001ea40000300800 */
[----:B--2---:R-:W-:-:S02]  /*381d0*/  F2FP.SATFINITE.E4M3.F32.PACK_AB_MERGE_C R20, R20, R17, RZ ;  /* 0x000000111414723e */ /* 0x004fc400048070ff */
        /* <DEDUP_REMOVED lines=10> */
[----:B0-----:R-:W2:Y:S01]  /*38280*/  LDL.LU R20, [R1+0x1b30] ;  /* 0x001b300001147983 */ /* 0x001ea20000300800 */
[----:B---3--:R-:W-:Y:S02]  /*38290*/  F2FP.SATFINITE.E4M3.F32.PACK_AB_MERGE_C R16, R16, R23, RZ ;  /* 0x000000171010723e */ /* 0x008fe400048070ff */
[----:B------:R-:W-:-:S02]  /*382a0*/  F2FP.SATFINITE.E4M3.F32.PACK_AB_MERGE_C R22, R22, R27, RZ ;  /* 0x0000001b1616723e */ /* 0x000fc400048070ff */
[----:B------:R-:W-:Y:S02]  /*382b0*/  F2FP.SATFINITE.E4M3.F32.PACK_AB_MERGE_C R21, R21, R18, RZ ;  /* 0x000000121515723e */ /* 0x000fe400048070ff */
[----:B--2---:R-:W-:Y:S02]  /*382c0*/  F2FP.SATFINITE.E4M3.F32.PACK_AB_MERGE_C R17, R17, R20, RZ ;  /* 0x000000141111723e */ /* 0x004fe400048070ff */
[----:B------:R-:W2:Y:S04]  /*382d0*/  LDL.LU R20, [R1+0x1b2c] ;  /* 0x001b2c0001147983 */ /* 0x000ea80000300800 */
[----:B------:R0:W-:Y:S04]  /*382e0*/  STL [R1+0x130], R17 ;  /* 0x0001301101007387 */ /* 0x0001e80000100800 */
[----:B0-----:R-:W3:Y:S04]  /*382f0*/  LDL.LU R17, [R1+0x1b28] ;  /* 0x001b280001117983 */ /* 0x001ee80000300800 */
[----:B------:R-:W2:Y:S04]  /*38300*/  LDL.LU R23, [R1+0x1b24] ;  /* 0x001b240001177983 */ /* 0x000ea80000300800 */
[----:B------:R0:W-:Y:S04]  /*38310*/  STL [R1+0x12c], R16 ;  /* 0x00012c1001007387 */ /* 0x0001e80000100800 */
[----:B0-----:R-:W2:Y:S04]  /*38320*/  LDL.LU R16, [R1+0x1b20] ;  /* 0x001b200001107983 */ /* 0x001ea80000300800 */
[----:B------:R-:W2:Y:S04]  /*38330*/  LDL.LU R27, [R1+0x1b1c] ;  /* 0x001b1c00011b7983 */ /* 0x000ea80000300800 */
[----:B------:R0:W-:Y:S04]  /*38340*/  STL [R1+0x20], R22 ;  /* 0x0000201601007387 */ /* 0x0001e80000100800 */
[----:B0-----:R-:W2:Y:S01]  /*38350*/  LDL.LU R22, [R1+0x1b18] ;  /* 0x001b180001167983 */ /* 0x001ea20000300800 */
[----:B------:R-:W-:-:S03]  /*38360*/  F2FP.SATFINITE.E4M3.F32.PACK_AB_MERGE_C R3, R3, R19, RZ ;  /* 0x000000130303723e */ /* 0x000fc600048070ff */
[----:B------:R-:W3:Y:S01]  /*38370*/  LDL.LU R18, [R1+0x1b14] ;  /* 0x001b140001127983 */ /* 0x000ee20000300800 */
[----:B------:R-:W-:-:S03]  /*38380*/  F2FP.SATFINITE.E4M3.F32.PACK_AB_MERGE_C R14, R14, R15, RZ ;  /* 0x0000000f0e0e723e */ /* 0x000fc600048070ff */
[----:B------:R0:W-:Y:S01]  /*38390*/  STL [R1+0xa0], R21 ;  /* 0x0000a01501007387 */ /* 0x0001e20000100800 */
[----:B------:R-:W-:Y:S02]  /*383a0*/  F2FP.SATFINITE.E4M3.F32.PACK_AB_MERGE_C R12, R12, R13, RZ ;  /* 0x0000000d0c0c723e */ /* 0x000fe400048070ff */
[----:B------:R-:W-:Y:S01]  /*383b0*/  F2FP.SATFINITE.E4M3.F32.PACK_AB_MERGE_C R10, R10, R11, RZ ;  /* 0x0000000b0a0a723e */ /* 0x000fe200048070ff */
[----:B0-----:R-:W3:Y:S04]  /*383c0*/  LDL.LU R21, [R1+0x1b10] ;  /* 0x001b100001157983 */ /* 0x001ee80000300800 */
[----:B------:R-:W4:Y:S04]  /*383d0*/  LDL.LU R19, [R1+0x1b0c] ;  /* 0x001b0c0001137983 */ /* 0x000f280000300800 */
[----:B------:R0:W-:Y:S01]  /*383e0*/  STL [R1+0x30], R3 ;  /* 0x0000300301007387 */ /* 0x0001e20000100800 */
[----:B------:R-:W-:-:S03]  /*383f0*/  F2FP.SATFINITE.E4M3.F32.PACK_AB_MERGE_C R2, R2, R5, RZ ;  /* 0x000000050202723e */ /* 0x000fc600048070ff */
[----:B0-----:R-:W4:Y:S04]  /*38400*/  LDL.LU R3, [R1+0x1b08] ;  /* 0x001b080001037983 */ /* 0x001f280000300800 */
[----:B------:R-:W5:Y:S04]  /*38410*/  LDL.LU R15, [R1+0x1b04] ;  /* 0x001b0400010f7983 */ /* 0x000f680000300800 */
[----:B------:R0:W-:Y:S01]  /*38420*/  STL [R1+0xb0], R14 ;  /* 0x0000b00e01007387 */ /* 0x0001e20000100800 */
[----:B------:R-:W-:-:S03]  /*38430*/  F2FP.SATFINITE.E4M3.F32.PACK_AB_MERGE_C R8, R8, R9, RZ ;  /* 0x000000090808723e */ /* 0x000fc600048070ff */
[----:B0-----:R-:W5:Y:S04]  /*38440*/  LDL.LU R14, [R1+0x1b00] ;  /* 0x001b0000010e7983 */ /* 0x001f680000300800 */
[----:B------:R-:W5:Y:S04]  /*38450*/  LDL.LU R13, [R1+0x1afc] ;  /* 0x001afc00010d7983 */ /* 0x000f680000300800 */
[----:B------:R0:W-:Y:S04]  /*38460*/  STL [R1+0x24], R12 ;  /* 0x0000240c01007387 */ /* 0x0001e80000100800 */
        /* <DEDUP_REMOVED lines=9> */
[----:B0-----:R-:W5:Y:S01]  /*38500*/  LDL.LU R8, [R1+0x1ae8] ;  /* 0x001ae80001087983 */ /* 0x001f620000300800 */
[----:B--2---:R-:W-:-:S03]  /*38510*/  F2FP.SATFINITE.E4M3.F32.PACK_AB_MERGE_C R27, R22, R27, RZ ;  /* 0x0000001b161b723e */ /* 0x004fc600048070ff */
[----:B------:R-:W2:Y:S04]  /*38520*/  LDL.LU R22, [R1+0x6c] ;  /* 0x00006c0001167983 */ /* 0x000ea80000300800 */
[----:B------:R0:W-:Y:S04]  /*38530*/  STL [R1+0xa4], R27 ;  /* 0x0000a41b01007387 */ /* 0x0001e80000100800 */
[----:B0-----:R-:W2:Y:S01]  /*38540*/  LDL.LU R27, [R1+0x7c] ;  /* 0x00007c00011b7983 */ /* 0x001ea20000300800 */
[----:B------:R-:W-:Y:S02]  /*38550*/  F2FP.SATFINITE.E4M3.F32.PACK_AB_MERGE_C R6, R6, R7, RZ ;  /* 0x000000070606723e */ /* 0x000fe400048070ff */
[----:B---3--:R-:W-:Y:S01]  /*38560*/  F2FP.SATFINITE.E4M3.F32.PACK_AB_MERGE_C R21, R21, R18, RZ ;  /* 0x000000121515723e */ /* 0x008fe200048070ff */
[----:B------:R-:W3:Y:S04]  /*38570*/  LDL.LU R7, [R1+0x1ae4] ;  /* 0x001ae40001077983 */ /* 0x000ee80000300800 */
[----:B------:R0:W-:Y:S04]  /*38580*/  STL [R1+0xc4], R6 ;  /* 0x0000c40601007387 */ /* 0x0001e80000100800 */
[----:B0-----:R-:W3:Y:S01]  /*38590*/  LDL.LU R6, [R1+0x1ae0] ;  /* 0x001ae00001067983 */ /* 0x001ee20000300800 */
[----:B----4-:R-:W-:-:S03]  /*385a0*/  F2FP.SATFINITE.E4M3.F32.PACK_AB_MERGE_C R19, R3, R19, RZ ;  /* 0x000000130313723e */ /* 0x010fc600048070ff */
[----:B------:R-:W-:Y:S04]  /*385b0*/  STL [R1+0x84], R21 ;  /* 0x0000841501007387 */ /* 0x000fe80000100800 */
[----:B------:R-:W4:Y:S01]  /*385c0*/  LDL.LU R3, [R1+0xcc] ;  /* 0x0000cc0001037983 */ /* 0x000f220000300800 */
[----:B-----5:R-:W-:Y:S02]  /*385d0*/  F2FP.SATFINITE.E4M3.F32.PACK_AB_MERGE_C R11, R10, R11, RZ ;  /* 0x0000000b0a0b723e */ /* 0x020fe400048070ff */
[----:B------:R-:W-:Y:S02]  /*385e0*/  F2FP.SATFINITE.E4M3.F32.PACK_AB_MERGE_C R2, R2, R5, RZ ;  /* 0x000000050202723e */ /* 0x000fe400048070ff */
[----:B------:R-:W-:Y:S02]  /*385f0*/  F2FP.SATFINITE.E4M3.F32.PACK_AB_MERGE_C R8, R8, R9, RZ ;  /* 0x000000090808723e */ /* 0x000fe400048070ff */
[----:B--2---:R-:W-:-:S05]  /*38600*/  F2FP.SATFINITE.E4M3.F32.PACK_AB_MERGE_C R18, R27, R22, RZ ;  /* 0x000000161b12723e */ /* 0x004fca00048070ff */
[----:B------:R0:W-:Y:S04]  /*38610*/  STL [R1+0xc0], R18 ;  /* 0x0000c01201007387 */ /* 0x0001e80000100800 */
[----:B------:R-:W-:Y:S01]  /*38620*/  STL [R1+0x50], R19 ;  /* 0x0000501301007387 */ /* 0x000fe20000100800 */
[----:B0-----:R-:W-:Y:S02]  /*38630*/  F2FP.SATFINITE.E4M3.F32.PACK_AB_MERGE_C R18, R4, R29, RZ ;  /* 0x0000001d0412723e */ /* 0x001fe400048070ff */
[----:B------:R-:W-:Y:S02]  /*38640*/  F2FP.SATFINITE.E4M3.F32.PACK_AB_MERGE_C R4, R14, R15, RZ ;  /* 0x0000000f0e04723e */ /* 0x000fe400048070ff */
[----:B------:R-:W2:Y:S04]  /*38650*/  LDL.LU R14, [R1+0xd0] ;  /* 0x0000d000010e7983 */ /* 0x000ea80000300800 */
[----:B------:R0:W-:Y:S04]  /*38660*/  STL [R1+0x6c], R18 ;  /* 0x00006c1201007387 */ /* 0x0001e80000100800 */
[----:B------:R-:W2:Y:S04]  /*38670*/  LDL.LU R15, [R1+0xd8] ;  /* 0x0000d800010f7983 */ /* 0x000ea80000300800 */
[----:B------:R1:W-:Y:S01]  /*38680*/  STL [R1+0x10c], R4 ;  /* 0x00010c0401007387 */ /* 0x0003e20000100800 */
[----:B0-----:R-:W-:-:S03]  /*38690*/  F2FP.SATFINITE.E4M3.F32.PACK_AB_MERGE_C R18, R25, R0, RZ ;  /* 0x000000001912723e */ /* 0x001fc600048070ff */
[----:B------:R-:W5:Y:S01]  /*386a0*/  LDL.LU R0, [R1+0xdc] ;  /* 0x0000dc0001007983 */ /* 0x000f620000300800 */
[----:B-1----:R-:W-:-:S03]  /*386b0*/  F2FP.SATFINITE.E4M3.F32.PACK_AB_MERGE_C R4, R12, R13, RZ ;  /* 0x0000000d0c04723e */ /* 0x002fc600048070ff */
[----:B------:R-:W-:Y:S04]  /*386c0*/  STL [R1+0x108], R18 ;  /* 0x0001081201007387 */ /* 0x000fe80000100800 */
[----:B------:R-:W5:Y:S04]  /*386d0*/  LDL.LU R25, [R1+0xe0] ;  /* 0x0000e00001197983 */ /* 0x000f680000300800 */
[----:B------:R0:W-:Y:S04]  /*386e0*/  STL [R1+0x88], R4 ;  /* 0x0000880401007387 */ /* 0x0001e80000100800 */
[----:B------:R-:W2:Y:S01]  /*386f0*/  LDL.LU R29, [R1+0xe4] ;  /* 0x0000e400011d7983 */ /* 0x000ea20000300800 */
[----:B0-----:R-:W-:-:S03]  /*38700*/  F2FP.SATFINITE.E4M3.F32.PACK_AB_MERGE_C R4, R28, R24, RZ ;  /* 0x000000181c04723e */ /* 0x001fc600048070ff */
[----:B------:R-:W2:Y:S04]  /*38710*/  LDL.LU R28, [R1+0xec] ;  /* 0x0000ec00011c7983 */ /* 0x000ea80000300800 */
[----:B------:R0:W-:Y:S04]  /*38720*/  STL [R1+0xa8], R4 ;  /* 0x0000a80401007387 */ /* 0x0001e80000100800 */
[----:B0-----:R-:W2:Y:S04]  /*38730*/  LDL.LU R4, [R1+0x8] ;  /* 0x0000080001047983 */ /* 0x001ea80000300800 */
[----:B------:R-:W2:Y:S04]  /*38740*/  LDL.LU R21, [R1+0xfc] ;  /* 0x0000fc0001157983 */ /* 0x000ea80000300800 */
[----:B------:R-:W2:Y:S04]  /*38750*/  LDL.LU R22, [R1+0x104] ;  /* 0x0001040001167983 */ /* 0x000ea80000300800 */
[----:B------:R-:W2:Y:S04]  /*38760*/  LDL.LU R24, [R1+0xf0] ;  /* 0x0000f00001187983 */ /* 0x000ea80000300800 */
[----:B------:R-:W2:Y:S04]  /*38770*/  LDL.LU R10, [R1+0x18] ;  /* 0x00001800010a7983 */ /* 0x000ea80000300800 */
        /* <DEDUP_REMOVED lines=8> */
[----:B------:R0:W-:Y:S04]  /*38800*/  STL [R1+0x9c], R2 ;  /* 0x00009c0201007387 */ /* 0x0001e80000100800 */
[----:B0-----:R-:W2:Y:S04]  /*38810*/  LDL.LU R2, [R1+0x1ad8] ;  /* 0x001ad80001027983 */ /* 0x001ea80000300800 */
[----:B------:R-:W4:Y:S04]  /*38820*/  LDL.LU R9, [R1+0xc8] ;  /* 0x0000c80001097983 */ /* 0x000f280000300800 */
[----:B------:R4:W-:Y:S01]  /*38830*/  STL [R1+0x60], R8 ;  /* 0x0000600801007387 */ /* 0x0009e20000100800 */
[----:B---3--:R-:W-:-:S02]  /*38840*/  F2FP.SATFINITE.E4M3.F32.PACK_AB_MERGE_C R6, R6, R7, RZ ;  /* 0x000000070606723e */ /* 0x008fc400048070ff */
[----:B-----5:R-:W-:Y:S02]  /*38850*/  F2FP.SATFINITE.E4M3.F32.PACK_AB_MERGE_C R25, R25, R0, RZ ;  /* 0x000000001919723e */ /* 0x020fe400048070ff */
[----:B----4-:R-:W-:Y:S02]  /*38860*/  F2FP.SATFINITE.E4M3.F32.PACK_AB_MERGE_C R8, R3, R9, RZ ;  /* 0x000000090308723e */ /* 0x010fe400048070ff */
[----:B------:R-:W3:Y:S04]  /*38870*/  LDL.LU R3, [R1+0x48] ;  /* 0x0000480001037983 */ /* 0x000ee80000300800 */
[----:B------:R2:W-:Y:S04]  /*38880*/  STL [R1+0x98], R8 ;  /* 0x0000980801007387 */ /* 0x0005e80000100800 */
[----:B------:R0:W-:Y:S01]  /*38890*/  STL [R1+0x100], R6 ;  /* 0x0001000601007387 */ /* 0x0001e20000100800 */
[----:B--2---:R-:W-:-:S03]  /*388a0*/  F2FP.SATFINITE.E4M3.F32.PACK_AB_MERGE_C R8, R15, R14, RZ ;  /* 0x0000000e0f08723e */ /* 0x004fc600048070ff */
[----:B0-----:R-:W2:Y:S01]  /*388b0*/  LDL.LU R6, [R1+0x154] ;  /* 0x0001540001067983 */ /* 0x001ea20000300800 */
[----:B------:R-:W-:-:S03]  /*388c0*/  F2FP.SATFINITE.E4M3.F32.PACK_AB_MERGE_C R5, R2, R5, RZ ;  /* 0x000000050205723e */ /* 0x000fc600048070ff */
[----:B------:R-:W2:Y:S04]  /*388d0*/  LDL.LU R7, [R1+0x15c] ;  /* 0x00015c0001077983 */ /* 0x000ea80000300800 */
[----:B------:R0:W-:Y:S04]  /*388e0*/  STL [R1+0xf8], R8 ;  /* 0x0000f80801007387 */ /* 0x0001e80000100800 */
[----:B0-----:R-:W4:Y:S04]  /*388f0*/  LDL.LU R8, [R1+0x58] ;  /* 0x0000580001087983 */ /* 0x001f280000300800 */
[----:B------:R-:W4:Y:S04]  /*38900*/  LDL.LU R9, [R1+0x5c] ;  /* 0x00005c0001097983 */ /* 0x000f280000300800 */
[----:B------:R-:W5:Y:S04]  /*38910*/  LDL.LU R14, [R1+0x164] ;  /* 0x00016400010e7983 */ /* 0x000f680000300800 */
[----:B------:R-:W5:Y:S04]  /*38920*/  LDL.LU R15, [R1+0x16c] ;  /* 0x00016c00010f7983 */ /* 0x000f680000300800 */
[----:B------:R-:W2:Y:S04]  /*38930*/  LDL.LU R2, [R1+0xc] ;  /* 0x00000c0001027983 */ /* 0x000ea80000300800 */
[----:B------:R0:W-:Y:S04]  /*38940*/  STL [R1+0x44], R5 ;  /* 0x0000440501007387 */ /* 0x0001e80000100800 */
[----:B0-----:R-:W3:Y:S04]  /*38950*/  LDL.LU R5, [R1+0x3c] ;  /* 0x00003c0001057983 */ /* 0x001ee80000300800 */
[----:B------:R-:W2:Y:S04]  /*38960*/  LDL.LU R0, [R1+0x1ad4] ;  /* 0x001ad40001007983 */ /* 0x000ea80000300800 */
[----:B------:R0:W-:Y:S04]  /*38970*/  STL [R1+0x8c], R25 ;  /* 0x00008c1901007387 */ /* 0x0001e80000100800 */
[----:B0-----:R-:W2:Y:S01]  /*38980*/  LDL.LU R25, [R1+0x1ad0] ;  /* 0x001ad00001197983 */ /* 0x001ea20000300800 */
[----:B------:R-:W-:-:S02]  /*38990*/  F2FP.SATFINITE.E4M3.F32.PACK_AB_MERGE_C R28, R28, R29, RZ ;  /* 0x0000001d1c1c723e */ /* 0x000fc400048070ff */
[----:B--2---:R-:W-:Y:S02]  /*389a0*/  F2FP.SATFINITE.E4M3.F32.PACK_AB_MERGE_C R0, R25, R0, RZ ;  /* 0x000000001900723e */ /* 0x004fe400048070ff */
[----:B------:R-:W2:Y:S04]  /*389b0*/  LDL.LU R25, [R1+0xf4] ;  /* 0x0000f40001197983 */ /* 0x000ea80000300800 */
[----:B------:R0:W-:Y:S04]  /*389c0*/  STL [R1+0x40], R0 ;  /* 0x0000400001007387 */ /* 0x0001e80000100800 */
[----:B0-----:R-:W3:Y:S04]  /*389d0*/  LDL.LU R0, [R1+0x14c] ;  /* 0x00014c0001007983 */ /* 0x001ee80000300800 */
[----:B------:R-:W3:Y:S04]  /*389e0*/  LDL.LU R29, [R1+0x1acc] ;  /* 0x001acc00011d7983 */ /* 0x000ee80000300800 */
[----:B------:R0:W-:Y:S04]  /*389f0*/  STL [R1+0x7c], R28 ;  /* 0x00007c1c01007387 */ /* 0x0001e80000100800 */
[----:B0-----:R-:W3:Y:S01]  /*38a00*/  LDL.LU R28, [R1+0x1ac8] ;  /* 0x001ac800011c7983 */ /* 0x001ee20000300800 */
[----:B------:R-:W-:-:S02]  /*38a10*/  F2FP.SATFINITE.E4M3.F32.PACK_AB_MERGE_C R10, R10, R2, RZ ;  /* 0x000000020a0a723e */ /* 0x000fc400048070ff */
[----:B------:R-:W-:Y:S02]  /*38a20*/  F2FP.SATFINITE.E4M3.F32.PACK_AB_MERGE_C R2, R22, R21, RZ ;  /* 0x000000151602723e */ /* 0x000fe400048070ff */
[----:B--2---:R-:W-:Y:S02]  /*38a30*/  F2FP.SATFINITE.E4M3.F32.PACK_AB_MERGE_C R25, R25, R24, RZ ;  /* 0x000000181919723e */ /* 0x004fe400048070ff */
[----:B---3--:R-:W-:Y:S02]  /*38a40*/  F2FP.SATFINITE.E4M3.F32.PACK_AB_MERGE_C R28, R4, R28, RZ ;  /* 0x0000001c041c723e */ /* 0x008fe400048070ff */
[----:B------:R-:W2:Y:S04]  /*38a50*/  LDL.LU R4, [R1+0x1ac4] ;  /* 0x001ac40001047983 */ /* 0x000ea80000300800 */
[----:B------:R0:W-:Y:S04]  /*38a60*/  STL [R1+0x1abc], R28 ;  /* 0x001abc1c01007387 */ /* 0x0001e80000100800 */
[----:B0-----:R-:W3:Y:S04]  /*38a70*/  LDL.LU R28, [R1+0x144] ;  /* 0x00014400011c7983 */ /* 0x001ee80000300800 */
[----:B------:R-:W2:Y:S04]  /*38a80*/  LDL.LU R24, [R1+0x1ac0] ;  /* 0x001ac00001187983 */ /* 0x000ea80000300800 */
[----:B------:R0:W-:Y:S04]  /*38a90*/  STL [R1+0x64], R25 ;  /* 0x0000641901007387 */ /* 0x0001e80000100800 */
[----:B------:R-:W5:Y:S04]  /*38aa0*/  LDL.LU R22, [R1] ;  /* 0x0000000001167983 */ /* 0x000f680000300800 */
[----:B------:R-:W-:Y:S01]  /*38ab0*/  STL [R1+0xf0], R10 ;  /* 0x0000f00a01007387 */ /* 0x000fe20000100800 */
[----:B0-----:R-:W-:-:S03]  /*38ac0*/  F2FP.SATFINITE.E4M3.F32.PACK_AB_MERGE_C R25, R12, R11, RZ ;  /* 0x0000000b0c19723e */ /* 0x001fc600048070ff */
[----:B------:R-:W5:Y:S04]  /*38ad0*/  LDL.LU R21, [R1+0x4] ;  /* 0x0000040001157983 */ /* 0x000f680000300800 */
[----:B------:R0:W-:Y:S04]  /*38ae0*/  STL [R1+0xec], R2 ;  /* 0x0000ec0201007387 */ /* 0x0001e80000100800 */
[----:B------:R-:W5:Y:S04]  /*38af0*/  LDL.LU R11, [R1+0x10] ;  /* 0x00001000010b7983 */ /* 0x000f680000300800 */
[----:B------:R-:W5:Y:S01]  /*38b00*/  LDL.LU R12, [R1+0x14] ;  /* 0x00001400010c7983 */ /* 0x000f620000300800 */
[----:B0-----:R-:W-:-:S02]  /*38b10*/  F2FP.SATFINITE.E4M3.F32.PACK_AB_MERGE_C R2, R19, R13, RZ ;  /* 0x0000000d1302723e */ /* 0x001fc400048070ff */
[----:B------:R-:W-:Y:S02]  /*38b20*/  F2FP.SATFINITE.E4M3.F32.PACK_AB_MERGE_C R27, R27, R18, RZ ;  /* 0x000000121b1b723e */ /* 0x000fe400048070ff */
[----:B------:R-:W5:Y:S01]  /*38b30*/  LDL.LU R18, [R1+0x20] ;  /* 0x0000200001127983 */ /* 0x000f620000300800 */
[----:B------:R-:W-:-:S03]  /*38b40*/  LOP3.LUT R29, R29, 0xffff, RZ, 0xc0, !PT ;  /* 0x0000ffff1d1d7812 */ /* 0x000fc600078ec0ff */
[----:B------:R0:W-:Y:S01]  /*38b50*/  STL [R1+0x54], R2 ;  /* 0x0000540201007387 */ /* 0x0001e20000100800 */
[----:B------:R-:W-:-:S03]  /*38b60*/  F2FP.SATFINITE.E4M3.F32.PACK_AB_MERGE_C R7, R7, R6, RZ ;  /* 0x000000060707723e */ /* 0x000fc600048070ff */
[----:B------:R-:W5:Y:S01]  /*38b70*/  LDL.LU R19, [R1+0x24] ;  /* 0x0000240001137983 */ /* 0x000f620000300800 */
[----:B0-----:R-:W-:-:S03]  /*38b80*/  LOP3.LUT R2, R23, 0xffff, RZ, 0xc0, !PT ;  /* 0x0000ffff17027812 */ /* 0x001fc600078ec0ff */
[----:B------:R-:W5:Y:S01]  /*38b90*/  LDL.LU R13, [R1+0x30] ;  /* 0x00003000010d7983 */ /* 0x000f620000300800 */
[----:B----4-:R-:W-:-:S03]  /*38ba0*/  F2FP.SATFINITE.E4M3.F32.PACK_AB_MERGE_C R6, R9, R8, RZ ;  /* 0x000000080906723e */ /* 0x010fc600048070ff */
[----:B------:R0:W-:Y:S02]  /*38bb0*/  STL [R1+0xc], R2 ;  /* 0x00000c0201007387 */ /* 0x0001e40000100800 */
[----:B0-----:R-:W-:Y:S02]  /*38bc0*/  PRMT R2, R2, 0x3340, R1 ;  /* 0x0000334002027816 */ /* 0x001fe40000000001 */
[----:B------:R-:W-:Y:S02]  /*38bd0*/  LOP3.LUT R20, R20, 0xffff, RZ, 0xc0, !PT ;  /* 0x0000ffff14147812 */ /* 0x000fe400078ec0ff */
[----:B------:R-:W-:Y:S02]  /*38be0*/  LOP3.LUT R9, R26, 0xffff, RZ, 0xc0, !PT ;  /* 0x0000ffff1a097812 */ /* 0x000fe400078ec0ff */
[----:B---3--:R-:W-:Y:S02]  /*38bf0*/  F2FP.SATFINITE.E4M3.F32.PACK_AB_MERGE_C R23, R0, R28, RZ ;  /* 0x0000001c0017723e */ /* 0x008fe400048070ff */
[----:B--2---:R-:W-:-:S02]  /*38c00*/  LOP3.LUT R10, R24, 0xffff, RZ, 0xc0, !PT ;  /* 0x0000ffff180a7812 */ /* 0x004fc400078ec0ff */
[----:B------:R-:W-:Y:S01]  /*38c10*/  F2FP.SATFINITE.E4M3.F32.PACK_AB_MERGE_C R0, R3, R5, RZ ;  /* 0x000000050300723e */ /* 0x000fe200048070ff */
[----:B------:R-:W-:Y:S01]  /*38c20*/  STL [R1+0x4c], R23 ;  /* 0x00004c1701007387 */ /* 0x000fe20000100800 */
[----:B------:R-:W-:Y:S02]  /*38c30*/  PRMT R3, R10, 0x3340, R29 ;  /* 0x000033400a037816 */ /* 0x000fe4000000001d */
[----:B-----5:R-:W-:Y:S01]  /*38c40*/  F2FP.SATFINITE.E4M3.F32.PACK_AB_MERGE_C R5, R15, R14, RZ ;  /* 0x0000000e0f05723e */ /* 0x020fe200048070ff */
[----:B------:R0:W-:Y:S01]  /*38c50*/  STL [R1+0x1ab8], R10 ;  /* 0x001ab80a01007387 */ /* 0x0001e20000100800 */
[----:B------:R-:W-:-:S03]  /*38c60*/  PRMT R2, R3, 0x5410, R2 ;  /* 0x0000541003027816 */ /* 0x000fc60000000002 */
[----:B------:R-:W-:Y:S01]  /*38c70*/  STL [R1+0x1ab4], R29 ;  /* 0x001ab41d01007387 */ /* 0x000fe20000100800 */
[----:B------:R-:W-:-:S03]  /*38c80*/  LOP3.LUT R14, R16, 0xffff, RZ, 0xc0, !PT ;  /* 0x0000ffff100e7812 */ /* 0x000fc600078ec0ff */
[----:B------:R-:W-:Y:S01]  /*38c90*/  STL [R1+0x48], R7 ;  /* 0x0000480701007387 */ /* 0x000fe20000100800 */
[----:B0-----:R-:W-:-:S03]  /*38ca0*/  LOP3.LUT R10, R4, 0xffff, RZ, 0xc0, !PT ;  /* 0x0000ffff040a7812 */ /* 0x001fc600078ec0ff */
[----:B------:R-:W-:Y:S04]  /*38cb0*/  STL [R1+0xe8], R6 ;  /* 0x0000e80601007387 */ /* 0x000fe80000100800 */
[----:B------:R0:W-:Y:S04]  /*38cc0*/  STL [R1+0xe4], R5 ;  /* 0x0000e40501007387 */ /* 0x0001e80000100800 */
[----:B------:R1:W-:Y:S01]  /*38cd0*/  STL [R1+0xe0], R2 ;  /* 0x0000e00201007387 */ /* 0x0003e20000100800 */
[----:B0-----:R-:W-:-:S03]  /*38ce0*/  LOP3.LUT R5, R17, 0xffff, RZ, 0xc0, !PT ;  /* 0x0000ffff11057812 */ /* 0x001fc600078ec0ff */
[----:B------:R-:W-:Y:S01]  /*38cf0*/  STL [R1+0x2c], R10 ;  /* 0x00002c0a01007387 */ /* 0x000fe20000100800 */
[----:B------:R-:W-:-:S03]  /*38d00*/  LOP3.LUT R22, R22, 0xffff, RZ, 0xc0, !PT ;  /* 0x0000ffff16167812 */ /* 0x000fc600078ec0ff */
[----:B------:R0:W-:Y:S04]  /*38d10*/  STL [R1+0x18], R14 ;  /* 0x0000180e01007387 */ /* 0x0001e80000100800 */
[----:B------:R-:W-:Y:S01]  /*38d20*/  STL [R1+0x3c], R5 ;  /* 0x00003c0501007387 */ /* 0x000fe20000100800 */
[----:B------:R-:W-:-:S03]  /*38d30*/  LOP3.LUT R7, R11, 0xffff, RZ, 0xc0, !PT ;  /* 0x0000ffff0b077812 */ /* 0x000fc600078ec0ff */
[----:B------:R-:W2:Y:S01]  /*38d40*/  LDL.LU R15, [R1+0x34] ;  /* 0x00003400010f7983 */ /* 0x000ea20000300800 */
[----:B------:R-:W-:-:S03]  /*38d50*/  LOP3.LUT R8, R12, 0xffff, RZ, 0xc0, !PT ;  /* 0x0000ffff0c087812 */ /* 0x000fc600078ec0ff */
[----:B------:R-:W3:Y:S01]  /*38d60*/  LDL.LU R17, [R1+0x74] ;  /* 0x0000740001117983 */ /* 0x000ee20000300800 */
[----:B-1----:R-:W-:-:S03]  /*38d70*/  PRMT R2, R22, 0x3340, R1 ;  /* 0x0000334016027816 */ /* 0x002fc60000000001 */
[----:B------:R-:W4:Y:S01]  /*38d80*/  LDL.LU R16, [R1+0x80] ;  /* 0x0000800001107983 */ /* 0x000f220000300800 */
[----:B------:R-:W-:-:S03]  /*38d90*/  PRMT R11, R20, 0x3340, R9 ;  /* 0x00003340140b7816 */ /* 0x000fc60000000009 */
[----:B------:R-:W5:Y:S01]  /*38da0*/  LDL.LU R26, [R1+0x94] ;  /* 0x00009400011a7983 */ /* 0x000f620000300800 */
[----:B------:R-:W-:-:S03]  /*38db0*/  LOP3.LUT R21, R21, 0xffff, RZ, 0xc0, !PT ;  /* 0x0000ffff15157812 */ /* 0x000fc600078ec0ff */
[----:B------:R-:W5:Y:S01]  /*38dc0*/  LDL.LU R23, [R1+0xa0] ;  /* 0x0000a00001177983 */ /* 0x000f620000300800 */
[----:B0-----:R-:W-:-:S03]  /*38dd0*/  PRMT R14, R10, 0x3340, R14 ;  /* 0x000033400a0e7816 */ /* 0x001fc6000000000e */
[----:B------:R-:W5:Y:S01]  /*38de0*/  LDL.LU R28, [R1+0xb0] ;  /* 0x0000b000011c7983 */ /* 0x000f620000300800 */
[----:B------:R-:W-:-:S03]  /*38df0*/  PRMT R3, R8, 0x3340, R1 ;  /* 0x0000334008037816 */ /* 0x000fc60000000001 */
[----:B------:R-:W5:Y:S01]  /*38e00*/  LDL.LU R24, [R1+0x84] ;  /* 0x0000840001187983 */ /* 0x000f620000300800 */
[----:B------:R-:W-:-:S03]  /*38e10*/  PRMT R10, R11, 0x5410, R2 ;  /* 0x000054100b0a7816 */ /* 0x000fc60000000002 */
[----:B------:R0:W-:Y:S01]  /*38e20*/  STL [R1+0x1aac], R22 ;  /* 0x001aac1601007387 */ /* 0x0001e20000100800 */
[----:B------:R-:W-:-:S04]  /*38e30*/  PRMT R12, R21, 0x3340, R7 ;  /* 0x00003340150c7816 */ /* 0x000fc80000000007 */
[----:B------:R-:W-:Y:S01]  /*38e40*/  PRMT R12, R12, 0x5410, R3 ;  /* 0x000054100c0c7816 */ /* 0x000fe20000000003 */
[----:B0-----:R-:W5:Y:S04]  /*38e50*/  LDL.LU R22, [R1+0x90] ;  /* 0x0000900001167983 */ /* 0x001f680000300800 */
[----:B------:R0:W-:Y:S04]  /*38e60*/  STL [R1+0x1ab0], R8 ;  /* 0x001ab00801007387 */ /* 0x0001e80000100800 */
[----:B0-----:R-:W5:Y:S04]  /*38e70*/  LDL.LU R8, [R1+0xa4] ;  /* 0x0000a40001087983 */ /* 0x001f680000300800 */
[----:B------:R-:W5:Y:S04]  /*38e80*/  LDL.LU R11, [R1+0xb4] ;  /* 0x0000b400010b7983 */ /* 0x000f680000300800 */
[----:B------:R-:W5:Y:S04]  /*38e90*/  LDL.LU R2, [R1+0x50] ;  /* 0x0000500001027983 */ /* 0x000f680000300800 */
[----:B------:R0:W-:Y:S04]  /*38ea0*/  STL [R1+0xdc], R10 ;  /* 0x0000dc0a01007387 */ /* 0x0001e80000100800 */
[----:B------:R-:W5:Y:S01]  /*38eb0*/  LDL.LU R3, [R1+0x70] ;  /* 0x0000700001037983 */ /* 0x000f620000300800 */
[----:B------:R-:W-:-:S02]  /*38ec0*/  LOP3.LUT R18, R18, 0xffff, RZ, 0xc0, !PT ;  /* 0x0000ffff12127812 */ /* 0x000fc400078ec0ff */
[----:B------:R-:W-:Y:S02]  /*38ed0*/  LOP3.LUT R19, R19, 0xffff, RZ, 0xc0, !PT ;  /* 0x0000ffff13137812 */ /* 0x000fe400078ec0ff */
[----:B------:R-:W-:Y:S02]  /*38ee0*/  LOP3.LUT R6, R13, 0xffff, RZ, 0xc0, !PT ;  /* 0x0000ffff0d067812 */ /* 0x000fe400078ec0ff */
[--C-:B------:R-:W-:Y:S02]  /*38ef0*/  PRMT R4, R19, 0x3340, R1.reuse ;  /* 0x0000334013047816 */ /* 0x100fe40000000001 */
[----:B------:R-:W-:Y:S02]  /*38f00*/  PRMT R13, R18, 0x3340, R6 ;  /* 0x00003340120d7816 */ /* 0x000fe40000000006 */
[----:B------:R-:W-:Y:S02]  /*38f10*/  PRMT R5, R5, 0x3340, R1 ;  /* 0x0000334005057816 */ /* 0x000fe40000000001 */
[----:B0-----:R-:W-:-:S02]  /*38f20*/  PRMT R10, R13, 0x5410, R4 ;  /* 0x000054100d0a7816 */ /* 0x001fc40000000004 */
[----:B------:R-:W-:Y:S01]  /*38f30*/  PRMT R4, R14, 0x5410, R5 ;  /* 0x000054100e047816 */ /* 0x000fe20000000005 */
[----:B------:R-:W-:Y:S04]  /*38f40*/  STL [R1+0xd8], R12 ;  /* 0x0000d80c01007387 */ /* 0x000fe80000100800 */
[----:B------:R0:W-:Y:S04]  /*38f50*/  STL [R1+0xd4], R10 ;  /* 0x0000d40a01007387 */ /* 0x0001e80000100800 */
[----:B------:R-:W5:Y:S04]  /*38f60*/  LDL.LU R29, [R1+0xc4] ;  /* 0x0000c400011d7983 */ /* 0x000f680000300800 */
[----:B------:R1:W-:Y:S04]  /*38f70*/  STL [R1+0xd0], R4 ;  /* 0x0000d00401007387 */ /* 0x0003e80000100800 */
[----:B0-----:R-:W5:Y:S01]  /*38f80*/  LDL.LU R10, [R1+0xc0] ;  /* 0x0000c000010a7983 */ /* 0x001f620000300800 */
[----:B--2---:R-:W-:-:S02]  /*38f90*/  LOP3.LUT R15, R15, 0xffff, RZ, 0xc0, !PT ;  /* 0x0000ffff0f0f7812 */ /* 0x004fc400078ec0ff */
[----:B---3--:R-:W-:Y:S02]  /*38fa0*/  LOP3.LUT R17, R17, 0xffff, RZ, 0xc0, !PT ;  /* 0x0000ffff11117812 */ /* 0x008fe400078ec0ff */
[----:B----4-:R-:W-:Y:S02]  /*38fb0*/  LOP3.LUT R16, R16, 0xffff, RZ, 0xc0, !PT ;  /* 0x0000ffff10107812 */ /* 0x010fe400078ec0ff */
[----:B-----5:R-:W-:Y:S02]  /*38fc0*/  LOP3.LUT R23, R23, 0xffff, RZ, 0xc0, !PT ;  /* 0x0000ffff17177812 */ /* 0x020fe400078ec0ff */
[----:B------:R-:W-:Y:S02]  /*38fd0*/  LOP3.LUT R28, R28, 0xffff, RZ, 0xc0, !PT ;  /* 0x0000ffff1c1c7812 */ /* 0x000fe400078ec0ff */
[----:B------:R-:W-:Y:S02]  /*38fe0*/  LOP3.LUT R24, R24, 0xffff, RZ, 0xc0, !PT ;  /* 0x0000ffff18187812 */ /* 0x000fe400078ec0ff */
[----:B-1----:R-:W-:-:S02]  /*38ff0*/  LOP3.LUT R4, R22, 0xffff, RZ, 0xc0, !PT ;  /* 0x0000ffff16047812 */ /* 0x002fc400078ec0ff */
[----:B------:R-:W2:Y:S02]  /*39000*/  LDL.LU R22, [R1+0x68] ;  /* 0x0000680001167983 */ /* 0x000ea40000300800 */
[----:B------:R-:W-:Y:S02]  /*39010*/  PRMT R14, R16, 0x3340, R4 ;  /* 0x00003340100e7816 */ /* 0x000fe40000000004 */
[----:B------:R-:W-:Y:S02]  /*39020*/  LOP3.LUT R8, R8, 0xffff, RZ, 0xc0, !PT ;  /* 0x0000ffff08087812 */ /* 0x000fe400078ec0ff */
[----:B------:R-:W-:Y:S02]  /*39030*/  LOP3.LUT R11, R11, 0xffff, RZ, 0xc0, !PT ;  /* 0x0000ffff0b0b7812 */ /* 0x000fe400078ec0ff */
[----:B------:R-:W-:Y:S02]  /*39040*/  LOP3.LUT R12, R2, 0xffff, RZ, 0xc0, !PT ;  /* 0x0000ffff020c7812 */ /* 0x000fe400078ec0ff */
[----:B------:R-:W-:-:S02]  /*39050*/  LOP3.LUT R5, R3, 0xffff, RZ, 0xc0, !PT ;  /* 0x0000ffff03057812 */ /* 0x000fc400078ec0ff */
[----:B------:R-:W-:Y:S02]  /*39060*/  LOP3.LUT R3, R26, 0xffff, RZ, 0xc0, !PT ;  /* 0x0000ffff1a037812 */ /* 0x000fe400078ec0ff */
[----:B------:R-:W3:Y:S01]  /*39070*/  LDL.LU R26, [R1+0x40] ;  /* 0x00004000011a7983 */ /* 0x000ee20000300800 */
[----:B------:R-:W-:-:S03]  /*39080*/  PRMT R2, R17, 0x3340, R1 ;  /* 0x0000334011027816 */ /* 0x000fc60000000001 */
[----:B------:R-:W-:Y:S01]  /*39090*/  STL [R1+0x38], R3 ;  /* 0x0000380301007387 */ /* 0x000fe20000100800 */
[----:B------:R-:W-:-:S03]  /*390a0*/  PRMT R13, R15, 0x3340, R5 ;  /* 0x000033400f0d7816 */ /* 0x000fc60000000005 */
[----:B------:R0:W-:Y:S04]  /*390b0*/  STL [R1+0x34], R23 ;  /* 0x0000341701007387 */ /* 0x0001e80000100800 */
[----:B------:R1:W-:Y:S04]  /*390c0*/  STL [R1+0x30], R28 ;  /* 0x0000301c01007387 */ /* 0x0003e80000100800 */
[----:B------:R-:W-:Y:S04]  /*390d0*/  STL [R1+0x28], R11 ;  /* 0x0000280b01007387 */ /* 0x000fe80000100800 */
[----:B------:R-:W-:Y:S01]  /*390e0*/  STL [R1+0x20], R8 ;  /* 0x0000200801007387 */ /* 0x000fe20000100800 */
[----:B0-----:R-:W-:-:S03]  /*390f0*/  PRMT R23, R23, 0x3340, R28 ;  /* 0x0000334017177816 */ /* 0x001fc6000000001c */
[----:B------:R0:W-:Y:S01]  /*39100*/  STL [R1+0x10], R24 ;  /* 0x0000101801007387 */ /* 0x0001e20000100800 */
[----:B------:R-:W-:-:S03]  /*39110*/  PRMT R3, R3, 0x3340, R1 ;  /* 0x0000334003037816 */ /* 0x000fc60000000001 */
[----:B------:R-:W-:Y:S04]  /*39120*/  STL [R1+0x50], R12 ;  /* 0x0000500c01007387 */ /* 0x000fe80000100800 */
[----:B-1----:R-:W4:Y:S01]  /*39130*/  LDL.LU R28, [R1+0x1abc] ;  /* 0x001abc00011c7983 */ /* 0x002f220000300800 */
[----:B0-----:R-:W-:Y:S02]  /*39140*/  PRMT R24, R8, 0x3340, R24 ;  /* 0x0000334008187816 */ /* 0x001fe40000000018 */
[----:B------:R-:W-:Y:S02]  /*39150*/  PRMT R8, R13, 0x5410, R2 ;  /* 0x000054100d087816 */ /* 0x000fe40000000002 */
[----:B------:R-:W5:Y:S04]  /*39160*/  LDL.LU R13, [R1+0x60] ;  /* 0x00006000010d7983 */ /* 0x000f680000300800 */
[----:B------:R-:W2:Y:S04]  /*39170*/  LDL.LU R2, [R1+0x44] ;  /* 0x0000440001027983 */ /* 0x000ea80000300800 */
[----:B------:R0:W-:Y:S02]  /*39180*/  STL [R1+0xcc], R8 ;  /* 0x0000cc0801007387 */ /* 0x0001e40000100800 */
[----:B0-----:R-:W-:-:S02]  /*39190*/  PRMT R8, R14, 0x5410, R3 ;  /* 0x000054100e087816 */ /* 0x001fc40000000003 */
[----:B------:R-:W2:Y:S04]  /*391a0*/  LDL.LU R14, [R1+0x6c] ;  /* 0x00006c00010e7983 */ /* 0x000ea80000300800 */
[----:B------:R-:W3:Y:S01]  /*391b0*/  LDL.LU R3, [R1+0x88] ;  /* 0x0000880001037983 */ /* 0x000ee20000300800 */
[--C-:B------:R-:W-:Y:S02]  /*391c0*/  PRMT R11, R11, 0x3340, R1.reuse ;  /* 0x000033400b0b7816 */ /* 0x100fe40000000001 */
[----:B------:R-:W-:Y:S01]  /*391d0*/  PRMT R12, R12, 0x3340, R1 ;  /* 0x000033400c0c7816 */ /* 0x000fe20000000001 */
[----:B------:R0:W-:Y:S01]  /*391e0*/  STL [R1+0xc8], R8 ;  /* 0x0000c80801007387 */ /* 0x0001e20000100800 */
[----:B------:R-:W-:Y:S02]  /*391f0*/  PRMT R11, R23, 0x5410, R11 ;  /* 0x00005410170b7816 */ /* 0x000fe4000000000b */
[----:B------:R-:W-:-:S02]  /*39200*/  LOP3.LUT R29, R29, 0xffff, RZ, 0xc0, !PT ;  /* 0x0000ffff1d1d7812 */ /* 0x000fc400078ec0ff */
[----:B------:R-:W-:Y:S01]  /*39210*/  LOP3.LUT R10, R10, 0xffff, RZ, 0xc0, !PT ;  /* 0x0000ffff0a0a7812 */ /* 0x000fe200078ec0ff */
[----:B------:R-:W-:Y:S01]  /*39220*/  STL [R1+0xbc], R11 ;  /* 0x0000bc0b01007387 */ /* 0x000fe20000100800 */
[----:B0-----:R-:W-:-:S05]  /*39230*/  PRMT R8, R24, 0x5410, R12 ;  /* 0x0000541018087816 */ /* 0x001fca000000000c */
[----:B------:R0:W-:Y:S01]  /*39240*/  STL [R1+0xb8], R8 ;  /* 0x0000b80801007387 */ /* 0x0001e20000100800 */
[----:B------:R-:W-:Y:S02]  /*39250*/  LOP3.LUT R12, R0, 0xffff, RZ, 0xc0, !PT ;  /* 0x0000ffff000c7812 */ /* 0x000fe400078ec0ff */
[----:B------:R-:W-:Y:S01]  /*39260*/  LOP3.LUT R27, R27, 0xffff, RZ, 0xc0, !PT ;  /* 0x0000ffff1b1b7812 */ /* 0x000fe200078ec0ff */
[----:B0-----:R-:W3:Y:S04]  /*39270*/  LDL.LU R8, [R1+0x7c] ;  /* 0x00007c0001087983 */ /* 0x001ee80000300800 */
[----:B------:R-:W-:Y:S04]  /*39280*/  STL [R1+0x5c], R29 ;  /* 0x00005c1d01007387 */ /* 0x000fe80000100800 */
[----:B------:R-:W-:Y:S01]  /*39290*/  STL [R1+0x58], R10 ;  /* 0x0000580a01007387 */ /* 0x000fe20000100800 */
[----:B----4-:R-:W-:-:S02]  /*392a0*/  LOP3.LUT R11, R28, 0xffff, RZ, 0xc0, !PT ;  /* 0x0000ffff1c0b7812 */ /* 0x010fc400078ec0ff */
[----:B--2---:R-:W-:Y:S02]  /*392b0*/  LOP3.LUT R23, R14, 0xffff, RZ, 0xc0, !PT ;  /* 0x0000ffff0e177812 */ /* 0x004fe400078ec0ff */
[----:B-----5:R-:W-:Y:S02]  /*392c0*/  LOP3.LUT R14, R13, 0xffff, RZ, 0xc0, !PT ;  /* 0x0000ffff0d0e7812 */ /* 0x020fe400078ec0ff */
[----:B---3--:R-:W-:Y:S02]  /*392d0*/  LOP3.LUT R24, R3, 0xffff, RZ, 0xc0, !PT ;  /* 0x0000ffff03187812 */ /* 0x008fe400078ec0ff */
[----:B------:R-:W-:Y:S01]  /*392e0*/  LOP3.LUT R13, R2, 0xffff, RZ, 0xc0, !PT ;  /* 0x0000ffff020d7812 */ /* 0x000fe200078ec0ff */
[----:B------:R-:W-:Y:S01]  /*392f0*/  STL [R1+0x6c], R23 ;  /* 0x00006c1701007387 */ /* 0x000fe20000100800 */
[----:B------:R-:W-:Y:S02]  /*39300*/  LOP3.LUT R3, R22, 0xffff, RZ, 0xc0, !PT ;  /* 0x0000ffff16037812 */ /* 0x000fe400078ec0ff */
[----:B------:R-:W-:Y:S01]  /*39310*/  LOP3.LUT R2, R26, 0xffff, RZ, 0xc0, !PT ;  /* 0x0000ffff1a027812 */ /* 0x000fe200078ec0ff */
[----:B------:R-:W2:Y:S01]  /*39320*/  LDL.LU R22, [R1+0x4c] ;  /* 0x00004c0001167983 */ /* 0x000ea20000300800 */
[----:B------:R-:W-:-:S02]  /*39330*/  LOP3.LUT R26, R25, 0xffff, RZ, 0xc0, !PT ;  /* 0x0000ffff191a7812 */ /* 0x000fc400078ec0ff */
[----:B------:R-:W-:Y:S01]  /*39340*/  PRMT R0, R14, 0x3340, R1 ;  /* 0x000033400e007816 */ /* 0x000fe20000000001 */
[----:B------:R0:W-:Y:S01]  /*39350*/  STL [R1], R24 ;  /* 0x0000001801007387 */ /* 0x0001e20000100800 */
[----:B------:R-:W-:-:S03]  /*39360*/  PRMT R25, R13, 0x3340, R2 ;  /* 0x000033400d197816 */ /* 0x000fc60000000002 */
[----:B------:R-:W3:Y:S04]  /*39370*/  LDL.LU R28, [R1+0x54] ;  /* 0x00005400011c7983 */ /* 0x000ee80000300800 */
[----:B------:R1:W-:Y:S01]  /*39380*/  STL [R1+0x40], R11 ;  /* 0x0000400b01007387 */ /* 0x0003e20000100800 */
[----:B0-----:R-:W-:-:S03]  /*39390*/  PRMT R24, R24, 0x3340, R3 ;  /* 0x0000334018187816 */ /* 0x001fc60000000003 */
[----:B------:R0:W-:Y:S01]  /*393a0*/  STL [R1+0x1c], R26 ;  /* 0x00001c1a01007387 */ /* 0x0001e20000100800 */
[----:B------:R-:W-:-:S03]  /*393b0*/  PRMT R24, R24, 0x5410, R0 ;  /* 0x0000541018187816 */ /* 0x000fc60000000000 */
[----:B------:R4:W-:Y:S01]  /*393c0*/  STL [R1+0x4], R12 ;  /* 0x0000040c01007387 */ /* 0x0009e20000100800 */
[----:B-1----:R-:W-:-:S03]  /*393d0*/  PRMT R11, R11, 0x3340, R1 ;  /* 0x000033400b0b7816 */ /* 0x002fc60000000001 */
[----:B------:R1:W-:Y:S01]  /*393e0*/  STL [R1+0x8], R27 ;  /* 0x0000081b01007387 */ /* 0x0003e20000100800 */
[----:B0-----:R-:W-:Y:S02]  /*393f0*/  PRMT R26, R26, 0x3340, R27 ;  /* 0x000033401a1a7816 */ /* 0x001fe4000000001b */
[----:B------:R-:W-:Y:S02]  /*39400*/  PRMT R25, R25, 0x5410, R11 ;  /* 0x0000541019197816 */ /* 0x000fe4000000000b */
[----:B----4-:R-:W-:Y:S02]  /*39410*/  PRMT R12, R12, 0x3340, R1 ;  /* 0x000033400c0c7816 */ /* 0x010fe40000000001 */
[----:B-1----:R-:W-:Y:S02]  /*39420*/  PRMT R27, R29, 0x3340, R10 ;  /* 0x000033401d1b7816 */ /* 0x002fe4000000000a */
[----:B------:R-:W4:Y:S01]  /*39430*/  LDL.LU R10, [R1+0x1ab8] ;  /* 0x001ab800010a7983 */ /* 0x000f220000300800 */
[----:B------:R-:W-:-:S03]  /*39440*/  PRMT R26, R26, 0x5410, R12 ;  /* 0x000054101a1a7816 */ /* 0x000fc6000000000c */
[----:B------:R-:W5:Y:S04]  /*39450*/  LDL.LU R29, [R1+0x1ab4] ;  /* 0x001ab400011d7983 */ /* 0x000f680000300800 */
[----:B------:R-:W4:Y:S04]  /*39460*/  LDL.LU R0, [R1+0x9c] ;  /* 0x00009c0001007983 */ /* 0x000f280000300800 */
        /* <DEDUP_REMOVED lines=8> */
[----:B------:R-:W-:-:S02]  /*394f0*/  PRMT R23, R23, 0x3340, R1 ;  /* 0x0000334017177816 */ /* 0x000fc40000000001 */
[----:B------:R-:W-:Y:S02]  /*39500*/  LOP3.LUT R8, R8, 0xffff, RZ, 0xc0, !PT ;  /* 0x0000ffff08087812 */ /* 0x000fe400078ec0ff */
[----:B------:R-:W-:-:S05]  /*39510*/  PRMT R23, R27, 0x5410, R23 ;  /* 0x000054101b177816 */ /* 0x000fca0000000017 */
[----:B------:R0:W-:Y:S01]  /*39520*/  STL [R1+0xa4], R23 ;  /* 0x0000a41701007387 */ /* 0x0001e20000100800 */
[----:B--2---:R-:W-:Y:S02]  /*39530*/  LOP3.LUT R22, R22, 0xffff, RZ, 0xc0, !PT ;  /* 0x0000ffff16167812 */ /* 0x004fe400078ec0ff */
[----:B---3--:R-:W-:Y:S02]  /*39540*/  LOP3.LUT R28, R28, 0xffff, RZ, 0xc0, !PT ;  /* 0x0000ffff1c1c7812 */ /* 0x008fe400078ec0ff */
[----:B----4-:R-:W-:Y:S02]  /*39550*/  LOP3.LUT R0, R0, 0xffff, RZ, 0xc0, !PT ;  /* 0x0000ffff00007812 */ /* 0x010fe400078ec0ff */
[----:B-----5:R-:W-:Y:S02]  /*39560*/  LOP3.LUT R24, R24, 0xffff, RZ, 0xc0, !PT ;  /* 0x0000ffff18187812 */ /* 0x020fe400078ec0ff */
[----:B------:R-:W-:Y:S02]  /*39570*/  LOP3.LUT R11, R11, 0xffff, RZ, 0xc0, !PT ;  /* 0x0000ffff0b0b7812 */ /* 0x000fe400078ec0ff */
[----:B------:R-:W-:-:S02]  /*39580*/  LOP3.LUT R25, R25, 0xffff, RZ, 0xc0, !PT ;  /* 0x0000ffff19197812 */ /* 0x000fc400078ec0ff */
[----:B------:R-:W-:-:S04]  /*39590*/  LOP3.LUT R12, R12, 0xffff, RZ, 0xc0, !PT ;  /* 0x0000ffff0c0c7812 */ /* 0x000fc800078ec0ff */
[----:B0-----:R-:W-:Y:S02]  /*395a0*/  PRMT R23, R12, 0x3340, R1 ;  /* 0x000033400c177816 */ /* 0x001fe40000000001 */
[----:B------:R-:W-:Y:S02]  /*395b0*/  LOP3.LUT R27, R26, 0xffff, RZ, 0xc0, !PT ;  /* 0x0000ffff1a1b7812 */ /* 0x000fe400078ec0ff */
[----:B------:R-:W-:-:S03]  /*395c0*/  PRMT R26, R11, 0x3340, R0 ;  /* 0x000033400b1a7816 */ /* 0x000fc60000000000 */
[----:B------:R0:W-:Y:S04]  /*395d0*/  STL [R1+0x44], R27 ;  /* 0x0000441b01007387 */ /* 0x0001e80000100800 */
[----:B------:R-:W-:Y:S04]  /*395e0*/  STL [R1+0x60], R8 ;  /* 0x0000600801007387 */ /* 0x000fe80000100800 */
[----:B------:R-:W-:Y:S01]  /*395f0*/  STL [R1+0x64], R24 ;  /* 0x0000641801007387 */ /* 0x000fe20000100800 */
[----:B0-----:R-:W-:-:S03]  /*39600*/  PRMT R27, R27, 0x3340, R8 ;  /* 0x000033401b1b7816 */ /* 0x001fc60000000008 */
[----:B------:R0:W-:Y:S01]  /*39610*/  STL [R1+0x54], R28 ;  /* 0x0000541c01007387 */ /* 0x0001e20000100800 */
[----:B------:R-:W-:-:S03]  /*39620*/  PRMT R23, R26, 0x5410, R23 ;  /* 0x000054101a177816 */ /* 0x000fc60000000017 */
[----:B------:R1:W-:Y:S04]  /*39630*/  STL [R1+0x4c], R22 ;  /* 0x00004c1601007387 */ /* 0x0003e80000100800 */
[----:B------:R-:W-:Y:S01]  /*39640*/  STL [R1+0x48], R25 ;  /* 0x0000481901007387 */ /* 0x000fe20000100800 */
[----:B0-----:R-:W-:-:S03]  /*39650*/  PRMT R28, R28, 0x3340, R22 ;  /* 0x000033401c1c7816 */ /* 0x001fc60000000016 */
[----:B------:R-:W2:Y:S04]  /*39660*/  LDL.LU R8, [R1+0x1ab0] ;  /* 0x001ab00001087983 */ /* 0x000ea80000300800 */
[----:B-1----:R-:W3:Y:S04]  /*39670*/  LDL.LU R22, [R1+0x1aac] ;  /* 0x001aac0001167983 */ /* 0x002ee80000300800 */
[----:B------:R-:W4:Y:S04]  /*39680*/  LDL.LU R26, [R1+0xc] ;  /* 0x00000c00011a7983 */ /* 0x000f280000300800 */
[----:B------:R0:W-:Y:S01]  /*39690*/  STL [R1+0xa0], R23 ;  /* 0x0000a01701007387 */ /* 0x0001e20000100800 */
[----:B------:R-:W-:-:S03]  /*396a0*/  PRMT R24, R24, 0x3340, R1 ;  /* 0x0000334018187816 */ /* 0x000fc60000000001 */
[----:B0-----:R-:W5:Y:S01]  /*396b0*/  LDL.LU R23, [R1+0x18] ;  /* 0x0000180001177983 */ /* 0x001f620000300800 */
[----:B------:R-:W-:-:S03]  /*396c0*/  PRMT R27, R27, 0x5410, R24 ;  /* 0x000054101b1b7816 */ /* 0x000fc60000000018 */
[----:B------:R-:W2:Y:S01]  /*396d0*/  LDL.LU R24, [R1+0x2c] ;  /* 0x00002c0001187983 */ /* 0x000ea20000300800 */
[----:B------:R-:W-:Y:S02]  /*396e0*/  SHF.R.U32.HI R10, RZ, 0x8, R10 ;  /* 0x00000008ff0a7819 */ /* 0x000fe4000001160a */
[----:B------:R-:W-:Y:S02]  /*396f0*/  SHF.R.U32.HI R29, RZ, 0x8, R29 ;  /* 0x00000008ff1d7819 */ /* 0x000fe4000001161d */
[----:B------:R-:W-:Y:S01]  /*39700*/  PRMT R25, R25, 0x3340, R1 ;  /* 0x0000334019197816 */ /* 0x000fe20000000001 */
[----:B------:R0:W-:Y:S01]  /*39710*/  STL [R1+0x9c], R27 ;  /* 0x00009c1b01007387 */ /* 0x0001e20000100800 */
[----:B------:R-:W-:Y:S02]  /*39720*/  LOP3.LUT R29, R29, 0xffff, RZ, 0xc0, !PT ;  /* 0x0000ffff1d1d7812 */ /* 0x000fe400078ec0ff */
[----:B------:R-:W-:Y:S02]  /*39730*/  LOP3.LUT R10, R10, 0xffff, RZ, 0xc0, !PT ;  /* 0x0000ffff0a0a7812 */ /* 0x000fe400078ec0ff */
[----:B0-----:R-:W-:-:S02]  /*39740*/  PRMT R27, R28, 0x5410, R25 ;  /* 0x000054101c1b7816 */ /* 0x001fc40000000019 */
[----:B------:R-:W-:-:S03]  /*39750*/  PRMT R25, R10, 0x3340, R29 ;  /* 0x000033400a197816 */ /* 0x000fc6000000001d */
[----:B------:R-:W-:Y:S01]  /*39760*/  STL [R1+0x98], R27 ;  /* 0x0000981b01007387 */ /* 0x000fe20000100800 */
[----:B------:R-:W-:Y:S02]  /*39770*/  SHF.R.U32.HI R20, RZ, 0x8, R20 ;  /* 0x00000008ff147819 */ /* 0x000fe40000011614 */
[----:B------:R-:W-:Y:S02]  /*39780*/  SHF.R.U32.HI R9, RZ, 0x8, R9 ;  /* 0x00000008ff097819 */ /* 0x000fe40000011609 */
[----:B------:R-:W-:Y:S02]  /*39790*/  SHF.R.U32.HI R21, RZ, 0x8, R21 ;  /* 0x00000008ff157819 */ /* 0x000fe40000011615 */
[----:B------:R-:W-:Y:S02]  /*397a0*/  SHF.R.U32.HI R7, RZ, 0x8, R7 ;  /* 0x00000008ff077819 */ /* 0x000fe40000011607 */
[----:B------:R-:W-:Y:S02]  /*397b0*/  LOP3.LUT R9, R9, 0xffff, RZ, 0xc0, !PT ;  /* 0x0000ffff09097812 */ /* 0x000fe400078ec0ff */
[----:B------:R-:W-:-:S02]  /*397c0*/  LOP3.LUT R20, R20, 0xffff, RZ, 0xc0, !PT ;  /* 0x0000ffff14147812 */ /* 0x000fc400078ec0ff */
[----:B----4-:R-:W-:Y:S02]  /*397d0*/  SHF.R.U32.HI R10, RZ, 0x8, R26 ;  /* 0x00000008ff0a7819 */ /* 0x010fe4000001161a */
[----:B------:R-:W4:Y:S01]  /*397e0*/  LDL.LU R26, [R1+0x3c] ;  /* 0x00003c00011a7983 */ /* 0x000f220000300800 */
[----:B---3--:R-:W-:Y:S02]  /*397f0*/  SHF.R.U32.HI R22, RZ, 0x8, R22 ;  /* 0x00000008ff167819 */ /* 0x008fe40000011616 */
[----:B------:R-:W-:Y:S01]  /*39800*/  LOP3.LUT R10, R10, 0xffff, RZ, 0xc0, !PT ;  /* 0x0000ffff0a0a7812 */ /* 0x000fe200078ec0ff */
[----:B------:R0:W-:Y:S01]  /*39810*/  STL [R1+0x94], R25 ;  /* 0x0000941901007387 */ /* 0x0001e20000100800 */
[----:B------:R-:W-:Y:S02]  /*39820*/  LOP3.LUT R22, R22, 0xffff, RZ, 0xc0, !PT ;  /* 0x0000ffff16167812 */ /* 0x000fe400078ec0ff */
[----:B------:R-:W-:Y:S02]  /*39830*/  LOP3.LUT R7, R7, 0xffff, RZ, 0xc0, !PT ;  /* 0x0000ffff07077812 */ /* 0x000fe400078ec0ff */
[----:B------:R-:W-:-:S02]  /*39840*/  LOP3.LUT R21, R21, 0xffff, RZ, 0xc0, !PT ;  /* 0x0000ffff15157812 */ /* 0x000fc400078ec0ff */
[----:B0-----:R-:W-:Y:S02]  /*39850*/  PRMT R25, R10, 0x3340, R1 ;  /* 0x000033400a197816 */ /* 0x001fe40000000001 */
[----:B------:R-:W-:Y:S02]  /*39860*/  PRMT R10, R20, 0x3340, R9 ;  /* 0x00003340140a7816 */ /* 0x000fe40000000009 */
[----:B------:R-:W-:Y:S02]  /*39870*/  PRMT R9, R22, 0x3340, R1 ;  /* 0x0000334016097816 */ /* 0x000fe40000000001 */
[----:B------:R-:W-:Y:S01]  /*39880*/  PRMT R7, R21, 0x3340, R7 ;  /* 0x0000334015077816 */ /* 0x000fe20000000007 */
[----:B------:R-:W-:Y:S04]  /*39890*/  STL [R1+0x90], R25 ;  /* 0x0000901901007387 */ /* 0x000fe80000100800 */
[----:B------:R0:W-:Y:S04]  /*398a0*/  STL [R1+0x8c], R10 ;  /* 0x00008c0a01007387 */ /* 0x0001e80000100800 */
[----:B------:R5:W-:Y:S04]  /*398b0*/  STL [R1+0x88], R9 ;  /* 0x0000880901007387 */ /* 0x000be80000100800 */
[----:B------:R1:W-:Y:S04]  /*398c0*/  STL [R1+0x84], R7 ;  /* 0x0000840701007387 */ /* 0x0003e80000100800 */
[----:B0-----:R-:W3:Y:S04]  /*398d0*/  LDL.LU R10, [R1+0x38] ;  /* 0x00003800010a7983 */ /* 0x001ee80000300800 */
[----:B------:R-:W3:Y:S01]  /*398e0*/  LDL.LU R29, [R1+0x34] ;  /* 0x00003400011d7983 */ /* 0x000ee20000300800 */
[----:B-----5:R-:W-:-:S03]  /*398f0*/  SHF.R.U32.HI R9, RZ, 0x8, R23 ;  /* 0x00000008ff097819 */ /* 0x020fc60000011617 */
[----:B------:R-:W5:Y:S04]  /*39900*/  LDL.LU R28, [R1+0x30] ;  /* 0x00003000011c7983 */ /* 0x000f680000300800 */
[----:B------:R-:W5:Y:S04]  /*39910*/  LDL.LU R25, [R1+0x28] ;  /* 0x0000280001197983 */ /* 0x000f680000300800 */
[----:B------:R-:W5:Y:S04]  /*39920*/  LDL.LU R27, [R1+0x20] ;  /* 0x00002000011b7983 */ /* 0x000f680000300800 */
[----:B------:R-:W5:Y:S01]  /*39930*/  LDL.LU R23, [R1+0x10] ;  /* 0x0000100001177983 */ /* 0x000f620000300800 */
[----:B--2---:R-:W-:-:S02]  /*39940*/  SHF.R.U32.HI R8, RZ, 0x8, R8 ;  /* 0x00000008ff087819 */ /* 0x004fc40000011608 */
[----:B------:R-:W-:Y:S02]  /*39950*/  SHF.R.U32.HI R18, RZ, 0x8, R18 ;  /* 0x00000008ff127819 */ /* 0x000fe40000011612 */
[----:B------:R-:W-:Y:S02]  /*39960*/  SHF.R.U32.HI R6, RZ, 0x8, R6 ;  /* 0x00000008ff067819 */ /* 0x000fe40000011606 */
[----:B------:R-:W-:Y:S02]  /*39970*/  SHF.R.U32.HI R19, RZ, 0x8, R19 ;  /* 0x00000008ff137819 */ /* 0x000fe40000011613 */
[----:B-1----:R-:W-:Y:S02]  /*39980*/  SHF.R.U32.HI R7, RZ, 0x8, R24 ;  /* 0x00000008ff077819 */ /* 0x002fe40000011618 */
[----:B------:R-:W-:Y:S02]  /*39990*/  LOP3.LUT R8, R8, 0xffff, RZ, 0xc0, !PT ;  /* 0x0000ffff08087812 */ /* 0x000fe400078ec0ff */
[----:B------:R-:W-:-:S02]  /*399a0*/  LOP3.LUT R6, R6, 0xffff, RZ, 0xc0, !PT ;  /* 0x0000ffff06067812 */ /* 0x000fc400078ec0ff */
[----:B------:R-:W-:Y:S02]  /*399b0*/  LOP3.LUT R18, R18, 0xffff, RZ, 0xc0, !PT ;  /* 0x0000ffff12127812 */ /* 0x000fe400078ec0ff */
[----:B------:R-:W-:Y:S02]  /*399c0*/  LOP3.LUT R19, R19, 0xffff, RZ, 0xc0, !PT ;  /* 0x0000ffff13137812 */ /* 0x000fe400078ec0ff */
[----:B------:R-:W-:Y:S02]  /*399d0*/  LOP3.LUT R9, R9, 0xffff, RZ, 0xc0, !PT ;  /* 0x0000ffff09097812 */ /* 0x000fe400078ec0ff */
[----:B------:R-:W-:Y:S02]  /*399e0*/  LOP3.LUT R7, R7, 0xffff, RZ, 0xc0, !PT ;  /* 0x0000ffff07077812 */ /* 0x000fe400078ec0ff */
[----:B------:R-:W-:Y:S02]  /*399f0*/  PRMT R20, R8, 0x3340, R1 ;  /* 0x0000334008147816 */ /* 0x000fe40000000001 */
[----:B------:R-:W-:-:S02]  /*39a00*/  PRMT R6, R18, 0x3340, R6 ;  /* 0x0000334012067816 */ /* 0x000fc40000000006 */
[----:B------:R-:W-:Y:S01]  /*39a10*/  PRMT R8, R19, 0x3340, R1 ;  /* 0x0000334013087816 */ /* 0x000fe20000000001 */
[----:B------:R-:W-:Y:S01]  /*39a20*/  STL [R1+0x80], R20 ;  /* 0x0000801401007387 */ /* 0x000fe20000100800 */
[----:B------:R-:W-:-:S03]  /*39a30*/  PRMT R7, R7, 0x3340, R9 ;  /* 0x0000334007077816 */ /* 0x000fc60000000009 */
[----:B------:R4:W-:Y:S04]  /*39a40*/  STL [R1+0x7c], R6 ;  /* 0x00007c0601007387 */ /* 0x0009e80000100800 */
[----:B------:R-:W-:Y:S04]  /*39a50*/  STL [R1+0x74], R8 ;  /* 0x0000740801007387 */ /* 0x000fe80000100800 */
[----:B------:R-:W2:Y:S04]  /*39a60*/  LDL.LU R24, [R1+0x50] ;  /* 0x0000500001187983 */ /* 0x000ea80000300800 */
[----:B------:R0:W-:Y:S01]  /*39a70*/  STL [R1+0x70], R7 ;  /* 0x0000700701007387 */ /* 0x0001e20000100800 */
[----:B----4-:R-:W-:-:S03]  /*39a80*/  SHF.R.U32.HI R6, RZ, 0x8, R26 ;  /* 0x00000008ff067819 */ /* 0x010fc6000001161a */
[----:B------:R-:W4:Y:S01]  /*39a90*/  LDL.LU R26, [R1] ;  /* 0x00000000011a7983 */ /* 0x000f220000300800 */
[----:B------:R-:W-:Y:S02]  /*39aa0*/  SHF.R.U32.HI R16, RZ, 0x8, R16 ;  /* 0x00000008ff107819 */ /* 0x000fe40000011610 */
[----:B------:R-:W-:Y:S02]  /*39ab0*/  SHF.R.U32.HI R4, RZ, 0x8, R4 ;  /* 0x00000008ff047819 */ /* 0x000fe40000011604 */
[----:B------:R-:W-:Y:S02]  /*39ac0*/  LOP3.LUT R6, R6, 0xffff, RZ, 0xc0, !PT ;  /* 0x0000ffff06067812 */ /* 0x000fe400078ec0ff */
[----:B------:R-:W-:Y:S02]  /*39ad0*/  SHF.R.U32.HI R15, RZ, 0x8, R15 ;  /* 0x00000008ff0f7819 */ /* 0x000fe4000001160f */
[----:B------:R-:W-:Y:S02]  /*39ae0*/  SHF.R.U32.HI R5, RZ, 0x8, R5 ;  /* 0x00000008ff057819 */ /* 0x000fe40000011605 */
[----:B------:R-:W-:-:S02]  /*39af0*/  LOP3.LUT R4, R4, 0xffff, RZ, 0xc0, !PT ;  /* 0x0000ffff04047812 */ /* 0x000fc400078ec0ff */
[----:B------:R-:W-:Y:S02]  /*39b00*/  LOP3.LUT R16, R16, 0xffff, RZ, 0xc0, !PT ;  /* 0x0000ffff10107812 */ /* 0x000fe400078ec0ff */
[----:B------:R-:W-:Y:S02]  /*39b10*/  SHF.R.U32.HI R17, RZ, 0x8, R17 ;  /* 0x00000008ff117819 */ /* 0x000fe40000011611 */
[----:B------:R-:W-:Y:S02]  /*39b20*/  PRMT R20, R6, 0x3340, R1 ;  /* 0x0000334006147816 */ /* 0x000fe40000000001 */
[----:B------:R-:W-:Y:S02]  /*39b30*/  LOP3.LUT R5, R5, 0xffff, RZ, 0xc0, !PT ;  /* 0x0000ffff05057812 */ /* 0x000fe400078ec0ff */
[----:B------:R-:W-:Y:S02]  /*39b40*/  LOP3.LUT R15, R15, 0xffff, RZ, 0xc0, !PT ;  /* 0x0000ffff0f0f7812 */ /* 0x000fe400078ec0ff */
[----:B------:R-:W-:-:S02]  /*39b50*/  PRMT R6, R16, 0x3340, R4 ;  /* 0x0000334010067816 */ /* 0x000fc40000000004 */
[----:B------:R-:W-:Y:S02]  /*39b60*/  LOP3.LUT R17, R17, 0xffff, RZ, 0xc0, !PT ;  /* 0x0000ffff11117812 */ /* 0x000fe400078ec0ff */
[----:B0-----:R-:W-:Y:S02]  /*39b70*/  PRMT R7, R15, 0x3340, R5 ;  /* 0x000033400f077816 */ /* 0x001fe40000000005 */
[--C-:B------:R-:W-:Y:S02]  /*39b80*/  PRMT R5, R17, 0x3340, R1.reuse ;  /* 0x0000334011057816 */ /* 0x100fe40000000001 */
[----:B---3--:R-:W-:Y:S01]  /*39b90*/  SHF.R.U32.HI R4, RZ, 0x8, R10 ;  /* 0x00000008ff047819 */ /* 0x008fe2000001160a */
[----:B------:R-:W-:Y:S03]  /*39ba0*/  STL [R1+0x1a6c], R20 ;  /* 0x001a6c1401007387 */ /* 0x000fe60000100800 */
[----:B------:R-:W-:Y:S01]  /*39bb0*/  LOP3.LUT R4, R4, 0xffff, RZ, 0xc0, !PT ;  /* 0x0000ffff04047812 */ /* 0x000fe200078ec0ff */
[----:B------:R-:W-:Y:S03]  /*39bc0*/  STL [R1+0x18], R7 ;  /* 0x0000180701007387 */ /* 0x000fe60000100800 */
[----:B------:R-:W-:Y:S01]  /*39bd0*/  PRMT R4, R4, 0x3340, R1 ;  /* 0x0000334004047816 */ /* 0x000fe20000000001 */
[----:B------:R0:W-:Y:S04]  /*39be0*/  STL [R1+0x14], R5 ;  /* 0x0000140501007387 */ /* 0x0001e80000100800 */
[----:B------:R1:W-:Y:S04]  /*39bf0*/  STL [R1+0x24], R6 ;  /* 0x0000240601007387 */ /* 0x0003e80000100800 */
[----:B------:R-:W3:Y:S01]  /*39c00*/  LDL.LU R18, [R1+0x40] ;  /* 0x0000400001127983 */ /* 0x000ee20000300800 */
[----:B0-----:R-:W-:-:S03]  /*39c10*/  SHF.R.U32.HI R5, RZ, 0x8, R29 ;  /* 0x00000008ff057819 */ /* 0x001fc6000001161d */
[----:B------:R-:W3:Y:S01]  /*39c20*/  LDL.LU R29, [R1+0x1c] ;  /* 0x00001c00011d7983 */ /* 0x000ee20000300800 */
[----:B-----5:R-:W-:Y:S02]  /*39c30*/  SHF.R.U32.HI R7, RZ, 0x8, R25 ;  /* 0x00000008ff077819 */ /* 0x020fe40000011619 */
[----:B-1----:R-:W-:Y:S01]  /*39c40*/  SHF.R.U32.HI R6, RZ, 0x8, R28 ;  /* 0x00000008ff067819 */ /* 0x002fe2000001161c */
[----:B------:R0:W-:Y:S01]  /*39c50*/  STL [R1+0x20], R4 ;  /* 0x0000200401007387 */ /* 0x0001e20000100800 */
[----:B------:R-:W-:-:S03]  /*39c60*/  SHF.R.U32.HI R8, RZ, 0x8, R27 ;  /* 0x00000008ff087819 */ /* 0x000fc6000001161b */
[----:B------:R-:W5:Y:S01]  /*39c70*/  LDL.LU R28, [R1+0x8] ;  /* 0x00000800011c7983 */ /* 0x000f620000300800 */
[----:B------:R-:W-:-:S03]  /*39c80*/  SHF.R.U32.HI R9, RZ, 0x8, R23 ;  /* 0x00000008ff097819 */ /* 0x000fc60000011617 */
[----:B------:R-:W5:Y:S04]  /*39c90*/  LDL.LU R25, [R1+0x4] ;  /* 0x0000040001197983 */ /* 0x000f680000300800 */
[----:B------:R-:W5:Y:S04]  /*39ca0*/  LDL.LU R27, [R1+0x5c] ;  /* 0x00005c00011b7983 */ /* 0x000f680000300800 */
[----:B------:R-:W5:Y:S01]  /*39cb0*/  LDL.LU R23, [R1+0x58] ;  /* 0x0000580001177983 */ /* 0x000f620000300800 */
[----:B------:R-:W-:Y:S02]  /*39cc0*/  LOP3.LUT R6, R6, 0xffff, RZ, 0xc0, !PT ;  /* 0x0000ffff06067812 */ /* 0x000fe400078ec0ff */
[----:B------:R-:W-:-:S02]  /*39cd0*/  LOP3.LUT R5, R5, 0xffff, RZ, 0xc0, !PT ;  /* 0x0000ffff05057812 */ /* 0x000fc400078ec0ff */
[----:B------:R-:W-:Y:S02]  /*39ce0*/  LOP3.LUT R7, R7, 0xffff, RZ, 0xc0, !PT ;  /* 0x0000ffff07077812 */ /* 0x000fe400078ec0ff */
[----:B------:R-:W-:Y:S02]  /*39cf0*/  LOP3.LUT R9, R9, 0xffff, RZ, 0xc0, !PT ;  /* 0x0000ffff09097812 */ /* 0x000fe400078ec0ff */
[----:B------:R-:W-:Y:S02]  /*39d00*/  LOP3.LUT R8, R8, 0xffff, RZ, 0xc0, !PT ;  /* 0x0000ffff08087812 */ /* 0x000fe400078ec0ff */
[----:B0-----:R-:W-:Y:S02]  /*39d10*/  PRMT R4, R5, 0x3340, R6 ;  /* 0x0000334005047816 */ /* 0x001fe40000000006 */
[----:B------:R-:W-:Y:S02]  /*39d20*/  PRMT R5, R7, 0x3340, R1 ;  /* 0x0000334007057816 */ /* 0x000fe40000000001 */
[----:B------:R-:W-:Y:S01]  /*39d30*/  PRMT R6, R8, 0x3340, R9 ;  /* 0x0000334008067816 */ /* 0x000fe20000000009 */
[----:B------:R-:W-:Y:S04]  /*39d40*/  STL [R1+0x34], R4 ;  /* 0x0000340401007387 */ /* 0x000fe80000100800 */
[----:B------:R4:W-:Y:S04]  /*39d50*/  STL [R1+0x30], R5 ;  /* 0x0000300501007387 */ /* 0x0009e80000100800 */
[----:B------:R-:W-:Y:S01]  /*39d60*/  STL [R1+0x3c], R6 ;  /* 0x00003c0601007387 */ /* 0x000fe20000100800 */
[----:B----4-:R-:W-:-:S03]  /*39d70*/  SHF.R.U32.HI R5, RZ, 0x8, R26 ;  /* 0x00000008ff057819 */ /* 0x010fc6000001161a */
[----:B------:R-:W4:Y:S04]  /*39d80*/  LDL.LU R26, [R1+0x6c] ;  /* 0x00006c00011a7983 */ /* 0x000f280000300800 */
[----:B------:R-:W4:Y:S01]  /*39d90*/  LDL.LU R10, [R1+0x44] ;  /* 0x00004400010a7983 */ /* 0x000f220000300800 */
[----:B--2---:R-:W-:Y:S02]  /*39da0*/  SHF.R.U32.HI R4, RZ, 0x8, R24 ;  /* 0x00000008ff047819 */ /* 0x004fe40000011618 */
[----:B------:R-:W-:Y:S01]  /*39db0*/  SHF.R.U32.HI R3, RZ, 0x8, R3 ;  /* 0x00000008ff037819 */ /* 0x000fe20000011603 */
[----:B------:R-:W2:Y:S01]  /*39dc0*/  LDL.LU R24, [R1+0x60] ;  /* 0x0000600001187983 */ /* 0x000ea20000300800 */
[----:B------:R-:W-:Y:S02]  /*39dd0*/  SHF.R.U32.HI R14, RZ, 0x8, R14 ;  /* 0x00000008ff0e7819 */ /* 0x000fe4000001160e */
[----:B------:R-:W-:-:S02]  /*39de0*/  LOP3.LUT R4, R4, 0xffff, RZ, 0xc0, !PT ;  /* 0x0000ffff04047812 */ /* 0x000fc400078ec0ff */
[----:B------:R-:W-:Y:S02]  /*39df0*/  LOP3.LUT R3, R3, 0xffff, RZ, 0xc0, !PT ;  /* 0x0000ffff03037812 */ /* 0x000fe400078ec0ff */
[----:B------:R-:W-:Y:S02]  /*39e00*/  LOP3.LUT R5, R5, 0xffff, RZ, 0xc0, !PT ;  /* 0x0000ffff05057812 */ /* 0x000fe400078ec0ff */
[----:B------:R-:W-:Y:S02]  /*39e10*/  LOP3.LUT R14, R14, 0xffff, RZ, 0xc0, !PT ;  /* 0x0000ffff0e0e7812 */ /* 0x000fe400078ec0ff */
[----:B------:R-:W-:Y:S02]  /*39e20*/  SHF.R.U32.HI R13, RZ, 0x8, R13 ;  /* 0x00000008ff0d7819 */ /* 0x000fe4000001160d */
[----:B------:R-:W-:Y:S02]  /*39e30*/  SHF.R.U32.HI R2, RZ, 0x8, R2 ;  /* 0x00000008ff027819 */ /* 0x000fe40000011602 */
[----:B------:R-:W-:-:S02]  /*39e40*/  PRMT R21, R4, 0x3340, R1 ;  /* 0x0000334004157816 */ /* 0x000fc40000000001 */
[----:B------:R-:W-:Y:S02]  /*39e50*/  PRMT R22, R5, 0x3340, R3 ;  /* 0x0000334005167816 */ /* 0x000fe40000000003 */
[----:B------:R-:W-:Y:S01]  /*39e60*/  PRMT R3, R14, 0x3340, R1 ;  /* 0x000033400e037816 */ /* 0x000fe20000000001 */
[----:B------:R-:W-:Y:S01]  /*39e70*/  STL [R1+0x1a70], R21 ;  /* 0x001a701501007387 */ /* 0x000fe20000100800 */
[----:B------:R-:W-:Y:S02]  /*39e80*/  LOP3.LUT R2, R2, 0xffff, RZ, 0xc0, !PT ;  /* 0x0000ffff02027812 */ /* 0x000fe400078ec0ff */
[----:B------:R-:W-:Y:S01]  /*39e90*/  LOP3.LUT R13, R13, 0xffff, RZ, 0xc0, !PT ;  /* 0x0000ffff0d0d7812 */ /* 0x000fe200078ec0ff */
[----:B------:R-:W-:Y:S04]  /*39ea0*/  STL [R1+0x1a74], R22 ;  /* 0x001a741601007387 */ /* 0x000fe80000100800 */
[----:B------:R0:W-:Y:S02]  /*39eb0*/  STL [R1+0x1a78], R3 ;  /* 0x001a780301007387 */ /* 0x0001e40000100800 */
[----:B0-----:R-:W-:-:S05]  /*39ec0*/  PRMT R3, R13, 0x3340, R2 ;  /* 0x000033400d037816 */ /* 0x001fca0000000002 */
[----:B------:R-:W-:Y:S01]  /*39ed0*/  STL [R1+0x10], R3 ;  /* 0x0000100301007387 */ /* 0x000fe20000100800 */
[----:B---3--:R-:W-:Y:S02]  /*39ee0*/  SHF.R.U32.HI R2, RZ, 0x8, R18 ;  /* 0x00000008ff027819 */ /* 0x008fe40000011612 */
[----:B------:R-:W-:Y:S02]  /*39ef0*/  SHF.R.U32.HI R4, RZ, 0x8, R29 ;  /* 0x00000008ff047819 */ /* 0x000fe4000001161d */
[----:B------:R-:W-:Y:S02]  /*39f00*/  LOP3.LUT R2, R2, 0xffff, RZ, 0xc0, !PT ;  /* 0x0000ffff02027812 */ /* 0x000fe400078ec0ff */
[----:B------:R-:W-:Y:S02]  /*39f10*/  LOP3.LUT R4, R4, 0xffff, RZ, 0xc0, !PT ;  /* 0x0000ffff04047812 */ /* 0x000fe400078ec0ff */
[----:B-----5:R-:W-:Y:S02]  /*39f20*/  SHF.R.U32.HI R5, RZ, 0x8, R28 ;  /* 0x00000008ff057819 */ /* 0x020fe4000001161c */
[----:B------:R-:W-:-:S02]  /*39f30*/  SHF.R.U32.HI R8, RZ, 0x8, R23 ;  /* 0x00000008ff087819 */ /* 0x000fc40000011617 */
[----:B------:R-:W3:Y:S04]  /*39f40*/  LDL.LU R23, [R1+0x64] ;  /* 0x0000640001177983 */ /* 0x000ee80000300800 */
[----:B------:R-:W5:Y:S04]  /*39f50*/  LDL.LU R15, [R1+0x4c] ;  /* 0x00004c00010f7983 */ /* 0x000f680000300800 */
[----:B------:R-:W5:Y:S04]  /*39f60*/  LDL.LU R20, [R1+0x54] ;  /* 0x0000540001147983 */ /* 0x000f680000300800 */
[----:B------:R-:W5:Y:S01]  /*39f70*/  LDL.LU R19, [R1+0x48] ;  /* 0x0000480001137983 */ /* 0x000f620000300800 */
[----:B------:R-:W-:-:S02]  /*39f80*/  SHF.R.U32.HI R6, RZ, 0x8, R25 ;  /* 0x00000008ff067819 */ /* 0x000fc40000011619 */
[----:B------:R-:W-:Y:S02]  /*39f90*/  SHF.R.U32.HI R7, RZ, 0x8, R27 ;  /* 0x00000008ff077819 */ /* 0x000fe4000001161b */
[----:B------:R-:W-:Y:S02]  /*39fa0*/  LOP3.LUT R5, R5, 0xffff, RZ, 0xc0, !PT ;  /* 0x0000ffff05057812 */ /* 0x000fe400078ec0ff */
[----:B------:R-:W-:Y:S02]  /*39fb0*/  PRMT R2, R2, 0x3340, R1 ;  /* 0x0000334002027816 */ /* 0x000fe40000000001 */
[----:B------:R-:W-:Y:S02]  /*39fc0*/  LOP3.LUT R6, R6, 0xffff, RZ, 0xc0, !PT ;  /* 0x0000ffff06067812 */ /* 0x000fe400078ec0ff */
[----:B------:R-:W-:Y:S02]  /*39fd0*/  LOP3.LUT R8, R8, 0xffff, RZ, 0xc0, !PT ;  /* 0x0000ffff08087812 */ /* 0x000fe400078ec0ff */
[----:B------:R-:W-:Y:S01]  /*39fe0*/  LOP3.LUT R7, R7, 0xffff, RZ, 0xc0, !PT ;  /* 0x0000ffff07077812 */ /* 0x000fe200078ec0ff */
[----:B------:R0:W-:Y:S01]  /*39ff0*/  STL [R1+0x1a7c], R2 ;  /* 0x001a7c0201007387 */ /* 0x0001e20000100800 */
[----:B------:R-:W-:-:S02]  /*3a000*/  PRMT R29, R4, 0x3340, R5 ;  /* 0x00003340041d7816 */ /* 0x000fc40000000005 */
[----:B------:R-:W-:Y:S02]  /*3a010*/  PRMT R28, R6, 0x3340, R1 ;  /* 0x00003340061c7816 */ /* 0x000fe40000000001 */
[----:B------:R-:W-:Y:S01]  /*3a020*/  SHF.R.U32.HI R25, RZ, 0x8, R0 ;  /* 0x00000008ff197819 */ /* 0x000fe20000011600 */
[----:B------:R-:W-:Y:S01]  /*3a030*/  STL [R1+0x1a80], R29 ;  /* 0x001a801d01007387 */ /* 0x000fe20000100800 */
[----:B0-----:R-:W-:-:S03]  /*3a040*/  PRMT R2, R7, 0x3340, R8 ;  /* 0x0000334007027816 */ /* 0x001fc60000000008 */
[----:B------:R-:W-:Y:S04]  /*3a050*/  STL [R1+0x1a84], R28 ;  /* 0x001a841c01007387 */ /* 0x000fe80000100800 */
[----:B------:R0:W-:Y:S01]  /*3a060*/  STL [R1+0xc], R2 ;  /* 0x00000c0201007387 */ /* 0x0001e20000100800 */
[----:B----4-:R-:W-:-:S03]  /*3a070*/  SHF.R.U32.HI R0, RZ, 0x8, R10 ;  /* 0x00000008ff007819 */ /* 0x010fc6000001160a */
[----:B------:R-:W4:Y:S01]  /*3a080*/  LDL.LU R10, [R1+0x190] ;  /* 0x00019000010a7983 */ /* 0x000f220000300800 */
[----:B------:R-:W1:Y:S01]  /*3a090*/  S2R R18, SR_TID.X ;  /* 0x0000000000127919 */ /* 0x000e620000002100 */
[----:B--2---:R-:W-:Y:S02]  /*3a0a0*/  SHF.R.U32.HI R24, RZ, 0x8, R24 ;  /* 0x00000008ff187819 */ /* 0x004fe40000011618 */
[----:B------:R-:W-:Y:S02]  /*3a0b0*/  LOP3.LUT R0, R0, 0xffff, RZ, 0xc0, !PT ;  /* 0x0000ffff00007812 */ /* 0x000fe400078ec0ff */
[----:B------:R-:W-:Y:S02]  /*3a0c0*/  LOP3.LUT R24, R24, 0xffff, RZ, 0xc0, !PT ;  /* 0x0000ffff18187812 */ /* 0x000fe400078ec0ff */
[----:B------:R-:W-:Y:S02]  /*3a0d0*/  SHF.R.U32.HI R4, RZ, 0x8, R11 ;  /* 0x00000008ff047819 */ /* 0x000fe4000001160b */
[----:B------:R-:W-:-:S02]  /*3a0e0*/  PRMT R24, R0, 0x3340, R24 ;  /* 0x0000334000187816 */ /* 0x000fc40000000018 */
[----:B------:R-:W-:Y:S02]  /*3a0f0*/  SHF.R.U32.HI R27, RZ, 0x8, R26 ;  /* 0x00000008ff1b7819 */ /* 0x000fe4000001161a */
[----:B------:R-:W-:Y:S02]  /*3a100*/  LOP3.LUT R25, R25, 0xffff, RZ, 0xc0, !PT ;  /* 0x0000ffff19197812 */ /* 0x000fe400078ec0ff */
[----:B------:R-:W-:Y:S02]  /*3a110*/  LOP3.LUT R4, R4, 0xffff, RZ, 0xc0, !PT ;  /* 0x0000ffff04047812 */ /* 0x000fe400078ec0ff */
[----:B------:R-:W-:Y:S02]  /*3a120*/  SHF.R.U32.HI R26, RZ, 0x8, R12 ;  /* 0x00000008ff1a7819 */ /* 0x000fe4000001160c */
[----:B------:R-:W-:Y:S02]  /*3a130*/  LOP3.LUT R27, R27, 0xffff, RZ, 0xc0, !PT ;  /* 0x0000ffff1b1b7812 */ /* 0x000fe400078ec0ff */
[----:B------:R-:W-:-:S02]  /*3a140*/  PRMT R25, R4, 0x3340, R25 ;  /* 0x0000334004197816 */ /* 0x000fc40000000019 */
[----:B------:R-:W-:Y:S02]  /*3a150*/  LOP3.LUT R26, R26, 0xffff, RZ, 0xc0, !PT ;  /* 0x0000ffff1a1a7812 */ /* 0x000fe400078ec0ff */
[--C-:B------:R-:W-:Y:S02]  /*3a160*/  PRMT R27, R27, 0x3340, R1.reuse ;  /* 0x000033401b1b7816 */ /* 0x100fe40000000001 */
[----:B-1----:R-:W-:Y:S02]  /*3a170*/  LOP3.LUT R6, R18, 0x1c, RZ, 0xc0, !PT ;  /* 0x0000001c12067812 */ /* 0x002fe400078ec0ff */
[----:B------:R-:W-:-:S03]  /*3a180*/  PRMT R26, R26, 0x3340, R1 ;  /* 0x000033401a1a7816 */ /* 0x000fc60000000001 */
[----:B0-----:R-:W-:Y:S01]  /*3a190*/  IMAD.SHL.U32 R2, R6, 0x4, RZ ;  /* 0x0000000406027824 */ /* 0x001fe200078e00ff */
[----:B------:R-:W-:Y:S04]  /*3a1a0*/  STL [R1+0x1a88], R27 ;  /* 0x001a881b01007387 */ /* 0x000fe80000100800 */
[----:B------:R-:W-:Y:S04]  /*3a1b0*/  STL [R1+0x1a8c], R25 ;  /* 0x001a8c1901007387 */ /* 0x000fe80000100800 */
[----:B------:R-:W-:Y:S04]  /*3a1c0*/  STL [R1+0x1a90], R26 ;  /* 0x001a901a01007387 */ /* 0x000fe80000100800 */
[----:B------:R-:W-:Y:S01]  /*3a1d0*/  STL [R1+0x1a94], R24 ;  /* 0x001a941801007387 */ /* 0x000fe20000100800 */
[----:B---3--:R-:W-:-:S02]  /*3a1e0*/  SHF.R.U32.HI R23, RZ, 0x8, R23 ;  /* 0x00000008ff177819 */ /* 0x008fc40000011617 */
[----:B-----5:R-:W-:Y:S02]  /*3a1f0*/  SHF.R.U32.HI R4, RZ, 0x8, R15 ;  /* 0x00000008ff047819 */ /* 0x020fe4000001160f */
[----:B------:R-:W-:Y:S01]  /*3a200*/  SHF.R.U32.HI R0, RZ, 0x8, R19 ;  /* 0x00000008ff007819 */ /* 0x000fe20000011613 */
[C---:B------:R-:W-:Y:S01]  /*3a210*/  IMAD.SHL.U32 R19, R18.reuse, 0x20, RZ ;  /* 0x0000002012137824 */ /* 0x040fe200078e00ff */
[----:B------:R-:W-:Y:S02]  /*3a220*/  LOP3.LUT R18, R18, 0x18, RZ, 0xc0, !PT ;  /* 0x0000001812127812 */ /* 0x000fe400078ec0ff */
[----:B------:R-:W-:Y:S02]  /*3a230*/  SHF.R.U32.HI R5, RZ, 0x8, R20 ;  /* 0x00000008ff057819 */ /* 0x000fe40000011614 */
[----:B------:R-:W-:Y:S02]  /*3a240*/  LOP3.LUT R19, R19, 0xc60, RZ, 0xc0, !PT ;  /* 0x00000c6013137812 */ /* 0x000fe400078ec0ff */
[----:B------:R-:W-:-:S02]  /*3a250*/  LOP3.LUT R23, R23, 0xffff, RZ, 0xc0, !PT ;  /* 0x0000ffff17177812 */ /* 0x000fc400078ec0ff */
[----:B------:R-:W-:Y:S01]  /*3a260*/  LOP3.LUT R4, R4, 0xffff, RZ, 0xc0, !PT ;  /* 0x0000ffff04047812 */ /* 0x000fe200078ec0ff */
[----:B------:R-:W-:Y:S01]  /*3a270*/  IMAD R18, R18, 0x200, R19 ;  /* 0x0000020012127824 */ /* 0x000fe200078e0213 */
[----:B------:R-:W-:Y:S02]  /*3a280*/  LOP3.LUT R5, R5, 0xffff, RZ, 0xc0, !PT ;  /* 0x0000ffff05057812 */ /* 0x000fe400078ec0ff */
[----:B------:R-:W-:Y:S02]  /*3a290*/  LOP3.LUT R0, R0, 0xffff, RZ, 0xc0, !PT ;  /* 0x0000ffff00007812 */ /* 0x000fe400078ec0ff */
[--C-:B------:R-:W-:Y:S02]  /*3a2a0*/  PRMT R23, R23, 0x3340, R1.reuse ;  /* 0x0000334017177816 */ /* 0x100fe40000000001 */
[----:B------:R-:W-:Y:S02]  /*3a2b0*/  PRMT R4, R5, 0x3340, R4 ;  /* 0x0000334005047816 */ /* 0x000fe40000000004 */
[----:B------:R-:W-:-:S02]  /*3a2c0*/  PRMT R3, R0, 0x3340, R1 ;  /* 0x0000334000037816 */ /* 0x000fc40000000001 */
[----:B------:R-:W-:Y:S01]  /*3a2d0*/  LOP3.LUT R0, R18, R2, RZ, 0x3c, !PT ;  /* 0x0000000212007212 */ /* 0x000fe200078e3cff */
[----:B------:R0:W-:Y:S04]  /*3a2e0*/  STL [R1+0x1a98], R23 ;  /* 0x001a981701007387 */ /* 0x0001e80000100800 */
[----:B------:R-:W-:Y:S04]  /*3a2f0*/  STL [R1+0x8], R4 ;  /* 0x0000080401007387 */ /* 0x000fe80000100800 */
[----:B------:R4:W-:Y:S04]  /*3a300*/  STL [R1+0x1a9c], R0 ;  /* 0x001a9c0001007387 */ /* 0x0009e80000100800 */
[----:B------:R-:W-:Y:S04]  /*3a310*/  STL [R1+0x4], R3 ;  /* 0x0000040301007387 */ /* 0x000fe80000100800 */
[----:B0-----:R-:W2:Y:S04]  /*3a320*/  LDL.LU R23, [R1+0x18c] ;  /* 0x00018c0001177983 */ /* 0x001ea80000300800 */
[----:B------:R-:W3:Y:S01]  /*3a330*/  LDL.LU R24, [R1+0x134] ;  /* 0x0001340001187983 */ /* 0x000ee20000300800 */
[----:B----4-:R-:W-:-:S05]  /*3a340*/  LOP3.LUT R0, R10, 0xffff, RZ, 0xc0, !PT ;  /* 0x0000ffff0a007812 */ /* 0x010fca00078ec0ff */
[----:B------:R0:W-:Y:S04]  /*3a350*/  STL [R1], R0 ;  /* 0x0000000001007387 */ /* 0x0001e80000100800 */
[----:B------:R-:W4:Y:S04]  /*3a360*/  LDL.LU R26, [R1+0x12c] ;  /* 0x00012c00011a7983 */ /* 0x000f280000300800 */
[----:B0-----:R-:W5:Y:S04]  /*3a370*/  LDL.LU R0, [R1+0x128] ;  /* 0x0001280001007983 */ /* 0x001f680000300800 */
        /* <DEDUP_REMOVED lines=11> */
[----:B--2---:R0:W-:Y:S04]  /*3a430*/  STL [R1+0x1aa8], R5 ;  /* 0x001aa80501007387 */ /* 0x0041e80000100800 */
[----:B0-----:R-:W2:Y:S04]  /*3a440*/  LDL R5, [R1] ;  /* 0x0000000001057983 */ /* 0x001ea80000100800 */
[----:B------:R-:W2:Y:S04]  /*3a450*/  LDL.LU R6, [R1+0xd8] ;  /* 0x0000d80001067983 */ /* 0x000ea80000300800 */
[----:B--2---:R0:W-:Y:S04]  /*3a460*/  STL [R1+0x1aa4], R6 ;  /* 0x001aa40601007387 */ /* 0x0041e80000100800 */
[----:B0-----:R-:W2:Y:S04]  /*3a470*/  LDL.LU R6, [R1+0x138] ;  /* 0x0001380001067983 */ /* 0x001ea80000300800 */
[----:B------:R-:W2:Y:S01]  /*3a480*/  LDL.LU R7, [R1+0xd4] ;  /* 0x0000d40001077983 */ /* 0x000ea20000300800 */
[----:B------:R-:W-:-:S03]  /*3a490*/  LOP3.LUT R23, R23, 0xffff, RZ, 0xc0, !PT ;  /* 0x0000ffff17177812 */ /* 0x000fc600078ec0ff */
[----:B--2---:R0:W-:Y:S04]  /*3a4a0*/  STL [R1+0x1aa0], R7 ;  /* 0x001aa00701007387 */ /* 0x0041e80000100800 */
[----:B0-----:R-:W2:Y:S04]  /*3a4b0*/  LDL.LU R7, [R1+0x130] ;  /* 0x0001300001077983 */ /* 0x001ea80000300800 */
[----:B------:R-:W2:Y:S04]  /*3a4c0*/  LDL.LU R8, [R1+0xd0] ;  /* 0x0000d00001087983 */ /* 0x000ea80000300800 */
[----:B------:R-:W2:Y:S04]  /*3a4d0*/  LDL.LU R9, [R1+0xcc] ;  /* 0x0000cc0001097983 */ /* 0x000ea80000300800 */
[----:B------:R-:W2:Y:S04]  /*3a4e0*/  LDL.LU R10, [R1+0xc8] ;  /* 0x0000c800010a7983 */ /* 0x000ea80000300800 */
[----:B------:R-:W2:Y:S04]  /*3a4f0*/  LDL.LU R11, [R1+0xbc] ;  /* 0x0000bc00010b7983 */ /* 0x000ea80000300800 */
[----:B------:R-:W2:Y:S01]  /*3a500*/  LDL.LU R12, [R1+0xb8] ;  /* 0x0000b800010c7983 */ /* 0x000ea20000300800 */
[----:B------:R-:W-:-:S03]  /*3a510*/  LOP3.LUT R6, R6, 0xffff, RZ, 0xc0, !PT ;  /* 0x0000ffff06067812 */ /* 0x000fc600078ec0ff */
[----:B------:R-:W2:Y:S04]  /*3a520*/  LDL.LU R13, [R1+0xb4] ;  /* 0x0000b400010d7983 */ /* 0x000ea80000300800 */
[----:B------:R-:W2:Y:S01]  /*3a530*/  LDL.LU R14, [R1+0xb0] ;  /* 0x0000b000010e7983 */ /* 0x000ea20000300800 */
[----:B---3--:R-:W-:-:S03]  /*3a540*/  LOP3.LUT R24, R24, 0xffff, RZ, 0xc0, !PT ;  /* 0x0000ffff18187812 */ /* 0x008fc600078ec0ff */
[----:B------:R-:W3:Y:S01]  /*3a550*/  LDL.LU R15, [R1+0xac] ;  /* 0x0000ac00010f7983 */ /* 0x000ee20000300800 */
[----:B-----5:R-:W-:-:S03]  /*3a560*/  LOP3.LUT R0, R0, 0xffff, RZ, 0xc0, !PT ;  /* 0x0000ffff00007812 */ /* 0x020fc600078ec0ff */
[----:B------:R-:W5:Y:S01]  /*3a570*/  LDL.LU R16, [R1+0xa4] ;  /* 0x0000a40001107983 */ /* 0x000f620000300800 */
[----:B----4-:R-:W-:-:S03]  /*3a580*/  LOP3.LUT R26, R26, 0xffff, RZ, 0xc0, !PT ;  /* 0x0000ffff1a1a7812 */ /* 0x010fc600078ec0ff */
[----:B------:R-:W4:Y:S01]  /*3a590*/  LDL.LU R17, [R1+0xa0] ;  /* 0x0000a00001117983 */ /* 0x000f220000300800 */
[----:B------:R-:W-:-:S03]  /*3a5a0*/  LOP3.LUT R25, R25, 0xffff, RZ, 0xc0, !PT ;  /* 0x0000ffff19197812 */ /* 0x000fc600078ec0ff */
[----:B------:R-:W3:Y:S01]  /*3a5b0*/  LDL.LU R18, [R1+0x9c] ;  /* 0x00009c0001127983 */ /* 0x000ee20000300800 */
[----:B------:R-:W-:-:S03]  /*3a5c0*/  LOP3.LUT R27, R27, 0xffff, RZ, 0xc0, !PT ;  /* 0x0000ffff1b1b7812 */ /* 0x000fc600078ec0ff */
[----:B------:R-:W3:Y:S01]  /*3a5d0*/  LDL.LU R19, [R1+0x98] ;  /* 0x0000980001137983 */ /* 0x000ee20000300800 */
[----:B------:R-:W-:-:S03]  /*3a5e0*/  LOP3.LUT R3, R3, 0xffff, RZ, 0xc0, !PT ;  /* 0x0000ffff03037812 */ /* 0x000fc600078ec0ff */
[----:B------:R-:W-:Y:S01]  /*3a5f0*/  STL [R1+0x38], R23 ;  /* 0x0000381701007387 */ /* 0x000fe20000100800 */
[----:B------:R-:W-:-:S03]  /*3a600*/  LOP3.LUT R28, R28, 0xffff, RZ, 0xc0, !PT ;  /* 0x0000ffff1c1c7812 */ /* 0x000fc600078ec0ff */
[----:B------:R0:W-:Y:S01]  /*3a610*/  STL [R1+0x1c], R6 ;  /* 0x00001c0601007387 */ /* 0x0001e20000100800 */
[----:B------:R-:W-:Y:S02]  /*3a620*/  LOP3.LUT R29, R29, 0xffff, RZ, 0xc0, !PT ;  /* 0x0000ffff1d1d7812 */ /* 0x000fe400078ec0ff */
[----:B------:R-:W-:Y:S02]  /*3a630*/  LOP3.LUT R22, R22, 0xffff, RZ, 0xc0, !PT ;  /* 0x0000ffff16167812 */ /* 0x000fe400078ec0ff */
[----:B------:R-:W-:Y:S02]  /*3a640*/  PRMT R4, R4, 0x4210, R5 ;  /* 0x0000421004047816 */ /* 0x000fe40000000005 */
[----:B--2---:R-:W-:-:S05]  /*3a650*/  LOP3.LUT R7, R7, 0xffff, RZ, 0xc0, !PT ;  /* 0x0000ffff07077812 */ /* 0x004fca00078ec0ff */
[----:B------:R1:W-:Y:S04]  /*3a660*/  STL [R1+0x28], R7 ;  /* 0x0000280701007387 */ /* 0x0003e80000100800 */
[----:B------:R-:W-:Y:S04]  /*3a670*/  STL [R1+0x40], R24 ;  /* 0x0000401801007387 */ /* 0x000fe80000100800 */
[----:B------:R2:W-:Y:S04]  /*3a680*/  STL [R1+0x2c], R0 ;  /* 0x00002c0001007387 */ /* 0x0005e80000100800 */
[----:B------:R0:W-:Y:S04]  /*3a690*/  STL [R1+0x44], R26 ;  /* 0x0000441a01007387 */ /* 0x0001e80000100800 */
[----:B------:R0:W-:Y:S04]  /*3a6a0*/  STL [R1+0x48], R25 ;  /* 0x0000481901007387 */ /* 0x0001e80000100800 */
[----:B------:R0:W-:Y:S04]  /*3a6b0*/  STL [R1+0x4c], R27 ;  /* 0x00004c1b01007387 */ /* 0x0001e80000100800 */
[----:B------:R-:W-:Y:S04]  /*3a6c0*/  STL [R1+0x5c], R3 ;  /* 0x00005c0301007387 */ /* 0x000fe80000100800 */
[----:B------:R0:W-:Y:S04]  /*3a6d0*/  STL [R1+0x50], R28 ;  /* 0x0000501c01007387 */ /* 0x0001e80000100800 */
[----:B------:R0:W-:Y:S04]  /*3a6e0*/  STL [R1+0x54], R29 ;  /* 0x0000541d01007387 */ /* 0x0001e80000100800 */
[----:B------:R-:W-:Y:S04]  /*3a6f0*/  STL [R1+0x60], R22 ;  /* 0x0000601601007387 */ /* 0x000fe80000100800 */
[----:B------:R-:W2:Y:S01]  /*3a700*/  LDL.LU R5, [R1+0x1aa8] ;  /* 0x001aa80001057983 */ /* 0x000ea20000300800 */
[----:B------:R-:W-:-:S02]  /*3a710*/  LOP3.LUT R2, R2, 0xffff, RZ, 0xc0, !PT ;  /* 0x0000ffff02027812 */ /* 0x000fc400078ec0ff */
[----:B------:R-:W-:-:S03]  /*3a720*/  LOP3.LUT R21, R21, 0xffff, RZ, 0xc0, !PT ;  /* 0x0000ffff15157812 */ /* 0x000fc600078ec0ff */
[----:B------:R0:W-:Y:S04]  /*3a730*/  STL [R1+0x58], R2 ;  /* 0x0000580201007387 */ /* 0x0001e80000100800 */
[----:B------:R0:W-:Y:S01]  /*3a740*/  STL [R1+0x64], R21 ;  /* 0x0000641501007387 */ /* 0x0001e20000100800 */
[----:B--2---:R-:W-:-:S03]  /*3a750*/  PRMT R5, R5, 0x4210, R6 ;  /* 0x0000421005057816 */ /* 0x004fc60000000006 */
[----:B0-----:R-:W2:Y:S01]  /*3a760*/  LDL.LU R6, [R1+0x1aa4] ;  /* 0x001aa40001067983 */ /* 0x001ea20000300800 */
[----:B------:R-:W-:Y:S02]  /*3a770*/  LOP3.LUT R20, R20, 0xffff, RZ, 0xc0, !PT ;  /* 0x0000ffff14147812 */ /* 0x000fe400078ec0ff */
[----:B--2---:R-:W-:Y:S02]  /*3a780*/  PRMT R6, R6, 0x4210, R7 ;  /* 0x0000421006067816 */ /* 0x004fe40000000007 */
[----:B-1----:R-:W2:Y:S04]  /*3a790*/  LDL.LU R7, [R1+0x1aa0] ;  /* 0x001aa00001077983 */ /* 0x002ea80000300800 */
[----:B------:R0:W-:Y:S01]  /*3a7a0*/  STL [R1+0x68], R20 ;  /* 0x0000681401007387 */ /* 0x0001e20000100800 */
[----:B------:R-:W-:-:S02]  /*3a7b0*/  PRMT R8, R8, 0x4210, R23 ;  /* 0x0000421008087816 */ /* 0x000fc40000000017 */
[----:B------:R-:W-:Y:S02]  /*3a7c0*/  PRMT R9, R9, 0x4210, R24 ;  /* 0x0000421009097816 */ /* 0x000fe40000000018 */
[----:B------:R-:W-:Y:S02]  /*3a7d0*/  PRMT R10, R10, 0x4210, R26 ;  /* 0x000042100a0a7816 */ /* 0x000fe4000000001a */
[----:B--2---:R-:W-:Y:S02]  /*3a7e0*/  PRMT R7, R7, 0x4210, R0 ;  /* 0x0000421007077816 */ /* 0x004fe40000000000 */
[----:B------:R-:W2:Y:S01]  /*3a7f0*/  LDL.LU R0, [R1+0x1a9c] ;  /* 0x001a9c0001007983 */ /* 0x000ea20000300800 */
[----:B------:R-:W-:-:S03]  /*3a800*/  PRMT R11, R11, 0x4210, R25 ;  /* 0x000042100b0b7816 */ /* 0x000fc60000000019 */
[----:B------:R-:W2:Y:S01]  /*3a810*/  LDL.LU R23, [R1+0x1a98] ;  /* 0x001a980001177983 */ /* 0x000ea20000300800 */
[----:B------:R-:W-:-:S03]  /*3a820*/  PRMT R12, R12, 0x4210, R27 ;  /* 0x000042100c0c7816 */ /* 0x000fc6000000001b */
[----:B------:R-:W2:Y:S01]  /*3a830*/  LDL.LU R24, [R1+0x1a94] ;  /* 0x001a940001187983 */ /* 0x000ea20000300800 */
[----:B------:R-:W-:-:S03]  /*3a840*/  PRMT R13, R13, 0x4210, R28 ;  /* 0x000042100d0d7816 */ /* 0x000fc6000000001c */
[----:B------:R-:W2:Y:S01]  /*3a850*/  LDL.LU R26, [R1+0x1a90] ;  /* 0x001a9000011a7983 */ /* 0x000ea20000300800 */
[----:B------:R-:W-:-:S03]  /*3a860*/  PRMT R14, R14, 0x4210, R29 ;  /* 0x000042100e0e7816 */ /* 0x000fc6000000001d */
[----:B------:R-:W2:Y:S01]  /*3a870*/  LDL.LU R25, [R1+0x1a8c] ;  /* 0x001a8c0001197983 */ /* 0x000ea20000300800 */
[----:B---3--:R-:W-:-:S03]  /*3a880*/  PRMT R15, R15, 0x4210, R2 ;  /* 0x000042100f0f7816 */ /* 0x008fc60000000002 */
[----:B------:R-:W3:Y:S01]  /*3a890*/  LDL.LU R27, [R1+0x1a88] ;  /* 0x001a8800011b7983 */ /* 0x000ee20000300800 */
[----:B-----5:R-:W-:-:S03]  /*3a8a0*/  PRMT R16, R16, 0x4210, R3 ;  /* 0x0000421010107816 */ /* 0x020fc60000000003 */
[----:B------:R-:W5:Y:S01]  /*3a8b0*/  LDL.LU R28, [R1+0x1a84] ;  /* 0x001a8400011c7983 */ /* 0x000f620000300800 */
[----:B----4-:R-:W-:-:S03]  /*3a8c0*/  PRMT R17, R17, 0x4210, R22 ;  /* 0x0000421011117816 */ /* 0x010fc60000000016 */
[----:B------:R-:W5:Y:S01]  /*3a8d0*/  LDL.LU R29, [R1+0x1a80] ;  /* 0x001a8000011d7983 */ /* 0x000f620000300800 */
[----:B------:R-:W-:-:S03]  /*3a8e0*/  PRMT R18, R18, 0x4210, R21 ;  /* 0x0000421012127816 */ /* 0x000fc60000000015 */
[----:B------:R-:W4:Y:S01]  /*3a8f0*/  LDL.LU R2, [R1+0x1a7c] ;  /* 0x001a7c0001027983 */ /* 0x000f220000300800 */
[----:B------:R-:W-:-:S03]  /*3a900*/  PRMT R19, R19, 0x4210, R20 ;  /* 0x0000421013137816 */ /* 0x000fc60000000014 */
[----:B------:R-:W3:Y:S04]  /*3a910*/  LDL.LU R3, [R1+0x1a78] ;  /* 0x001a780001037983 */ /* 0x000ee80000300800 */
[----:B------:R-:W3:Y:S04]  /*3a920*/  LDL.LU R22, [R1+0x1a74] ;  /* 0x001a740001167983 */ /* 0x000ee80000300800 */
[----:B------:R-:W3:Y:S04]  /*3a930*/  LDL.LU R21, [R1+0x1a70] ;  /* 0x001a700001157983 */ /* 0x000ee80000300800 */
[----:B0-----:R-:W3:Y:S04]  /*3a940*/  LDL.LU R20, [R1+0x1a6c] ;  /* 0x001a6c0001147983 */ /* 0x001ee80000300800 */
[----:B--2---:R0:W-:Y:S04]  /*3a950*/  STS.128 [R0+UR6], R4 ;  /* 0x0000000400007988 */ /* 0x0041e80008000c06 */
[----:B------:R1:W-:Y:S04]  /*3a960*/  STS.128 [R0+UR6+0x80], R8 ;  /* 0x0000800800007988 */ /* 0x0003e80008000c06 */
[----:B------:R2:W-:Y:S04]  /*3a970*/  STS.128 [R0+UR6+0x100], R12 ;  /* 0x0001000c00007988 */ /* 0x0005e80008000c06 */
[----:B0-----:R-:W3:Y:S04]  /*3a980*/  LDL.LU R4, [R1+0x94] ;  /* 0x0000940001047983 */ /* 0x001ee80000300800 */
[----:B------:R-:W3:Y:S04]  /*3a990*/  LDL.LU R5, [R1+0x8c] ;  /* 0x00008c0001057983 */ /* 0x000ee80000300800 */
[----:B------:R-:W3:Y:S04]  /*3a9a0*/  LDL.LU R6, [R1+0x84] ;  /* 0x0000840001067983 */ /* 0x000ee80000300800 */
[----:B------:R-:W3:Y:S04]  /*3a9b0*/  LDL.LU R7, [R1+0x7c] ;  /* 0x00007c0001077983 */ /* 0x000ee80000300800 */
[----:B-1----:R-:W3:Y:S04]  /*3a9c0*/  LDL.LU R8, [R1+0x70] ;  /* 0x0000700001087983 */ /* 0x002ee80000300800 */
[----:B------:R-:W4:Y:S04]  /*3a9d0*/  LDL.LU R9, [R1+0x18] ;  /* 0x0000180001097983 */ /* 0x000f280000300800 */
[----:B------:R-:W4:Y:S04]  /*3a9e0*/  LDL.LU R10, [R1+0x24] ;  /* 0x00002400010a7983 */ /* 0x000f280000300800 */
[----:B------:R-:W4:Y:S04]  /*3a9f0*/  LDL.LU R11, [R1+0x34] ;  /* 0x00003400010b7983 */ /* 0x000f280000300800 */
[----:B--2---:R-:W2:Y:S04]  /*3aa00*/  LDL.LU R15, [R1+0x90] ;  /* 0x00009000010f7983 */ /* 0x004ea80000300800 */
[----:B------:R-:W4:Y:S04]  /*3aa10*/  LDL.LU R13, [R1+0x20] ;  /* 0x00002000010d7983 */ /* 0x000f280000300800 */
[----:B------:R-:W5:Y:S04]  /*3aa20*/  LDL.LU R14, [R1+0x30] ;  /* 0x00003000010e7983 */ /* 0x000f680000300800 */
[----:B------:R-:W5:Y:S04]  /*3aa30*/  LDL.LU R12, [R1+0x3c] ;  /* 0x00003c00010c7983 */ /* 0x000f680000300800 */
[----:B------:R0:W-:Y:S04]  /*3aa40*/  STS.128 [R0+UR6+0x180], R16 ;  /* 0x0001801000007988 */ /* 0x0001e80008000c06 */
[----:B0-----:R-:W5:Y:S04]  /*3aa50*/  LDL.LU R16, [R1+0x88] ;  /* 0x0000880001107983 */ /* 0x001f680000300800 */
[----:B------:R-:W5:Y:S04]  /*3aa60*/  LDL.LU R18, [R1+0x80] ;  /* 0x0000800001127983 */ /* 0x000f680000300800 */
[----:B------:R-:W5:Y:S04]  /*3aa70*/  LDL.LU R17, [R1+0x74] ;  /* 0x0000740001117983 */ /* 0x000f680000300800 */
[----:B------:R-:W5:Y:S04]  /*3aa80*/  LDL.LU R19, [R1+0x14] ;  /* 0x0000140001137983 */ /* 0x000f680000300800 */
[----:B------:R-:W-:Y:S01]  /*3aa90*/  STL [R1+0x1a4c], R0 ;  /* 0x001a4c0001007387 */ /* 0x000fe20000100800 */
[----:B---3--:R-:W-:-:S02]  /*3aaa0*/  PRMT R8, R8, 0x5410, R20 ;  /* 0x0000541008087816 */ /* 0x008fc40000000014 */
[----:B--2---:R-:W-:Y:S02]  /*3aab0*/  PRMT R4, R4, 0x5410, R15 ;  /* 0x0000541004047816 */ /* 0x004fe4000000000f */
[----:B------:R-:W2:Y:S01]  /*3aac0*/  LDL.LU R15, [R1+0x10] ;  /* 0x00001000010f7983 */ /* 0x000ea20000300800 */
[----:B----4-:R-:W-:Y:S02]  /*3aad0*/  PRMT R10, R10, 0x5410, R13 ;  /* 0x000054100a0a7816 */ /* 0x010fe4000000000d */
[----:B-----5:R-:W-:Y:S02]  /*3aae0*/  PRMT R6, R6, 0x5410, R18 ;  /* 0x0000541006067816 */ /* 0x020fe40000000012 */
[----:B------:R-:W3:Y:S01]  /*3aaf0*/  LDL.LU R18, [R1+0xc] ;  /* 0x00000c0001127983 */ /* 0x000ee20000300800 */
[----:B------:R-:W-:-:S03]  /*3ab00*/  PRMT R7, R7, 0x5410, R17 ;  /* 0x0000541007077816 */ /* 0x000fc60000000011 */
[----:B------:R0:W-:Y:S01]  /*3ab10*/  STL [R1+0x1a68], R6 ;  /* 0x001a680601007387 */ /* 0x0001e20000100800 */
[----:B------:R-:W-:-:S03]  /*3ab20*/  PRMT R9, R9, 0x5410, R19 ;  /* 0x0000541009097816 */ /* 0x000fc60000000013 */
[----:B------:R1:W-:Y:S04]  /*3ab30*/  STL [R1+0x1a64], R7 ;  /* 0x001a640701007387 */ /* 0x0003e80000100800 */
[----:B------:R4:W-:Y:S04]  /*3ab40*/  STL [R1+0x1a60], R8 ;  /* 0x001a600801007387 */ /* 0x0009e80000100800 */
[----:B------:R5:W-:Y:S04]  /*3ab50*/  STL [R1+0x1a5c], R9 ;  /* 0x001a5c0901007387 */ /* 0x000be80000100800 */
[----:B------:R-:W2:Y:S04]  /*3ab60*/  LDL.LU R19, [R1+0x8] ;  /* 0x0000080001137983 */ /* 0x000ea80000300800 */
[----:B0-----:R-:W2:Y:S04]  /*3ab70*/  LDL.LU R6, [R1+0x1c] ;  /* 0x00001c0001067983 */ /* 0x001ea80000300800 */
[----:B-1----:R-:W2:Y:S04]  /*3ab80*/  LDL.LU R7, [R1+0x28] ;  /* 0x0000280001077983 */ /* 0x002ea80000300800 */
[----:B----4-:R-:W4:Y:S04]  /*3ab90*/  LDL.LU R8, [R1+0x2c] ;  /* 0x00002c0001087983 */ /* 0x010f280000300800 */
[----:B-----5:R-:W5:Y:S04]  /*3aba0*/  LDL.LU R9, [R1+0x38] ;  /* 0x0000380001097983 */ /* 0x020f680000300800 */
[----:B------:R0:W-:Y:S04]  /*3abb0*/  STL [R1+0x1a58], R10 ;  /* 0x001a580a01007387 */ /* 0x0001e80000100800 */
[----:B0-----:R-:W2:Y:S04]  /*3abc0*/  LDL.LU R10, [R1+0x40] ;  /* 0x00004000010a7983 */ /* 0x001ea80000300800 */
[----:B------:R-:W2:Y:S04]  /*3abd0*/  LDL.LU R0, [R1+0x4c] ;  /* 0x00004c0001007983 */ /* 0x000ea80000300800 */
[----:B--2---:R0:W-:Y:S04]  /*3abe0*/  STL [R1+0x1a50], R0 ;  /* 0x001a500001007387 */ /* 0x0041e80000100800 */
[----:B0-----:R-:W2:Y:S01]  /*3abf0*/  LDL.LU R0, [R1+0x48] ;  /* 0x0000480001007983 */ /* 0x001ea20000300800 */
[----:B------:R-:W-:-:S02]  /*3ac00*/  PRMT R11, R11, 0x5410, R14 ;  /* 0x000054100b0b7816 */ /* 0x000fc4000000000e */
[----:B------:R-:W-:Y:S02]  /*3ac10*/  PRMT R12, R12, 0x5410, R21 ;  /* 0x000054100c0c7816 */ /* 0x000fe40000000015 */
[----:B------:R-:W-:Y:S02]  /*3ac20*/  PRMT R3, R22, 0x5410, R3 ;  /* 0x0000541016037816 */ /* 0x000fe40000000003 */
[----:B------:R-:W-:Y:S02]  /*3ac30*/  PRMT R2, R15, 0x5410, R2 ;  /* 0x000054100f027816 */ /* 0x000fe40000000002 */
[----:B------:R-:W-:Y:S01]  /*3ac40*/  PRMT R15, R29, 0x5410, R28 ;  /* 0x000054101d0f7816 */ /* 0x000fe2000000001c */
[----:B--2---:R0:W-:Y:S04]  /*3ac50*/  STL [R1+0x1a54], R0 ;  /* 0x001a540001007387 */ /* 0x0041e80000100800 */
[----:B0-----:R-:W2:Y:S04]  /*3ac60*/  LDL.LU R0, [R1+0x44] ;  /* 0x0000440001007983 */ /* 0x001ea80000300800 */
[----:B------:R-:W2:Y:S04]  /*3ac70*/  LDL.LU R13, [R1+0x50] ;  /* 0x00005000010d7983 */ /* 0x000ea80000300800 */
[----:B------:R-:W2:Y:S04]  /*3ac80*/  LDL.LU R14, [R1+0x54] ;  /* 0x00005400010e7983 */ /* 0x000ea80000300800 */
[----:B------:R-:W2:Y:S04]  /*3ac90*/  LDL.LU R21, [R1+0x4] ;  /* 0x0000040001157983 */ /* 0x000ea80000300800 */
[----:B------:R-:W4:Y:S04]  /*3aca0*/  LDL.LU R22, [R1+0x68] ;  /* 0x0000680001167983 */ /* 0x000f280000300800 */
[----:B------:R-:W4:Y:S01]  /*3acb0*/  LDL.LU R28, [R1] ;  /* 0x00000000011c7983 */ /* 0x000f220000300800 */
[----:B------:R-:W-:-:S02]  /*3acc0*/  PRMT R5, R5, 0x5410, R16 ;  /* 0x0000541005057816 */ /* 0x000fc40000000010 */
[----:B---3--:R-:W-:Y:S02]  /*3acd0*/  PRMT R16, R18, 0x5410, R27 ;  /* 0x0000541012107816 */ /* 0x008fe4000000001b */
[----:B------:R-:W3:Y:S01]  /*3ace0*/  LDL.LU R27, [R1+0x64] ;  /* 0x00006400011b7983 */ /* 0x000ee20000300800 */
[----:B------:R-:W-:-:S03]  /*3acf0*/  PRMT R17, R25, 0x5410, R26 ;  /* 0x0000541019117816 */ /* 0x000fc6000000001a */
[----:B------:R-:W3:Y:S01]  /*3ad00*/  LDL.LU R20, [R1+0x250] ;  /* 0x0002500001147983 */ /* 0x000ee20000300800 */
[----:B------:R-:W-:-:S03]  /*3ad10*/  PRMT R18, R24, 0x5410, R23 ;  /* 0x0000541018127816 */ /* 0x000fc60000000017 */
[----:B------:R-:W3:Y:S04]  /*3ad20*/  LDL.LU R29, [R1+0x24c] ;  /* 0x00024c00011d7983 */ /* 0x000ee80000300800 */
[----:B------:R-:W3:Y:S04]  /*3ad30*/  LDL.LU R25, [R1+0x60] ;  /* 0x0000600001197983 */ /* 0x000ee80000300800 */
[----:B------:R-:W3:Y:S01]  /*3ad40*/  LDL.LU R26, [R1+0x114] ;  /* 0x00011400011a7983 */ /* 0x000ee20000300800 */
[----:B------:R-:W-:-:S03]  /*3ad50*/  PRMT R5, R5, 0x5210, R6 ;  /* 0x0000521005057816 */ /* 0x000fc60000000006 */
[----:B------:R-:W3:Y:S04]  /*3ad60*/  LDL.LU R24, [R1+0x19c] ;  /* 0x00019c0001187983 */ /* 0x000ee80000300800 */
[----:B------:R-:W3:Y:S01]  /*3ad70*/  LDL.LU R23, [R1+0x78] ;  /* 0x0000780001177983 */ /* 0x000ee20000300800 */
[----:B--2---:R-:W-:-:S03]  /*3ad80*/  PRMT R19, R19, 0x5410, R21 ;  /* 0x0000541013137816 */ /* 0x004fc60000000015 */
[----:B------:R-:W2:Y:S01]  /*3ad90*/  LDL.LU R21, [R1+0x17c] ;  /* 0x00017c0001157983 */ /* 0x000ea20000300800 */
[----:B----4-:R-:W-:-:S03]  /*3ada0*/  PRMT R4, R4, 0x5210, R28 ;  /* 0x0000521004047816 */ /* 0x010fc6000000001c */
[----:B------:R-:W4:Y:S04]  /*3adb0*/  LDL.LU R28, [R1+0x174] ;  /* 0x00017400011c7983 */ /* 0x000f280000300800 */
[----:B------:R-:W2:Y:S02]  /*3adc0*/  LDL.LU R6, [R1+0x1a68] ;  /* 0x001a680001067983 */ /* 0x000ea40000300800 */
[----:B--2---:R-:W-:Y:S02]  /*3add0*/  PRMT R6, R6, 0x5210, R7 ;  /* 0x0000521006067816 */ /* 0x004fe40000000007 */
[----:B------:R-:W2:Y:S02]  /*3ade0*/  LDL.LU R7, [R1+0x1a64] ;  /* 0x001a640001077983 */ /* 0x000ea40000300800 */
[----:B--2---:R-:W-:-:S02]  /*3adf0*/  PRMT R7, R7, 0x5210, R8 ;  /* 0x0000521007077816 */ /* 0x004fc40000000008 */
[----:B------:R-:W5:Y:S02]  /*3ae00*/  LDL.LU R8, [R1+0x1a60] ;  /* 0x001a600001087983 */ /* 0x000f640000300800 */
[----:B-----5:R-:W-:Y:S02]  /*3ae10*/  PRMT R8, R8, 0x5210, R9 ;  /* 0x0000521008087816 */ /* 0x020fe40000000009 */
[----:B------:R-:W2:Y:S02]  /*3ae20*/  LDL.LU R9, [R1+0x1a5c] ;  /* 0x001a5c0001097983 */ /* 0x000ea40000300800 */
[----:B--2---:R-:W-:Y:S02]  /*3ae30*/  PRMT R9, R9, 0x5210, R10 ;  /* 0x0000521009097816 */ /* 0x004fe4000000000a */
[----:B------:R-:W2:Y:S02]  /*3ae40*/  LDL.LU R10, [R1+0x1a58] ;  /* 0x001a5800010a7983 */ /* 0x000ea40000300800 */
[----:B--2---:R-:W-:-:S02]  /*3ae50*/  PRMT R10, R10, 0x5210, R0 ;  /* 0x000052100a0a7816 */ /* 0x004fc40000000000 */
[----:B------:R-:W2:Y:S02]  /*3ae60*/  LDL.LU R0, [R1+0x1a54] ;  /* 0x001a540001007983 */ /* 0x000ea40000300800 */
[----:B--2---:R-:W-:Y:S02]  /*3ae70*/  PRMT R11, R11, 0x5210, R0 ;  /* 0x000052100b0b7816 */ /* 0x004fe40000000000 */
[----:B------:R-:W2:Y:S01]  /*3ae80*/  LDL.LU R0, [R1+0x1a50] ;  /* 0x001a500001007983 */ /* 0x000ea20000300800 */
[----:B------:R-:W-:Y:S02]  /*3ae90*/  PRMT R13, R3, 0x5210, R13 ;  /* 0x00005210030d7816 */ /* 0x000fe4000000000d */
[----:B------:R-:W-:Y:S02]  /*3aea0*/  PRMT R14, R2, 0x5210, R14 ;  /* 0x00005210020e7816 */ /* 0x000fe4000000000e */
[----:B--2---:R-:W-:Y:S02]  /*3aeb0*/  PRMT R12, R12, 0x5210, R0 ;  /* 0x000052100c0c7816 */ /* 0x004fe40000000000 */
[----:B------:R-:W2:Y:S04]  /*3aec0*/  LDL.LU R0, [R1+0x1a4c] ;  /* 0x001a4c0001007983 */ /* 0x000ea80000300800 */
[----:B------:R-:W5:Y:S04]  /*3aed0*/  LDL.LU R3, [R1+0x5c] ;  /* 0x00005c0001037983 */ /* 0x000f680000300800 */
[----:B------:R-:W2:Y:S01]  /*3aee0*/  LDL.LU R2, [R1+0x58] ;  /* 0x0000580001027983 */ /* 0x000ea20000300800 */
[----:B---3--:R-:W-:-:S02]  /*3aef0*/  PRMT R18, R18, 0x5210, R27 ;  /* 0x0000521012127816 */ /* 0x008fc4000000001b */
[----:B--2---:R-:W-:-:S05]  /*3af00*/  PRMT R15, R15, 0x5210, R2 ;  /* 0x000052100f0f7816 */ /* 0x004fca0000000002 */
[----:B------:R0:W-:Y:S04]  /*3af10*/  STS.128 [R0+UR6+0x300], R12 ;  /* 0x0003000c00007988 */ /* 0x0001e80008000c06 */
[----:B0-----:R-:W2:Y:S04]  /*3af20*/  LDL.LU R15, [R1+0x120] ;  /* 0x00012000010f7983 */ /* 0x001ea80000300800 */
[----:B------:R4:W-:Y:S02]  /*3af30*/  STS.128 [R0+UR6+0x200], R4 ;  /* 0x0002000400007988 */ /* 0x0009e40008000c06 */
[----:B----4-:R-:W-:Y:S01]  /*3af40*/  IMAD.IADD R5, R26, 0x1, -R28 ;  /* 0x000000011a057824 */ /* 0x010fe200078e0a1c */
[----:B-----5:R-:W-:Y:S01]  /*3af50*/  PRMT R16, R16, 0x5210, R3 ;  /* 0x0000521010107816 */ /* 0x020fe20000000003 */
[----:B------:R-:W3:Y:S01]  /*3af60*/  LDL.LU R28, [R1+0x198] ;  /* 0x00019800011c7983 */ /* 0x000ee20000300800 */
[----:B------:R-:W-:Y:S01]  /*3af70*/  IMAD.IADD R2, R24, 0x1, -R29 ;  /* 0x0000000118027824 */ /* 0x000fe200078e0a1d */
[----:B------:R-:W-:-:S02]  /*3af80*/  PRMT R17, R17, 0x5210, R25 ;  /* 0x0000521011117816 */ /* 0x000fc40000000019 */
[----:B------:R-:W-:Y:S01]  /*3af90*/  PRMT R19, R19, 0x5210, R22 ;  /* 0x0000521013137816 */ /* 0x000fe20000000016 */
[----:B------:R-:W4:Y:S01]  /*3afa0*/  LDL.LU R27, [R1+0x194] ;  /* 0x00019400011b7983 */ /* 0x000f220000300800 */
[----:B------:R-:W-:Y:S01]  /*3afb0*/  FADD R2, R2, -1 ;  /* 0xbf80000002027421 */ /* 0x000fe20000000000 */
[----:B------:R-:W-:Y:S01]  /*3afc0*/  IMAD.IADD R21, R23, 0x1, -R21 ;  /* 0x0000000117157824 */ /* 0x000fe200078e0a15 */
[----:B------:R-:W0:Y:S01]  /*3afd0*/  LDC R6, c[0x0][0x3e8] ;  /* 0x0000fa00ff067b82 */ /* 0x000e220000000800 */
[----:B------:R1:W-:Y:S04]  /*3afe0*/  STS.128 [R0+UR6+0x380], R16 ;  /* 0x0003801000007988 */ /* 0x0003e80008000c06 */
[----:B------:R5:W-:Y:S01]  /*3aff0*/  STS.128 [R0+UR6+0x280], R8 ;  /* 0x0002800800007988 */ /* 0x000be20008000c06 */
[----:B-1----:R-:W-:Y:S01]  /*3b000*/  FADD R19, R5, -1 ;  /* 0xbf80000005137421 */ /* 0x002fe20000000000 */
[----:B------:R-:W-:Y:S01]  /*3b010*/  ISETP.GE.U32.AND P4, PT, R24, 0x7f800000, PT ;  /* 0x7f8000001800780c */ /* 0x000fe20003f86070 */
[----:B------:R-:W1:Y:S01]  /*3b020*/  LDC.64 R16, c[0x0][0x398] ;  /* 0x0000e600ff107b82 */ /* 0x000e620000000a00 */
[----:B-----5:R-:W5:Y:S01]  /*3b030*/  LDL.LU R8, [R1+0x110] ;  /* 0x0001100001087983 */ /* 0x020f620000300800 */
[----:B------:R-:W0:Y:S01]  /*3b040*/  S2R R11, SR_TID.X ;  /* 0x00000000000b7919 */ /* 0x000e220000002100 */
[----:B------:R-:W-:Y:S01]  /*3b050*/  FADD R0, R21, -1 ;  /* 0xbf80000015007421 */ /* 0x000fe20000000000 */
[----:B--2---:R-:W-:-:S02]  /*3b060*/  IMAD.IADD R3, R15, 0x1, -R20 ;  /* 0x000000010f037824 */ /* 0x004fc400078e0a14 */
[----:B------:R-:W-:Y:S02]  /*3b070*/  IMAD.MOV.U32 R20, RZ, RZ, 0x3dc6b27f ;  /* 0x3dc6b27fff147424 */ /* 0x000fe400078e00ff */
[----:B------:R-:W-:-:S04]  /*3b080*/  FADD R3, R3, -1 ;  /* 0xbf80000003037421 */ /* 0x000fc80000000000 */
[----:B------:R-:W-:-:S04]  /*3b090*/  FFMA.FTZ R4, R3, R20, -0.16845393180847167969 ;  /* 0xbe2c7f3003047423 */ /* 0x000fc80000010014 */
[----:B------:R-:W-:-:S04]  /*3b0a0*/  FFMA.FTZ R4, R3, R4, 0.1716887056827545166 ;  /* 0x3e2fcf2a03047423 */ /* 0x000fc80000010004 */
[----:B------:R-:W-:-:S04]  /*3b0b0*/  FFMA.FTZ R4, R3, R4, -0.17900948226451873779 ;  /* 0xbe374e4303047423 */ /* 0x000fc80000010004 */
[----:B------:R-:W-:-:S04]  /*3b0c0*/  FFMA.FTZ R4, R3, R4, 0.20512372255325317383 ;  /* 0x3e520bf403047423 */ /* 0x000fc80000010004 */
[----:B------:R-:W-:-:S04]  /*3b0d0*/  FFMA.FTZ R4, R3, R4, -0.24046532809734344482 ;  /* 0xbe763c8b03047423 */ /* 0x000fc80000010004 */
[----:B------:R-:W-:-:S04]  /*3b0e0*/  FFMA.FTZ R4, R3, R4, 0.28857114911079406738 ;  /* 0x3e93bf9903047423 */ /* 0x000fc80000010004 */
[----:B------:R-:W-:-:S04]  /*3b0f0*/  FFMA.FTZ R4, R3, R4, -0.36067417263984680176 ;  /* 0xbeb8aa4903047423 */ /* 0x000fc80000010004 */
[----:B------:R-:W-:-:S04]  /*3b100*/  FFMA.FTZ R4, R3, R4, 0.48089820146560668945 ;  /* 0x3ef6384a03047423 */ /* 0x000fc80000010004 */
[----:B------:R-:W-:Y:S01]  /*3b110*/  FFMA.FTZ R4, R3, R4, -0.72134751081466674805 ;  /* 0xbf38aa3b03047423 */ /* 0x000fe20000010004 */
[----:B------:R-:W-:-:S03]  /*3b120*/  FFMA.FTZ R5, R2, R20, -0.16845393180847167969 ;  /* 0xbe2c7f3002057423 */ /* 0x000fc60000010014 */
[----:B------:R-:W-:Y:S01]  /*3b130*/  FMUL R4, R3, R4 ;  /* 0x0000000403047220 */ /* 0x000fe20000400000 */
[----:B------:R-:W-:-:S03]  /*3b140*/  FFMA.FTZ R5, R2, R5, 0.1716887056827545166 ;  /* 0x3e2fcf2a02057423 */ /* 0x000fc60000010005 */
[----:B------:R-:W-:Y:S01]  /*3b150*/  FMUL R4, R3, R4 ;  /* 0x0000000403047220 */ /* 0x000fe20000400000 */
[----:B------:R-:W-:-:S03]  /*3b160*/  FFMA.FTZ R5, R2, R5, -0.17900948226451873779 ;  /* 0xbe374e4302057423 */ /* 0x000fc60000010005 */
[----:B------:R-:W-:Y:S01]  /*3b170*/  FFMA.FTZ R4, R3, 1.4426950216293334961, R4 ;  /* 0x3fb8aa3b03047823 */ /* 0x000fe20000010004 */
[----:B------:R-:W-:-:S03]  /*3b180*/  FFMA.FTZ R5, R2, R5, 0.20512372255325317383 ;  /* 0x3e520bf402057423 */ /* 0x000fc60000010005 */
[----:B---3--:R-:W-:Y:S02]  /*3b190*/  FADD R9, R28, R4 ;  /* 0x000000041c097221 */ /* 0x008fe40000000000 */
[----:B------:R-:W2:Y:S01]  /*3b1a0*/  S2R R28, SR_TID.X ;  /* 0x00000000001c7919 */ /* 0x000ea20000002100 */
[----:B------:R-:W-:-:S04]  /*3b1b0*/  FFMA.FTZ R5, R2, R5, -0.24046532809734344482 ;  /* 0xbe763c8b02057423 */ /* 0x000fc80000010005 */
[----:B------:R-:W-:-:S04]  /*3b1c0*/  FFMA.FTZ R5, R2, R5, 0.28857114911079406738 ;  /* 0x3e93bf9902057423 */ /* 0x000fc80000010005 */
[----:B------:R-:W-:-:S04]  /*3b1d0*/  FFMA.FTZ R5, R2, R5, -0.36067417263984680176 ;  /* 0xbeb8aa4902057423 */ /* 0x000fc80000010005 */
[----:B------:R-:W-:-:S04]  /*3b1e0*/  FFMA.FTZ R5, R2, R5, 0.48089820146560668945 ;  /* 0x3ef6384a02057423 */ /* 0x000fc80000010005 */
[----:B------:R-:W-:-:S04]  /*3b1f0*/  FFMA.FTZ R5, R2, R5, -0.72134751081466674805 ;  /* 0xbf38aa3b02057423 */ /* 0x000fc80000010005 */
[----:B------:R-:W-:-:S04]  /*3b200*/  FMUL R5, R2, R5 ;  /* 0x0000000502057220 */ /* 0x000fc80000400000 */
[----:B------:R-:W-:-:S04]  /*3b210*/  FMUL R5, R2, R5 ;  /* 0x0000000502057220 */ /* 0x000fc80000400000 */
[----:B------:R-:W-:Y:S01]  /*3b220*/  FFMA.FTZ R5, R2, 1.4426950216293334961, R5 ;  /* 0x3fb8aa3b02057823 */ /* 0x000fe20000010005 */
[----:B--2---:R-:W-:-:S03]  /*3b230*/  IMAD.SHL.U32 R25, R28, 0x800, RZ ;  /* 0x000008001c197824 */ /* 0x004fc600078e00ff */
[----:B----4-:R-:W-:Y:S01]  /*3b240*/  FADD R10, R27, R5 ;  /* 0x000000051b0a7221 */ /* 0x010fe20000000000 */
[C---:B------:R-:W-:Y:S02]  /*3b250*/  LOP3.LUT R27, R28.reuse, 0x40, RZ, 0xc0, !PT ;  /* 0x000000401c1b7812 */ /* 0x040fe400078ec0ff */
[----:B------:R-:W-:Y:S02]  /*3b260*/  LOP3.LUT R28, R28, 0x3f, RZ, 0xc0, !PT ;  /* 0x0000003f1c1c7812 */ /* 0x000fe400078ec0ff */
[----:B------:R-:W-:Y:S02]  /*3b270*/  LOP3.LUT R25, R25, 0x3000, RZ, 0xc0, !PT ;  /* 0x0000300019197812 */ /* 0x000fe400078ec0ff */
[----:B------:R-:W-:-:S03]  /*3b280*/  SHF.R.U32.HI R27, RZ, 0x1, R27 ;  /* 0x00000001ff1b7819 */ /* 0x000fc6000001161b */
[----:B------:R-:W-:Y:S01]  /*3b290*/  IMAD R28, R28, 0x10, R25 ;  /* 0x000000101c1c7824 */ /* 0x000fe200078e0219 */
[----:B------:R-:W-:-:S04]  /*3b2a0*/  ISETP.GE.U32.AND P3, PT, R15, 0x7f800000, PT ;  /* 0x7f8000000f00780c */ /* 0x000fc80003f66070 */
[----:B------:R-:W-:Y:S01]  /*3b2b0*/  LOP3.LUT R28, R28, R27, RZ, 0x3c, !PT ;  /* 0x0000001b1c1c7212 */ /* 0x000fe200078e3cff */
[----:B------:R-:W-:Y:S01]  /*3b2c0*/  STL [R1+0x1a48], R15 ;  /* 0x001a480f01007387 */ /* 0x000fe20000100800 */
[----:B------:R-:W-:Y:S06]  /*3b2d0*/  BAR.SYNC.DEFER_BLOCKING 0x0 ;  /* 0x0000000000007b1d */ /* 0x000fec0000010000 */
[----:B------:R-:W2:Y:S04]  /*3b2e0*/  LDS.128 R12, [R28+UR6] ;  /* 0x000000061c0c7984 */ /* 0x000ea80008000c00 */
[----:B--2---:R-:W-:Y:S04]  /*3b2f0*/  STL.64 [R1+0x10], R12 ;  /* 0x0000100c01007387 */ /* 0x004fe80000100a00 */
[----:B------:R2:W-:Y:S04]  /*3b300*/  STL.64 [R1+0x18], R14 ;  /* 0x0000180e01007387 */ /* 0x0005e80000100a00 */
[----:B--2---:R-:W2:Y:S01]  /*3b310*/  LDL.LU R15, [R1+0x1a48] ;  /* 0x001a4800010f7983 */ /* 0x004ea20000300800 */
[----:B------:R-:W-:-:S04]  /*3b320*/  FFMA.FTZ R7, R0, R20, -0.16845393180847167969 ;  /* 0xbe2c7f3000077423 */ /* 0x000fc80000010014 */
[----:B------:R-:W-:-:S04]  /*3b330*/  FFMA.FTZ R7, R0, R7, 0.1716887056827545166 ;  /* 0x3e2fcf2a00077423 */ /* 0x000fc80000010007 */
[----:B------:R-:W-:-:S04]  /*3b340*/  FFMA.FTZ R7, R0, R7, -0.17900948226451873779 ;  /* 0xbe374e4300077423 */ /* 0x000fc80000010007 */
[----:B------:R-:W-:-:S04]  /*3b350*/  FFMA.FTZ R7, R0, R7, 0.20512372255325317383 ;  /* 0x3e520bf400077423 */ /* 0x000fc80000010007 */
[----:B------:R-:W-:-:S04]  /*3b360*/  FFMA.FTZ R7, R0, R7, -0.24046532809734344482 ;  /* 0xbe763c8b00077423 */ /* 0x000fc80000010007 */
[----:B------:R-:W-:Y:S01]  /*3b370*/  FFMA.FTZ R7, R0, R7, 0.28857114911079406738 ;  /* 0x3e93bf9900077423 */ /* 0x000fe20000010007 */
[----:B0-----:R-:W-:-:S03]  /*3b380*/  SHF.R.U32.HI R22, RZ, 0x5, R11 ;  /* 0x00000005ff167819 */ /* 0x001fc6000001160b */
[----:B------:R-:W-:Y:S01]  /*3b390*/  FFMA.FTZ R7, R0, R7, -0.36067417263984680176 ;  /* 0xbeb8aa4900077423 */ /* 0x000fe20000010007 */
[----:B------:R-:W-:-:S03]  /*3b3a0*/  SGXT.U32 R22, R22, 0x2 ;  /* 0x000000021616781a */ /* 0x000fc60000000000 */
[----:B------:R-:W-:Y:S02]  /*3b3b0*/  FFMA.FTZ R7, R0, R7, 0.48089820146560668945 ;  /* 0x3ef6384a00077423 */ /* 0x000fe40000010007 */
[----:B------:R-:W-:Y:S02]  /*3b3c0*/  IMAD R18, R22, R6, RZ ;  /* 0x0000000616127224 */ /* 0x000fe400078e02ff */
[----:B------:R-:W-:Y:S02]  /*3b3d0*/  FFMA.FTZ R7, R0, R7, -0.72134751081466674805 ;  /* 0xbf38aa3b00077423 */ /* 0x000fe40000010007 */
[----:B------:R-:W-:Y:S02]  /*3b3e0*/  IMAD R3, R6, 0x4, R18 ;  /* 0x0000000406037824 */ /* 0x000fe400078e0212 */
[----:B------:R-:W-:Y:S02]  /*3b3f0*/  FMUL R7, R0, R7 ;  /* 0x0000000700077220 */ /* 0x000fe40000400000 */
[----:B------:R-:W-:-:S02]  /*3b400*/  IMAD R29, R6, 0x4, R3 ;  /* 0x00000004061d7824 */ /* 0x000fc400078e0203 */
[----:B------:R-:W-:-:S04]  /*3b410*/  FMUL R7, R0, R7 ;  /* 0x0000000700077220 */ /* 0x000fc80000400000 */
[----:B------:R-:W-:Y:S01]  /*3b420*/  FFMA.FTZ R7, R0, 1.4426950216293334961, R7 ;  /* 0x3fb8aa3b00077823 */ /* 0x000fe20000010007 */
[----:B------:R-:W-:-:S04]  /*3b430*/  IMAD R0, R6, 0x4, R29 ;  /* 0x0000000406007824 */ /* 0x000fc800078e021d */
[----:B------:R-:W-:-:S05]  /*3b440*/  IMAD R0, R6, 0x4, R0 ;  /* 0x0000000406007824 */ /* 0x000fca00078e0200 */
[----:B------:R0:W-:Y:S02]  /*3b450*/  STL [R1+0x4c], R0 ;  /* 0x00004c0001007387 */ /* 0x0001e40000100800 */
[----:B0-----:R-:W-:-:S05]  /*3b460*/  IMAD R0, R6, 0x4, R0 ;  /* 0x0000000406007824 */ /* 0x001fca00078e0200 */
[----:B------:R0:W-:Y:S04]  /*3b470*/  STL [R1+0x30], R0 ;  /* 0x0000300001007387 */ /* 0x0001e80000100800 */
[----:B------:R-:W3:Y:S01]  /*3b480*/  LDL.LU R25, [R1+0x184] ;  /* 0x0001840001197983 */ /* 0x000ee20000300800 */
[----:B------:R-:W-:Y:S01]  /*3b490*/  FFMA.FTZ R20, R19, R20, -0.16845393180847167969 ;  /* 0xbe2c7f3013147423 */ /* 0x000fe20000010014 */
[----:B------:R-:W-:-:S03]  /*3b4a0*/  @P3 IMAD.MOV.U32 R2, RZ, RZ, 0x7f800000 ;  /* 0x7f800000ff023424 */ /* 0x000fc600078e00ff */
[----:B------:R-:W-:Y:S01]  /*3b4b0*/  FFMA.FTZ R20, R19, R20, 0.1716887056827545166 ;  /* 0x3e2fcf2a13147423 */ /* 0x000fe20000010014 */
[----:B------:R-:W-:-:S03]  /*3b4c0*/  IMAD R4, R6, 0x4, R0 ;  /* 0x0000000406047824 */ /* 0x000fc600078e0200 */
[C---:B------:R-:W-:Y:S01]  /*3b4d0*/  FFMA.FTZ R20, R19.reuse, R20, -0.17900948226451873779 ;  /* 0xbe374e4313147423 */ /* 0x040fe20000010014 */
[----:B------:R-:W-:Y:S01]  /*3b4e0*/  LOP3.LUT R27, R28, 0x40, RZ, 0x3c, !PT ;  /* 0x000000401c1b7812 */ /* 0x000fe200078e3cff */
[----:B------:R-:W-:Y:S02]  /*3b4f0*/  STL [R1+0x34], R4 ;  /* 0x0000340401007387 */ /* 0x000fe40000100800 */
[----:B------:R-:W-:Y:S01]  /*3b500*/  FFMA.FTZ R20, R19, R20, 0.20512372255325317383 ;  /* 0x3e520bf413147423 */ /* 0x000fe20000010014 */
[----:B-----5:R-:W-:-:S03]  /*3b510*/  FADD R8, R8, R7 ;  /* 0x0000000708087221 */ /* 0x020fc60000000000 */
        /* <DEDUP_REMOVED lines=8> */
[----:B------:R-:W-:Y:S02]  /*3b5a0*/  IMAD.MOV.U32 R20, RZ, RZ, R12 ;  /* 0x000000ffff147224 */ /* 0x000fe400078e000c */
[----:B0-----:R-:W-:-:S04]  /*3b5b0*/  @P4 IMAD.MOV.U32 R0, RZ, RZ, 0x7f800000 ;  /* 0x7f800000ff004424 */ /* 0x001fc800078e00ff */
[----:B------:R-:W-:Y:S01]  /*3b5c0*/  @P4 FFMA.FTZ R10, R24, R0, +INF ;  /* 0x7f800000180a4423 */ /* 0x000fe20000010000 */
[----:B------:R-:W-:-:S13]  /*3b5d0*/  ISETP.GE.U32.AND P2, PT, R23, 0x7f800000, PT ;  /* 0x7f8000001700780c */ /* 0x000fda0003f46070 */
[----:B------:R-:W-:-:S04]  /*3b5e0*/  @P2 IMAD.MOV.U32 R0, RZ, RZ, 0x7f800000 ;  /* 0x7f800000ff002424 */ /* 0x000fc800078e00ff */
[C---:B------:R-:W-:Y:S01]  /*3b5f0*/  @P2 FFMA.FTZ R8, R23.reuse, R0, +INF ;  /* 0x7f80000017082423 */ /* 0x040fe20000010000 */
[----:B------:R-:W-:Y:S01]  /*3b600*/  ISETP.GE.U32.AND P4, PT, R26, 0x7f800000, PT ;  /* 0x7f8000001a00780c */ /* 0x000fe20003f86070 */
[----:B------:R-:W-:Y:S01]  /*3b610*/  UIMAD UR4, UR8, UR4, URZ ;  /* 0x00000004080472a4 */ /* 0x000fe2000f8e02ff */
[----:B------:R-:W-:Y:S01]  /*3b620*/  FSETP.NEU.AND P5, PT, R23, RZ, PT ;  /* 0x000000ff1700720b */ /* 0x000fe20003fad000 */
[----:B--2---:R-:W-:-:S05]  /*3b630*/  @P3 FFMA.FTZ R9, R15, R2, +INF ;  /* 0x7f8000000f093423 */ /* 0x004fca0000010002 */
[----:B------:R0:W-:Y:S02]  /*3b640*/  STL [R1+0x35c], R9 ;  /* 0x00035c0901007387 */ /* 0x0001e40000100800 */
[----:B0-----:R-:W-:Y:S02]  /*3b650*/  IMAD R9, R6, 0x4, R4 ;  /* 0x0000000406097824 */ /* 0x001fe400078e0204 */
[----:B------:R-:W0:Y:S01]  /*3b660*/  LDS.128 R4, [R27+UR6] ;  /* 0x000000061b047984 */ /* 0x000e220008000c00 */
[----:B------:R-:W-:-:S03]  /*3b670*/  FSETP.NEU.AND P1, PT, R15, RZ, PT ;  /* 0x000000ff0f00720b */ /* 0x000fc60003f2d000 */
[----:B------:R-:W2:Y:S01]  /*3b680*/  LDS.128 R12, [R28+UR6+0x400] ;  /* 0x000400061c0c7984 */ /* 0x000ea20008000c00 */
[----:B------:R-:W-:Y:S02]  /*3b690*/  FSETP.NEU.AND P3, PT, R24, RZ, PT ;  /* 0x000000ff1800720b */ /* 0x000fe40003f6d000 */
[----:B------:R-:W4:Y:S01]  /*3b6a0*/  S2R R24, SR_CTAID.X ;  /* 0x0000000000187919 */ /* 0x000f220000002500 */
[----:B0-----:R-:W-:Y:S04]  /*3b6b0*/  STL [R1+0x18c0], R5 ;  /* 0x0018c00501007387 */ /* 0x001fe80000100800 */
[----:B------:R0:W-:Y:S02]  /*3b6c0*/  STL.64 [R1+0x1860], R6 ;  /* 0x0018600601007387 */ /* 0x0001e40000100a00 */
[----:B0-----:R-:W0:Y:S02]  /*3b6d0*/  LDC R7, c[0x0][0x3e8] ;  /* 0x0000fa00ff077b82 */ /* 0x001e240000000800 */
[----:B------:R5:W-:Y:S01]  /*3b6e0*/  STL [R1+0x38], R9 ;  /* 0x0000380901007387 */ /* 0x000be20000100800 */
[----:B----4-:R-:W-:-:S03]  /*3b6f0*/  IMAD.SHL.U32 R24, R24, 0x20, RZ ;  /* 0x0000002018187824 */ /* 0x010fc600078e00ff */
[----:B------:R-:W-:Y:S04]  /*3b700*/  STL [R1+0x358], R10 ;  /* 0x0003580a01007387 */ /* 0x000fe80000100800 */
[----:B--2---:R-:W-:Y:S04]  /*3b710*/  STL [R1+0x4], R13 ;  /* 0x0000040d01007387 */ /* 0x004fe80000100800 */
[----:B------:R-:W-:Y:S01]  /*3b720*/  STL.64 [R1+0x8], R14 ;  /* 0x0000080e01007387 */ /* 0x000fe20000100a00 */
[----:B0-----:R-:W-:Y:S01]  /*3b730*/  IMAD R6, R7, 0x4, R9 ;  /* 0x0000000407067824 */ /* 0x001fe200078e0209 */
[----:B-----5:R-:W-:-:S04]  /*3b740*/  LOP3.LUT R9, R24, 0x1f, R11, 0xf8, !PT ;  /* 0x0000001f18097812 */ /* 0x020fc800078ef80b */
[----:B------:R0:W-:Y:S01]  /*3b750*/  STL [R1+0x3c], R6 ;  /* 0x00003c0601007387 */ /* 0x0001e20000100800 */
[----:B------:R-:W-:Y:S02]  /*3b760*/  IMAD R2, R9, UR5, RZ ;  /* 0x0000000509027c24 */ /* 0x000fe4000f8e02ff */
[----:B0-----:R-:W-:-:S05]  /*3b770*/  IMAD R6, R7, 0x4, R6 ;  /* 0x0000000407067824 */ /* 0x001fca00078e0206 */
[----:B------:R0:W-:Y:S04]  /*3b780*/  STL [R1+0x40], R6 ;  /* 0x0000400601007387 */ /* 0x0001e80000100800 */
[----:B------:R-:W-:Y:S04]  /*3b790*/  STL [R1+0x354], R8 ;  /* 0x0003540801007387 */ /* 0x000fe80000100800 */
[----:B------:R-:W2:Y:S01]  /*3b7a0*/  LDS.128 R8, [R27+UR6+0x400] ;  /* 0x000400061b087984 */ /* 0x000ea20008000c00 */
[----:B------:R-:W-:-:S03]  /*3b7b0*/  IMAD.MOV.U32 R5, RZ, RZ, R12 ;  /* 0x000000ffff057224 */ /* 0x000fc600078e000c */
[----:B------:R-:W4:Y:S01]  /*3b7c0*/  LDS.128 R12, [R28+UR6+0x800] ;  /* 0x000800061c0c7984 */ /* 0x000f220008000c00 */
[----:B0-----:R-:W-:Y:S01]  /*3b7d0*/  IMAD R6, R7, 0x4, R6 ;  /* 0x0000000407067824 */ /* 0x001fe200078e0206 */
[----:B------:R-:W-:Y:S02]  /*3b7e0*/  USHF.R.S32.HI UR5, URZ, 0x1f, UR4 ;  /* 0x0000001fff057899 */ /* 0x000fe40008011404 */
[----:B-1----:R-:W-:Y:S01]  /*3b7f0*/  IADD3 R0, P2, P6, R2, UR4, R16 ;  /* 0x0000000402007c10 */ /* 0x002fe2000fe5e010 */
[----:B------:R-:W-:Y:S01]  /*3b800*/  @P4 IMAD.MOV.U32 R16, RZ, RZ, 0x7f800000 ;  /* 0x7f800000ff104424 */ /* 0x000fe200078e00ff */
[----:B------:R-:W-:Y:S01]  /*3b810*/  SHF.R.S32.HI R2, RZ, 0x1f, R2 ;  /* 0x0000001fff027819 */ /* 0x000fe20000011402 */
[----:B---3--:R-:W-:Y:S01]  /*3b820*/  FADD R19, R25, R19 ;  /* 0x0000001319137221 */ /* 0x008fe20000000000 */
[----:B------:R-:W0:Y:S01]  /*3b830*/  LDCU UR4, c[0x0][0x3ec] ;  /* 0x00007d80ff0477ac */ /* 0x000e220008000800 */
[----:B------:R-:W-:Y:S01]  /*3b840*/  @P4 FFMA.FTZ R19, R26, R16, +INF ;  /* 0x7f8000001a134423 */ /* 0x000fe20000010010 */
[----:B------:R-:W-:-:S02]  /*3b850*/  IADD3.X R2, PT, PT, R2, UR5, R17, P2, P6 ;  /* 0x0000000502027c10 */ /* 0x000fc400097ec411 */
[----:B------:R-:W-:-:S04]  /*3b860*/  IADD3 R24, P6, PT, R18, R0, RZ ;  /* 0x0000000012187210 */ /* 0x000fc80007fde0ff */
[----:B------:R-:W-:Y:S02]  /*3b870*/  LEA.HI.X.SX32 R25, R18, R2, 0x1, P6 ;  /* 0x0000000212197211 */ /* 0x000fe400030f0eff */
[----:B------:R-:W-:Y:S02]  /*3b880*/  FSETP.NEU.AND P2, PT, R26, RZ, PT ;  /* 0x000000ff1a00720b */ /* 0x000fe40003f4d000 */
[----:B------:R-:W-:Y:S02]  /*3b890*/  PRMT R26, R20, 0x7770, RZ ;  /* 0x00007770141a7816 */ /* 0x000fe400000000ff */
[----:B------:R-:W-:Y:S04]  /*3b8a0*/  LDS.128 R20, [R28+UR6+0xc00] ;  /* 0x000c00061c147984 */ /* 0x000fe80008000c00 */
[----:B--2---:R1:W-:Y:S04]  /*3b8b0*/  STL [R1+0x1a20], R9 ;  /* 0x001a200901007387 */ /* 0x0043e80000100800 */
[----:B------:R2:W-:Y:S01]  /*3b8c0*/  STL.64 [R1+0x1848], R10 ;  /* 0x0018480a01007387 */ /* 0x0005e20000100a00 */
[----:B-1----:R-:W-:-:S03]  /*3b8d0*/  IMAD R9, R7, 0x4, R6 ;  /* 0x0000000407097824 */ /* 0x002fc600078e0206 */
[----:B----4-:R1:W-:Y:S01]  /*3b8e0*/  STL.64 [R1+0x1a40], R12 ;  /* 0x001a400c01007387 */ /* 0x0103e20000100a00 */
[----:B--2---:R-:W-:-:S03]  /*3b8f0*/  IMAD R10, R7, 0x4, R9 ;  /* 0x00000004070a7824 */ /* 0x004fc600078e0209 */
[----:B------:R2:W-:Y:S04]  /*3b900*/  STL.64 [R1+0x1858], R14 ;  /* 0x0018580e01007387 */ /* 0x0005e80000100a00 */
[----:B------:R3:W-:Y:S04]  /*3b910*/  STL [R1+0x80], R10 ;  /* 0x0000800a01007387 */ /* 0x0007e80000100800 */
[----:B------:R-:W-:Y:S04]  /*3b920*/  STL [R1+0x350], R19 ;  /* 0x0003501301007387 */ /* 0x000fe80000100800 */
[----:B------:R-:W4:Y:S04]  /*3b930*/  LDS.128 R16, [R27+UR6+0x800] ;  /* 0x000800061b107984 */ /* 0x000f280008000c00 */
[----:B------:R-:W-:Y:S01]  /*3b940*/  STG.E.U8 desc[UR12][R24.64], R26 ;  /* 0x0000001a18007986 */ /* 0x000fe2000c10110c */
[----:B-1----:R-:W-:Y:S01]  /*3b950*/  IADD3 R12, P4, PT, R3, R0, RZ ;  /* 0x00000000030c7210 */ /* 0x002fe20007f9e0ff */
[----:B--2---:R-:W1:Y:S02]  /*3b960*/  LDC R15, c[0x0][0x3e8] ;  /* 0x0000fa00ff0f7b82 */ /* 0x004e640000000800 */
[----:B------:R-:W2:Y:S01]  /*3b970*/  LDS.128 R24, [R27+UR6+0xc00] ;  /* 0x000c00061b187984 */ /* 0x000ea20008000c00 */
[----:B---3--:R-:W-:Y:S01]  /*3b980*/  IMAD R10, R7, 0x4, R10 ;  /* 0x00000004070a7824 */ /* 0x008fe200078e020a */
[----:B------:R-:W-:-:S02]  /*3b990*/  LEA.HI.X.SX32 R13, R3, R2, 0x1, P4 ;  /* 0x00000002030d7211 */ /* 0x000fc400020f0eff */
[----:B------:R-:W-:-:S05]  /*3b9a0*/  PRMT R3, R4, 0x7770, RZ ;  /* 0x0000777004037816 */ /* 0x000fca00000000ff */
[----:B------:R-:W-:Y:S04]  /*3b9b0*/  STG.E.U8 desc[UR12][R12.64], R3 ;  /* 0x000000030c007986 */ /* 0x000fe8000c10110c */
[----:B----4-:R-:W-:Y:S04]  /*3b9c0*/  STL.64 [R1+0x1840], R18 ;  /* 0x0018401201007387 */ /* 0x010fe80000100a00 */
[----:B------:R3:W-:Y:S04]  /*3b9d0*/  STL [R1+0x74], R10 ;  /* 0x0000740a01007387 */ /* 0x0007e80000100800 */
[----:B------:R-:W-:Y:S01]  /*3b9e0*/  STL.64 [R1+0x1a38], R20 ;  /* 0x001a381401007387 */ /* 0x000fe20000100a00 */
[----:B---3--:R-:W-:-:S05]  /*3b9f0*/  IMAD R10, R7, 0x4, R10 ;  /* 0x00000004070a7824 */ /* 0x008fca00078e020a */
[----:B------:R3:W-:Y:S01]  /*3ba00*/  STL [R1+0x90], R10 ;  /* 0x0000900a01007387 */ /* 0x0007e20000100800 */
[----:B------:R-:W-:-:S03]  /*3ba10*/  IMAD R14, R7, 0x4, R10 ;  /* 0x00000004070e7824 */ /* 0x000fc600078e020a */
[----:B------:R4:W-:Y:S01]  /*3ba20*/  STL.64 [R1+0x1850], R22 ;  /* 0x0018501601007387 */ /* 0x0009e20000100a00 */
[----:B---3--:R-:W-:-:S03]  /*3ba30*/  IMAD R10, R7, 0x4, R14 ;  /* 0x00000004070a7824 */ /* 0x008fc600078e020e */
[----:B----4-:R-:W3:Y:S04]  /*3ba40*/  LDL.LU R22, [R1+0x30] ;  /* 0x0000300001167983 */ /* 0x010ee80000300800 */
[----:B------:R-:W4:Y:S04]  /*3ba50*/  LDL.LU R11, [R1+0x34] ;  /* 0x00003400010b7983 */ /* 0x000f280000300800 */
[----:B------:R-:W5:Y:S04]  /*3ba60*/  LDL.LU R18, [R1+0x38] ;  /* 0x0000380001127983 */ /* 0x000f680000300800 */
[----:B--2---:R2:W-:Y:S04]  /*3ba70*/  STL.64 [R1+0x1838], R26 ;  /* 0x0018381a01007387 */ /* 0x0045e80000100a00 */
[----:B--2---:R-:W2:Y:S04]  /*3ba80*/  LDL.LU R27, [R1+0x4c] ;  /* 0x00004c00011b7983 */ /* 0x004ea80000300800 */
[----:B------:R0:W-:Y:S04]  /*3ba90*/  STL [R1+0xa0], R10 ;  /* 0x0000a00a01007387 */ /* 0x0001e80000100800 */
[----:B------:R-:W3:Y:S01]  /*3baa0*/  LDL.LU.64 R12, [R1+0x1a40] ;  /* 0x001a4000010c7983 */ /* 0x000ee20000300a00 */
[----:B-1----:R-:W-:Y:S01]  /*3bab0*/  IMAD R23, R15, 0x4, R29 ;  /* 0x000000040f177824 */ /* 0x002fe200078e021d */
[----:B------:R-:W-:Y:S01]  /*3bac0*/  IADD3 R28, P4, PT, R29, R0, RZ ;  /* 0x000000001d1c7210 */ /* 0x000fe20007f9e0ff */
[----:B------:R-:W-:-:S03]  /*3bad0*/  IMAD R15, R7, 0x4, R10 ;  /* 0x00000004070f7824 */ /* 0x000fc600078e020a */
[----:B------:R-:W-:Y:S02]  /*3bae0*/  LEA.HI.X.SX32 R29, R29, R2, 0x1, P4 ;  /* 0x000000021d1d7211 */ /* 0x000fe400020f0eff */
[----:B0-----:R-:W-:Y:S01]  /*3baf0*/  PRMT R10, R5, 0x7770, RZ ;  /* 0x00007770050a7816 */ /* 0x001fe200000000ff */
[----:B------:R0:W-:Y:S01]  /*3bb00*/  STL [R1+0x94], R15 ;  /* 0x0000940f01007387 */ /* 0x0001e20000100800 */
[----:B------:R-:W-:-:S03]  /*3bb10*/  IADD3 R20, P4, PT, R23, R0, RZ ;  /* 0x0000000017147210 */ /* 0x000fc60007f9e0ff */
[----:B------:R1:W-:Y:S01]  /*3bb20*/  STG.E.U8 desc[UR12][R28.64], R10 ;  /* 0x0000000a1c007986 */ /* 0x0003e2000c10110c */
[----:B------:R-:W-:Y:S01]  /*3bb30*/  LEA.HI.X.SX32 R21, R23, R2, 0x1, P4 ;  /* 0x0000000217157211 */ /* 0x000fe200020f0eff */
[C---:B0-----:R-:W-:Y:S02]  /*3bb40*/  IMAD R15, R7.reuse, 0x4, R15 ;  /* 0x00000004070f7824 */ /* 0x041fe400078e020f */
[----:B------:R-:W-:Y:S02]  /*3bb50*/  STL.64 [R1+0x1a30], R4 ;  /* 0x001a300401007387 */ /* 0x000fe40000100a00 */
[----:B------:R-:W-:Y:S02]  /*3bb60*/  IMAD R26, R7, 0x4, R15 ;  /* 0x00000004071a7824 */ /* 0x000fe400078e020f */
[----:B-1----:R-:W4:Y:S04]  /*3bb70*/  LDL.LU R10, [R1+0x3c] ;  /* 0x00003c00010a7983 */ /* 0x002f280000300800 */
[----:B------:R0:W-:Y:S02]  /*3bb80*/  STL.64 [R1+0x1a28], R14 ;  /* 0x001a280e01007387 */ /* 0x0001e40000100a00 */
[----:B0-----:R-:W-:-:S05]  /*3bb90*/  PRMT R15, R8, 0x7770, RZ ;  /* 0x00007770080f7816 */ /* 0x001fca00000000ff */
[----:B------:R0:W-:Y:S01]  /*3bba0*/  STG.E.U8 desc[UR12][R20.64], R15 ;  /* 0x0000000f14007986 */ /* 0x0001e2000c10110c */
[----:B--2---:R-:W-:-:S04]  /*3bbb0*/  IADD3 R28, P4, PT, R27, R0, RZ ;  /* 0x000000001b1c7210 */ /* 0x004fc80007f9e0ff */
[----:B------:R-:W-:Y:S02]  /*3bbc0*/  LEA.HI.X.SX32 R29, R27, R2, 0x1, P4 ;  /* 0x000000021b1d7211 */ /* 0x000fe400020f0eff */
[----:B------:R-:W2:Y:S04]  /*3bbd0*/  LDL.LU R27, [R1+0x40] ;  /* 0x00004000011b7983 */ /* 0x000ea80000300800 */
[----:B---3--:R1:W-:Y:S04]  /*3bbe0*/  STL.64 [R1+0x1a10], R12 ;  /* 0x001a100c01007387 */ /* 0x0083e80000100a00 */
[----:B0-----:R-:W3:Y:S01]  /*3bbf0*/  LDL.LU.64 R20, [R1+0x1a38] ;  /* 0x001a380001147983 */ /* 0x001ee20000300a00 */
[----:B------:R-:W-:-:S03]  /*3bc00*/  IADD3 R4, P4, PT, R22, R0, RZ ;  /* 0x0000000016047210 */ /* 0x000fc60007f9e0ff */
[----:B------:R0:W-:Y:S01]  /*3bc10*/  STL.64 [R1+0x19f8], R16 ;  /* 0x0019f81001007387 */ /* 0x0001e20000100a00 */
[----:B------:R-:W-:Y:S02]  /*3bc20*/  PRMT R14, R12, 0x7770, RZ ;  /* 0x000077700c0e7816 */ /* 0x000fe400000000ff */
[----:B------:R-:W-:Y:S02]  /*3bc30*/  LEA.HI.X.SX32 R5, R22, R2, 0x1, P4 ;  /* 0x0000000216057211 */ /* 0x000fe400020f0eff */
[----:B-1----:R-:W-:Y:S01]  /*3bc40*/  PRMT R13, R16, 0x7770, RZ ;  /* 0x00007770100d7816 */ /* 0x002fe200000000ff */
[----:B0-----:R-:W2:Y:S04]  /*3bc50*/  LDL R17, [R1+0x10] ;  /* 0x0000100001117983 */ /* 0x001ea80000100800 */
[----:B------:R-:W-:Y:S04]  /*3bc60*/  STG.E.U8 desc[UR12][R28.64], R14 ;  /* 0x0000000e1c007986 */ /* 0x000fe8000c10110c */
[----:B------:R0:W-:Y:S01]  /*3bc70*/  STG.E.U8 desc[UR12][R4.64], R13 ;  /* 0x0000000d04007986 */ /* 0x0001e2000c10110c */
[----:B------:R-:W-:-:S04]  /*3bc80*/  IMAD R23, R7, 0x4, R26 ;  /* 0x0000000407177824 */ /* 0x000fc800078e021a */
[C---:B------:R-:W-:Y:S01]  /*3bc90*/  IMAD R3, R7.reuse, 0x4, R23 ;  /* 0x0000000407037824 */ /* 0x040fe200078e0217 */
[----:B---3--:R-:W-:Y:S04]  /*3bca0*/  STL.64 [R1+0x19e8], R20 ;  /* 0x0019e81401007387 */ /* 0x008fe80000100a00 */
[----:B0-----:R-:W3:Y:S01]  /*3bcb0*/  LDL.LU.64 R4, [R1+0x1a30] ;  /* 0x001a300001047983 */ /* 0x001ee20000300a00 */
[----:B------:R-:W-:Y:S01]  /*3bcc0*/  IMAD R12, R7, 0x4, R3 ;  /* 0x00000004070c7824 */ /* 0x000fe200078e0203 */
[----:B----4-:R-:W-:-:S03]  /*3bcd0*/  IADD3 R28, P4, PT, R11, R0, RZ ;  /* 0x000000000b1c7210 */ /* 0x010fc60007f9e0ff */
[----:B------:R-:W-:Y:S01]  /*3bce0*/  IMAD R22, R7, 0x4, R12 ;  /* 0x0000000407167824 */ /* 0x000fe200078e020c */
[----:B------:R-:W-:Y:S02]  /*3bcf0*/  LEA.HI.X.SX32 R29, R11, R2, 0x1, P4 ;  /* 0x000000020b1d7211 */ /* 0x000fe400020f0eff */
[----:B-----5:R-:W-:Y:S01]  /*3bd00*/  IADD3 R14, P4, PT, R18, R0, RZ ;  /* 0x00000000120e7210 */ /* 0x020fe20007f9e0ff */
[C---:B------:R-:W-:Y:S01]  /*3bd10*/  IMAD R12, R7.reuse, 0x4, R22 ;  /* 0x00000004070c7824 */ /* 0x040fe200078e0216 */
[----:B------:R-:W-:Y:S02]  /*3bd20*/  PRMT R11, R20, 0x7770, RZ ;  /* 0x00007770140b7816 */ /* 0x000fe400000000ff */
[----:B------:R-:W-:Y:S01]  /*3bd30*/  LEA.HI.X.SX32 R15, R18, R2, 0x1, P4 ;  /* 0x00000002120f7211 */ /* 0x000fe200020f0eff */
[----:B------:R-:W-:Y:S02]  /*3bd40*/  IMAD R18, R7, 0x4, R12 ;  /* 0x0000000407127824 */ /* 0x000fe400078e020c */
[----:B------:R0:W-:Y:S01]  /*3bd50*/  STG.E.U8 desc[UR12][R28.64], R11 ;  /* 0x0000000b1c007986 */ /* 0x0001e2000c10110c */
[----:B------:R-:W-:-:S02]  /*3bd60*/  PRMT R13, R24, 0x7770, RZ ;  /* 0x00007770180d7816 */ /* 0x000fc400000000ff */
[----:B--2---:R-:W-:Y:S01]  /*3bd70*/  PRMT R17, R17, 0x7771, RZ ;  /* 0x0000777111117816 */ /* 0x004fe200000000ff */
[----:B------:R-:W-:Y:S01]  /*3bd80*/  STL [R1+0x7c], R12 ;  /* 0x00007c0c01007387 */ /* 0x000fe20000100800 */
[----:B0-----:R-:W-:Y:S01]  /*3bd90*/  IADD3 R28, P4, PT, R10, R0, RZ ;  /* 0x000000000a1c7210 */ /* 0x001fe20007f9e0ff */
[----:B------:R-:W-:-:S03]  /*3bda0*/  IMAD R11, R7, 0x4, R18 ;  /* 0x00000004070b7824 */ /* 0x000fc600078e0212 */
[----:B------:R-:W-:Y:S01]  /*3bdb0*/  LEA.HI.X.SX32 R29, R10, R2, 0x1, P4 ;  /* 0x000000020a1d7211 */ /* 0x000fe200020f0eff */
[C---:B------:R-:W-:Y:S01]  /*3bdc0*/  IMAD R10, R7.reuse, 0x4, R11 ;  /* 0x00000004070a7824 */ /* 0x040fe200078e020b */
[----:B------:R-:W-:Y:S03]  /*3bdd0*/  STL.64 [R1+0x1a18], R22 ;  /* 0x001a181601007387 */ /* 0x000fe60000100a00 */
[----:B------:R-:W-:Y:S01]  /*3bde0*/  IMAD R16, R7, 0x4, R10 ;  /* 0x0000000407107824 */ /* 0x000fe200078e020a */
[----:B------:R-:W-:Y:S01]  /*3bdf0*/  STL.64 [R1+0x1a00], R18 ;  /* 0x001a001201007387 */ /* 0x000fe20000100a00 */
[----:B------:R-:W-:-:S03]  /*3be00*/  IADD3 R20, P4, PT, R27, R0, RZ ;  /* 0x000000001b147210 */ /* 0x000fc60007f9e0ff */
[----:B------:R0:W-:Y:S04]  /*3be10*/  STL.64 [R1+0x19d8], R24 ;  /* 0x0019d81801007387 */ /* 0x0001e80000100a00 */
[----:B------:R-:W-:Y:S04]  /*3be20*/  STG.E.U8 desc[UR12][R14.64], R13 ;  /* 0x0000000d0e007986 */ /* 0x000fe8000c10110c */
[----:B------:R1:W-:Y:S04]  /*3be30*/  STG.E.U8 desc[UR12][R28.64], R17 ;  /* 0x000000111c007986 */ /* 0x0003e8000c10110c */
[----:B0-----:R-:W2:Y:S01]  /*3be40*/  LDL.LU R25, [R1+0x80] ;  /* 0x0000800001197983 */ /* 0x001ea20000300800 */
[----:B------:R-:W-:-:S03]  /*3be50*/  LEA.HI.X.SX32 R21, R27, R2, 0x1, P4 ;  /* 0x000000021b157211 */ /* 0x000fc600020f0eff */
[----:B------:R-:W4:Y:S01]  /*3be60*/  LDL.LU R12, [R1+0x74] ;  /* 0x00007400010c7983 */ /* 0x000f220000300800 */
[----:B-1----:R-:W-:-:S03]  /*3be70*/  IMAD R17, R7, 0x4, R16 ;  /* 0x0000000407117824 */ /* 0x002fc600078e0210 */
[----:B------:R-:W5:Y:S01]  /*3be80*/  LDL.LU.64 R14, [R1+0x1a28] ;  /* 0x001a2800010e7983 */ /* 0x000f620000300a00 */
[----:B------:R-:W-:-:S03]  /*3be90*/  IADD3 R28, P4, PT, R6, R0, RZ ;  /* 0x00000000061c7210 */ /* 0x000fc60007f9e0ff */
[----:B------:R-:W2:Y:S04]  /*3bea0*/  LDL.LU R13, [R1+0x90] ;  /* 0x00009000010d7983 */ /* 0x000ea80000300800 */
[----:B------:R0:W-:Y:S01]  /*3beb0*/  STL [R1+0x64], R16 ;  /* 0x0000641001007387 */ /* 0x0001e20000100800 */
[----:B------:R-:W-:Y:S02]  /*3bec0*/  LEA.HI.X.SX32 R29, R6, R2, 0x1, P4 ;  /* 0x00000002061d7211 */ /* 0x000fe400020f0eff */
[----:B------:R-:W-:-:S04]  /*3bed0*/  IADD3 R22, P4, PT, R9, R0, RZ ;  /* 0x0000000009167210 */ /* 0x000fc80007f9e0ff */
[----:B------:R-:W-:Y:S01]  /*3bee0*/  LEA.HI.X.SX32 R23, R9, R2, 0x1, P4 ;  /* 0x0000000209177211 */ /* 0x000fe200020f0eff */
[----:B---3--:R1:W-:Y:S04]  /*3bef0*/  STL [R1+0x19b8], R4 ;  /* 0x0019b80401007387 */ /* 0x0083e80000100800 */
[----:B------:R3:W-:Y:S01]  /*3bf00*/  STL [R1+0x60], R17 ;  /* 0x0000601101007387 */ /* 0x0007e20000100800 */
[----:B0-----:R-:W-:-:S03]  /*3bf10*/  PRMT R16, R4, 0x7771, RZ ;  /* 0x0000777104107816 */ /* 0x001fc600000000ff */
[----:B-1----:R-:W2:Y:S01]  /*3bf20*/  LDL.LU R4, [R1+0x94] ;  /* 0x0000940001047983 */ /* 0x002ea20000300800 */
[----:B---3--:R-:W-:-:S05]  /*3bf30*/  IMAD R17, R7, 0x4, R17 ;  /* 0x0000000407117824 */ /* 0x008fca00078e0211 */
[----:B------:R-:W-:Y:S04]  /*3bf40*/  STL [R1+0x5c], R17 ;  /* 0x00005c1101007387 */ /* 0x000fe80000100800 */
[----:B------:R0:W-:Y:S04]  /*3bf50*/  STL.64 [R1+0x19f0], R10 ;  /* 0x0019f00a01007387 */ /* 0x0001e80000100a00 */
[----:B0-----:R-:W3:Y:S04]  /*3bf60*/  LDL.LU R10, [R1+0xa0] ;  /* 0x0000a000010a7983 */ /* 0x001ee80000300800 */
[----:B------:R-:W2:Y:S01]  /*3bf70*/  LDL.LU R9, [R1+0x1a20] ;  /* 0x001a200001097983 */ /* 0x000ea20000300800 */
[----:B------:R-:W-:Y:S01]  /*3bf80*/  IMAD R27, R7, 0x4, R17 ;  /* 0x00000004071b7824 */ /* 0x000fe200078e0211 */
[----:B------:R-:W-:Y:S01]  /*3bf90*/  PRMT R6, R5, 0x7771, RZ ;  /* 0x0000777105067816 */ /* 0x000fe200000000ff */
[----:B------:R-:W-:-:S02]  /*3bfa0*/  IMAD.MOV.U32 R18, RZ, RZ, R26 ;  /* 0x000000ffff127224 */ /* 0x000fc400078e001a */
[C---:B------:R-:W-:Y:S01]  /*3bfb0*/  IMAD R26, R7.reuse, 0x4, R27 ;  /* 0x00000004071a7824 */ /* 0x040fe200078e021b */
[----:B------:R4:W-:Y:S04]  /*3bfc0*/  STG.E.U8 desc[UR12][R20.64], R16 ;  /* 0x0000001014007986 */ /* 0x0009e8000c10110c */
[----:B------:R0:W-:Y:S04]  /*3bfd0*/  STG.E.U8 desc[UR12][R28.64], R6 ;  /* 0x000000061c007986 */ /* 0x0001e8000c10110c */
[----:B------:R1:W-:Y:S01]  /*3bfe0*/  STL [R1+0x1990], R5 ;  /* 0x0019900501007387 */ /* 0x0003e20000100800 */
[----:B----4-:R-:W-:Y:S01]  /*3bff0*/  IADD3 R20, P6, PT, R12, R0, RZ ;  /* 0x000000000c147210 */ /* 0x010fe20007fde0ff */
[----:B0-----:R-:W-:-:S02]  /*3c000*/  IMAD R6, R7, 0x4, R26 ;  /* 0x0000000407067824 */ /* 0x001fc400078e021a */
[----:B------:R-:W-:Y:S02]  /*3c010*/  STL [R1+0x19e0], R26 ;  /* 0x0019e01a01007387 */ /* 0x000fe40000100800 */
[C---:B-1----:R-:W-:Y:S02]  /*3c020*/  IMAD R5, R7.reuse, 0x4, R6 ;  /* 0x0000000407057824 */ /* 0x042fe400078e0206 */
[----:B------:R-:W-:Y:S01]  /*3c030*/  STL [R1+0x1a08], R27 ;  /* 0x001a081b01007387 */ /* 0x000fe20000100800 */
[----:B------:R-:W-:Y:S02]  /*3c040*/  PRMT R29, R8, 0x7771, RZ ;  /* 0x00007771081d7816 */ /* 0x000fe400000000ff */
[----:B------:R-:W-:Y:S02]  /*3c050*/  LEA.HI.X.SX32 R21, R12, R2, 0x1, P6 ;  /* 0x000000020c157211 */ /* 0x000fe400030f0eff */
[C---:B-----5:R-:W-:Y:S01]  /*3c060*/  IADD3 R28, P6, PT, R14.reuse, R0, RZ ;  /* 0x000000000e1c7210 */ /* 0x060fe20007fde0ff */
[----:B------:R0:W-:Y:S03]  /*3c070*/  STG.E.U8 desc[UR12][R22.64], R29 ;  /* 0x0000001d16007986 */ /* 0x0001e6000c10110c */
[----:B0-----:R-:W-:Y:S01]  /*3c080*/  LEA.HI.X.SX32 R29, R14, R2, 0x1, P6 ;  /* 0x000000020e1d7211 */ /* 0x001fe200030f0eff */
[----:B--2---:R-:W-:Y:S04]  /*3c090*/  STL.64 [R1+0x1978], R8 ;  /* 0x0019780801007387 */ /* 0x004fe80000100a00 */
[----:B------:R0:W-:Y:S04]  /*3c0a0*/  STL [R1+0x4c], R5 ;  /* 0x00004c0501007387 */ /* 0x0001e80000100800 */
[----:B------:R-:W2:Y:S01]  /*3c0b0*/  LDL.LU.64 R22, [R1+0x1a18] ;  /* 0x001a180001167983 */ /* 0x000ea20000300a00 */
[----:B0-----:R-:W-:-:S05]  /*3c0c0*/  IMAD R5, R7, 0x4, R5 ;  /* 0x0000000407057824 */ /* 0x001fca00078e0205 */
[----:B------:R0:W-:Y:S04]  /*3c0d0*/  STL [R1+0x48], R5 ;  /* 0x0000480501007387 */ /* 0x0001e80000100800 */
[----:B0-----:R-:W4:Y:S04]  /*3c0e0*/  LDL.LU R5, [R1+0x7c] ;  /* 0x00007c0001057983 */ /* 0x001f280000300800 */
[----:B------:R-:W-:Y:S04]  /*3c0f0*/  STL [R1+0x19d0], R28 ;  /* 0x0019d01c01007387 */ /* 0x000fe80000100800 */
[----:B------:R0:W-:Y:S04]  /*3c100*/  STL [R1+0x19c0], R29 ;  /* 0x0019c01d01007387 */ /* 0x0001e80000100800 */
[----:B0-----:R-:W5:Y:S01]  /*3c110*/  LDL.LU R29, [R1+0x48] ;  /* 0x00004800011d7983 */ /* 0x001f620000300800 */
[----:B------:R-:W-:-:S04]  /*3c120*/  IADD3 R16, P4, PT, R25, R0, RZ ;  /* 0x0000000019107210 */ /* 0x000fc80007f9e0ff */
[----:B------:R-:W-:Y:S02]  /*3c130*/  LEA.HI.X.SX32 R17, R25, R2, 0x1, P4 ;  /* 0x0000000219117211 */ /* 0x000fe400020f0eff */
[----:B------:R-:W-:-:S04]  /*3c140*/  IADD3 R24, P4, PT, R13, R0, RZ ;  /* 0x000000000d187210 */ /* 0x000fc80007f9e0ff */
[----:B------:R-:W-:Y:S02]  /*3c150*/  LEA.HI.X.SX32 R25, R13, R2, 0x1, P4 ;  /* 0x000000020d197211 */ /* 0x000fe400020f0eff */
[----:B---3--:R-:W-:-:S04]  /*3c160*/  IADD3 R12, P4, PT, R10, R0, RZ ;  /* 0x000000000a0c7210 */ /* 0x008fc80007f9e0ff */
[----:B------:R-:W-:Y:S01]  /*3c170*/  LEA.HI.X.SX32 R13, R10, R2, 0x1, P4 ;  /* 0x000000020a0d7211 */ /* 0x000fe200020f0eff */
[----:B-----5:R-:W-:-:S05]  /*3c180*/  IMAD R14, R7, 0x4, R29 ;  /* 0x00000004070e7824 */ /* 0x020fca00078e021d */
[----:B------:R-:W-:Y:S04]  /*3c190*/  STL [R1+0x44], R14 ;  /* 0x0000440e01007387 */ /* 0x000fe80000100800 */
[----:B------:R0:W-:Y:S04]  /*3c1a0*/  STL.64 [R1+0x80], R12 ;  /* 0x0000800c01007387 */ /* 0x0001e80000100a00 */
[----:B0-----:R-:W3:Y:S01]  /*3c1b0*/  LDL.LU.64 R12, [R1+0x1a10] ;  /* 0x001a1000010c7983 */ /* 0x001ee20000300a00 */
[----:B------:R-:W-:Y:S01]  /*3c1c0*/  IADD3 R8, P6, PT, R4, R0, RZ ;  /* 0x0000000004087210 */ /* 0x000fe20007fde0ff */
[----:B------:R-:W-:-:S03]  /*3c1d0*/  IMAD R14, R7, 0x4, R14 ;  /* 0x00000004070e7824 */ /* 0x000fc600078e020e */
[----:B------:R-:W-:Y:S01]  /*3c1e0*/  LEA.HI.X.SX32 R9, R4, R2, 0x1, P6 ;  /* 0x0000000204097211 */ /* 0x000fe200030f0eff */
[----:B------:R-:W-:Y:S01]  /*3c1f0*/  IMAD R4, R7, 0x4, R14 ;  /* 0x0000000407047824 */ /* 0x000fe200078e020e */
[----:B------:R-:W-:-:S03]  /*3c200*/  IADD3 R26, P6, PT, R18, R0, RZ ;  /* 0x00000000121a7210 */ /* 0x000fc60007fde0ff */
[----:B------:R0:W-:Y:S02]  /*3c210*/  STL.64 [R1+0x90], R8 ;  /* 0x0000900801007387 */ /* 0x0001e40000100a00 */
[----:B0-----:R-:W-:-:S04]  /*3c220*/  IADD3 R8, P4, PT, R15, R0, RZ ;  /* 0x000000000f087210 */ /* 0x001fc80007f9e0ff */
[----:B------:R-:W-:Y:S01]  /*3c230*/  LEA.HI.X.SX32 R9, R15, R2, 0x1, P4 ;  /* 0x000000020f097211 */ /* 0x000fe200020f0eff */
[----:B------:R-:W-:Y:S01]  /*3c240*/  IMAD R15, R7, 0x4, R4 ;  /* 0x00000004070f7824 */ /* 0x000fe200078e0204 */
[----:B---3--:R0:W-:Y:S01]  /*3c250*/  STL.64 [R1+0x1950], R12 ;  /* 0x0019500c01007387 */ /* 0x0081e20000100a00 */
[----:B------:R-:W-:-:S03]  /*3c260*/  PRMT R10, R12, 0x7771, RZ ;  /* 0x000077710c0a7816 */ /* 0x000fc600000000ff */
[----:B------:R1:W-:Y:S04]  /*3c270*/  STL [R1+0x3c], R4 ;  /* 0x00003c0401007387 */ /* 0x0003e80000100800 */
[----:B------:R-:W-:Y:S01]  /*3c280*/  STL [R1+0xa8], R26 ;  /* 0x0000a81a01007387 */ /* 0x000fe20000100800 */
[----:B0-----:R-:W-:Y:S01]  /*3c290*/  IMAD.MOV.U32 R13, RZ, RZ, R27 ;  /* 0x000000ffff0d7224 */ /* 0x001fe200078e001b */
[----:B------:R-:W-:Y:S02]  /*3c2a0*/  LEA.HI.X.SX32 R13, R18, R2, 0x1, P6 ;  /* 0x00000002120d7211 */ /* 0x000fe400030f0eff */
[----:B------:R-:W3:Y:S01]  /*3c2b0*/  LDL.LU R27, [R1+0x1a08] ;  /* 0x001a0800011b7983 */ /* 0x000ee20000300800 */
[----:B--2---:R-:W-:Y:S01]  /*3c2c0*/  IADD3 R18, P4, PT, R23, R0, RZ ;  /* 0x0000000017127210 */ /* 0x004fe20007f9e0ff */
[----:B-1----:R-:W-:-:S02]  /*3c2d0*/  IMAD R4, R7, 0x4, R15 ;  /* 0x0000000407047824 */ /* 0x002fc400078e020f */
[----:B------:R-:W-:Y:S04]  /*3c2e0*/  STL [R1+0x1980], R9 ;  /* 0x0019800901007387 */ /* 0x000fe80000100800 */
[----:B------:R-:W-:Y:S04]  /*3c2f0*/  STL [R1+0xac], R13 ;  /* 0x0000ac0d01007387 */ /* 0x000fe80000100800 */
[----:B------:R0:W-:Y:S04]  /*3c300*/  STL.64 [R1+0x19c8], R14 ;  /* 0x0019c80e01007387 */ /* 0x0001e80000100a00 */
[----:B------:R1:W-:Y:S04]  /*3c310*/  STL [R1+0xb0], R18 ;  /* 0x0000b01201007387 */ /* 0x0003e80000100800 */
[----:B------:R2:W-:Y:S01]  /*3c320*/  STG.E.U8 desc[UR12][R16.64], R10 ;  /* 0x0000000a10007986 */ /* 0x0005e2000c10110c */
[----:B0-----:R-:W-:-:S02]  /*3c330*/  IMAD.MOV.U32 R14, RZ, RZ, R18 ;  /* 0x000000ffff0e7224 */ /* 0x001fc400078e0012 */
[----:B------:R-:W-:Y:S02]  /*3c340*/  IMAD.MOV.U32 R15, RZ, RZ, R19 ;  /* 0x000000ffff0f7224 */ /* 0x000fe400078e0013 */
[----:B-1----:R-:W5:Y:S04]  /*3c350*/  LDL.LU.64 R18, [R1+0x1a00] ;  /* 0x001a000001127983 */ /* 0x002f680000300a00 */
[----:B--2---:R-:W2:Y:S01]  /*3c360*/  LDL.LU.64 R16, [R1+0x19f8] ;  /* 0x0019f80001107983 */ /* 0x004ea20000300a00 */
[----:B------:R-:W-:Y:S01]  /*3c370*/  IMAD.MOV.U32 R12, RZ, RZ, R26 ;  /* 0x000000ffff0c7224 */ /* 0x000fe200078e001a */
[----:B------:R-:W-:Y:S02]  /*3c380*/  IADD3 R12, P6, PT, R3, R0, RZ ;  /* 0x00000000030c7210 */ /* 0x000fe40007fde0ff */
[-C--:B------:R-:W-:Y:S01]  /*3c390*/  LEA.HI.X.SX32 R15, R23, R2.reuse, 0x1, P4 ;  /* 0x00000002170f7211 */ /* 0x080fe200020f0eff */
[----:B------:R-:W-:Y:S01]  /*3c3a0*/  IMAD R28, R7, 0x4, R3 ;  /* 0x00000004071c7824 */ /* 0x000fe200078e0203 */
[----:B------:R-:W-:Y:S01]  /*3c3b0*/  LEA.HI.X.SX32 R13, R3, R2, 0x1, P6 ;  /* 0x00000002030d7211 */ /* 0x000fe200030f0eff */
[----:B------:R-:W3:Y:S04]  /*3c3c0*/  LDL.LU R26, [R1+0x64] ;  /* 0x00006400011a7983 */ /* 0x000ee80000300800 */
[----:B------:R0:W-:Y:S01]  /*3c3d0*/  STL [R1+0xb4], R15 ;  /* 0x0000b40f01007387 */ /* 0x0001e20000100800 */
[----:B------:R-:W-:-:S03]  /*3c3e0*/  IADD3 R10, P4, PT, R28, R0, RZ ;  /* 0x000000001c0a7210 */ /* 0x000fc60007f9e0ff */
[----:B0-----:R-:W3:Y:S04]  /*3c3f0*/  LDL.LU R15, [R1+0x60] ;  /* 0x00006000010f7983 */ /* 0x001ee80000300800 */
[----:B------:R0:W-:Y:S01]  /*3c400*/  STL.64 [R1+0xb8], R12 ;  /* 0x0000b80c01007387 */ /* 0x0001e20000100a00 */
[----:B------:R-:W-:Y:S01]  /*3c410*/  IMAD R3, R7, 0x4, R4 ;  /* 0x0000000407037824 */ /* 0x000fe200078e0204 */
[----:B0-----:R-:W-:-:S04]  /*3c420*/  IADD3 R12, P6, PT, R22, R0, RZ ;  /* 0x00000000160c7210 */ /* 0x001fc80007fde0ff */
[----:B------:R-:W-:Y:S01]  /*3c430*/  LEA.HI.X.SX32 R13, R22, R2, 0x1, P6 ;  /* 0x00000002160d7211 */ /* 0x000fe200030f0eff */
[----:B------:R-:W-:-:S04]  /*3c440*/  IMAD R23, R7, 0x4, R3 ;  /* 0x0000000407177824 */ /* 0x000fc800078e0203 */
[----:B------:R-:W-:Y:S01]  /*3c450*/  IMAD R22, R7, 0x4, R23 ;  /* 0x0000000407167824 */ /* 0x000fe200078e0217 */
[----:B--2---:R-:W-:Y:S01]  /*3c460*/  PRMT R9, R16, 0x7771, RZ ;  /* 0x0000777110097816 */ /* 0x004fe200000000ff */
[----:B------:R0:W-:Y:S04]  /*3c470*/  STL.64 [R1+0x1938], R16 ;  /* 0x0019381001007387 */ /* 0x0001e80000100a00 */
[----:B------:R1:W-:Y:S01]  /*3c480*/  STL [R1+0x98], R10 ;  /* 0x0000980a01007387 */ /* 0x0003e20000100800 */
[----:B0-----:R-:W-:Y:S02]  /*3c490*/  IMAD.MOV.U32 R16, RZ, RZ, R10 ;  /* 0x000000ffff107224 */ /* 0x001fe400078e000a */
[----:B------:R-:W-:Y:S02]  /*3c4a0*/  IMAD.MOV.U32 R17, RZ, RZ, R11 ;  /* 0x000000ffff117224 */ /* 0x000fe400078e000b */
[----:B-1----:R-:W2:Y:S01]  /*3c4b0*/  LDL.LU.64 R10, [R1+0x19f0] ;  /* 0x0019f000010a7983 */ /* 0x002ea20000300a00 */
[----:B------:R-:W-:-:S03]  /*3c4c0*/  LEA.HI.X.SX32 R17, R28, R2, 0x1, P4 ;  /* 0x000000021c117211 */ /* 0x000fc600020f0eff */
[----:B------:R4:W-:Y:S01]  /*3c4d0*/  STL.64 [R1+0xc0], R12 ;  /* 0x0000c00c01007387 */ /* 0x0009e20000100a00 */
[----:B-----5:R-:W-:-:S03]  /*3c4e0*/  IADD3 R16, P6, PT, R18, R0, RZ ;  /* 0x0000000012107210 */ /* 0x020fc60007fde0ff */
[----:B------:R0:W-:Y:S01]  /*3c4f0*/  STL [R1+0x9c], R17 ;  /* 0x00009c1101007387 */ /* 0x0001e20000100800 */
[C---:B----4-:R-:W-:Y:S02]  /*3c500*/  IADD3 R12, P4, PT, R5.reuse, R0, RZ ;  /* 0x00000000050c7210 */ /* 0x050fe40007f9e0ff */
[-C--:B0-----:R-:W-:Y:S02]  /*3c510*/  LEA.HI.X.SX32 R17, R18, R2.reuse, 0x1, P6 ;  /* 0x0000000212117211 */ /* 0x081fe400030f0eff */
[----:B------:R-:W-:Y:S01]  /*3c520*/  LEA.HI.X.SX32 R13, R5, R2, 0x1, P4 ;  /* 0x00000002050d7211 */ /* 0x000fe200020f0eff */
[----:B------:R0:W-:Y:S04]  /*3c530*/  STL [R1+0x19bc], R23 ;  /* 0x0019bc1701007387 */ /* 0x0001e80000100800 */
[----:B------:R1:W-:Y:S04]  /*3c540*/  STG.E.U8 desc[UR12][R20.64], R9 ;  /* 0x0000000914007986 */ /* 0x0003e8000c10110c */
[----:B0-----:R-:W4:Y:S04]  /*3c550*/  LDL.LU R23, [R1+0x5c] ;  /* 0x00005c0001177983 */ /* 0x001f280000300800 */
[----:B------:R0:W-:Y:S04]  /*3c560*/  STL.64 [R1+0x88], R12 ;  /* 0x0000880c01007387 */ /* 0x0001e80000100a00 */
[----:B------:R2:W-:Y:S04]  /*3c570*/  STL.64 [R1+0xc8], R16 ;  /* 0x0000c81001007387 */ /* 0x0005e80000100a00 */
[----:B-1----:R-:W5:Y:S01]  /*3c580*/  LDL.LU.64 R20, [R1+0x19e8] ;  /* 0x0019e80001147983 */ /* 0x002f620000300a00 */
[----:B0-----:R-:W-:-:S03]  /*3c590*/  IMAD R12, R7, 0x4, R22 ;  /* 0x00000004070c7824 */ /* 0x001fc600078e0216 */
[----:B------:R-:W4:Y:S01]  /*3c5a0*/  LDL.LU R28, [R1+0x4c] ;  /* 0x00004c00011c7983 */ /* 0x000f220000300800 */
[----:B------:R-:W-:-:S04]  /*3c5b0*/  IMAD R5, R7, 0x4, R12 ;  /* 0x0000000407057824 */ /* 0x000fc800078e020c */
[----:B------:R-:W-:Y:S01]  /*3c5c0*/  IMAD R14, R7, 0x4, R5 ;  /* 0x00000004070e7824 */ /* 0x000fe200078e0205 */
[----:B--2---:R-:W-:-:S04]  /*3c5d0*/  IADD3 R16, P4, PT, R11, R0, RZ ;  /* 0x000000000b107210 */ /* 0x004fc80007f9e0ff */
[----:B------:R-:W-:Y:S01]  /*3c5e0*/  LEA.HI.X.SX32 R17, R11, R2, 0x1, P4 ;  /* 0x000000020b117211 */ /* 0x000fe200020f0eff */
[----:B------:R0:W-:Y:S01]  /*3c5f0*/  STL [R1+0x194c], R16 ;  /* 0x00194c1001007387 */ /* 0x0001e20000100800 */
[----:B------:R-:W-:-:S03]  /*3c600*/  IADD3 R18, P6, PT, R10, R0, RZ ;  /* 0x000000000a127210 */ /* 0x000fc60007fde0ff */
[----:B------:R1:W-:Y:S04]  /*3c610*/  STL [R1+0x1948], R17 ;  /* 0x0019481101007387 */ /* 0x0003e80000100800 */
[----:B------:R-:W2:Y:S01]  /*3c620*/  LDL.LU R9, [R1+0x44] ;  /* 0x0000440001097983 */ /* 0x000ea20000300800 */
[----:B0-----:R-:W-:Y:S02]  /*3c630*/  IMAD.MOV.U32 R16, RZ, RZ, R18 ;  /* 0x000000ffff107224 */ /* 0x001fe400078e0012 */
[----:B-1----:R-:W-:Y:S01]  /*3c640*/  IMAD.MOV.U32 R17, RZ, RZ, R19 ;  /* 0x000000ffff117224 */ /* 0x002fe200078e0013 */
[----:B------:R-:W-:Y:S02]  /*3c650*/  LEA.HI.X.SX32 R17, R10, R2, 0x1, P6 ;  /* 0x000000020a117211 */ /* 0x000fe400030f0eff */
[----:B---3--:R-:W-:-:S02]  /*3c660*/  IADD3 R10, P4, PT, R26, R0, RZ ;  /* 0x000000001a0a7210 */ /* 0x008fc40007f9e0ff */
[C---:B------:R-:W-:Y:S01]  /*3c670*/  IADD3 R18, P6, PT, R15.reuse, R0, RZ ;  /* 0x000000000f127210 */ /* 0x040fe20007fde0ff */
[----:B------:R0:W-:Y:S01]  /*3c680*/  STL [R1+0x68], R14 ;  /* 0x0000680e01007387 */ /* 0x0001e20000100800 */
[-C--:B------:R-:W-:Y:S02]  /*3c690*/  LEA.HI.X.SX32 R11, R26, R2.reuse, 0x1, P4 ;  /* 0x000000021a0b7211 */ /* 0x080fe400020f0eff */
[----:B------:R-:W-:Y:S01]  /*3c6a0*/  LEA.HI.X.SX32 R19, R15, R2, 0x1, P6 ;  /* 0x000000020f137211 */ /* 0x000fe200030f0eff */
[----:B0-----:R-:W-:Y:S01]  /*3c6b0*/  IMAD R14, R7, 0x4, R14 ;  /* 0x00000004070e7824 */ /* 0x001fe200078e020e */
[----:B-----5:R4:W-:Y:S04]  /*3c6c0*/  STL.64 [R1+0x1918], R20 ;  /* 0x0019181401007387 */ /* 0x0209e80000100a00 */
[----:B------:R-:W3:Y:S01]  /*3c6d0*/  LDL.LU R26, [R1+0x19e0] ;  /* 0x0019e000011a7983 */ /* 0x000ee20000300800 */
[----:B------:R-:W-:-:S03]  /*3c6e0*/  PRMT R13, R20, 0x7771, RZ ;  /* 0x00007771140d7816 */ /* 0x000fc600000000ff */
[----:B------:R0:W-:Y:S04]  /*3c6f0*/  STL.64 [R1+0x19b0], R18 ;  /* 0x0019b01201007387 */ /* 0x0001e80000100a00 */
[----:B------:R1:W-:Y:S01]  /*3c700*/  STL [R1+0x2c], R14 ;  /* 0x00002c0e01007387 */ /* 0x0003e20000100800 */
[-C--:B----4-:R-:W-:Y:S01]  /*3c710*/  IADD3 R20, P4, PT, R23, R0.reuse, RZ ;  /* 0x0000000017147210 */ /* 0x090fe20007f9e0ff */
[----:B0-----:R-:W-:Y:S02]  /*3c720*/  IMAD.MOV.U32 R18, RZ, RZ, R16 ;  /* 0x000000ffff127224 */ /* 0x001fe400078e0010 */
[----:B------:R-:W-:Y:S01]  /*3c730*/  IMAD R16, R7, 0x4, R14 ;  /* 0x0000000407107824 */ /* 0x000fe200078e020e */
[----:B-1----:R-:W-:Y:S02]  /*3c740*/  IADD3 R14, P6, PT, R27, R0, RZ ;  /* 0x000000001b0e7210 */ /* 0x002fe40007fde0ff */
[----:B------:R-:W-:-:S02]  /*3c750*/  LEA.HI.X.SX32 R21, R23, R2, 0x1, P4 ;  /* 0x0000000217157211 */ /* 0x000fc400020f0eff */
[----:B------:R-:W-:Y:S01]  /*3c760*/  LEA.HI.X.SX32 R15, R27, R2, 0x1, P6 ;  /* 0x000000021b0f7211 */ /* 0x000fe200030f0eff */
[----:B------:R0:W-:Y:S04]  /*3c770*/  STG.E.U8 desc[UR12][R24.64], R13 ;  /* 0x0000000d18007986 */ /* 0x0001e8000c10110c */
[----:B------:R-:W-:Y:S04]  /*3c780*/  STL.64 [R1+0x1998], R20 ;  /* 0x0019981401007387 */ /* 0x000fe80000100a00 */
[----:B------:R1:W-:Y:S04]  /*3c790*/  STL.64 [R1+0x338], R14 ;  /* 0x0003380e01007387 */ /* 0x0003e80000100a00 */
[----:B0-----:R-:W4:Y:S04]  /*3c7a0*/  LDL.LU.64 R24, [R1+0x19d8] ;  /* 0x0019d80001187983 */ /* 0x001f280000300a00 */
[----:B------:R-:W5:Y:S01]  /*3c7b0*/  LDL R13, [R1+0x10] ;  /* 0x00001000010d7983 */ /* 0x000f620000100800 */
[----:B-1----:R-:W-:-:S04]  /*3c7c0*/  IADD3 R14, P6, PT, R6, R0, RZ ;  /* 0x00000000060e7210 */ /* 0x002fc80007fde0ff */
[----:B------:R-:W-:Y:S02]  /*3c7d0*/  LEA.HI.X.SX32 R15, R6, R2, 0x1, P6 ;  /* 0x00000002060f7211 */ /* 0x000fe400030f0eff */
[----:B---3--:R-:W-:-:S04]  /*3c7e0*/  IADD3 R20, P4, PT, R26, R0, RZ ;  /* 0x000000001a147210 */ /* 0x008fc80007f9e0ff */
[----:B------:R-:W-:-:S05]  /*3c7f0*/  LEA.HI.X.SX32 R21, R26, R2, 0x1, P4 ;  /* 0x000000021a157211 */ /* 0x000fca00020f0eff */
[----:B------:R-:W-:Y:S04]  /*3c800*/  STL.64 [R1+0x330], R20 ;  /* 0x0003301401007387 */ /* 0x000fe80000100a00 */
[----:B------:R0:W-:Y:S02]  /*3c810*/  STL.64 [R1+0x328], R14 ;  /* 0x0003280e01007387 */ /* 0x0001e40000100a00 */
[----:B0-----:R-:W-:-:S04]  /*3c820*/  IADD3 R14, P4, PT, R28, R0, RZ ;  /* 0x000000001c0e7210 */ /* 0x001fc80007f9e0ff */
[----:B------:R-:W-:Y:S01]  /*3c830*/  LEA.HI.X.SX32 R15, R28, R2, 0x1, P4 ;  /* 0x000000021c0f7211 */ /* 0x000fe200020f0eff */
[----:B----4-:R-:W-:Y:S04]  /*3c840*/  STL.64 [R1+0x1908], R24 ;  /* 0x0019081801007387 */ /* 0x010fe80000100a00 */
[----:B------:R-:W3:Y:S04]  /*3c850*/  LDL.LU R28, [R1+0x19d0] ;  /* 0x0019d000011c7983 */ /* 0x000ee80000300800 */
[----:B------:R0:W-:Y:S01]  /*3c860*/  STL.64 [R1+0x318], R14 ;  /* 0x0003180e01007387 */ /* 0x0001e20000100a00 */
[----:B------:R-:W-:-:S03]  /*3c870*/  IADD3 R20, P6, PT, R29, R0, RZ ;  /* 0x000000001d147210 */ /* 0x000fc60007fde0ff */
[----:B0-----:R-:W4:Y:S01]  /*3c880*/  LDL.LU.64 R14, [R1+0x19c8] ;  /* 0x0019c800010e7983 */ /* 0x001f220000300a00 */
[----:B------:R-:W-:-:S03]  /*3c890*/  LEA.HI.X.SX32 R21, R29, R2, 0x1, P6 ;  /* 0x000000021d157211 */ /* 0x000fc600030f0eff */
[----:B------:R-:W3:Y:S01]  /*3c8a0*/  LDL.LU R29, [R1+0x19c0] ;  /* 0x0019c000011d7983 */ /* 0x000ee20000300800 */
[----:B------:R-:W-:Y:S02]  /*3c8b0*/  IMAD.MOV.U32 R19, RZ, RZ, R17 ;  /* 0x000000ffff137224 */ /* 0x000fe400078e0011 */
[----:B------:R-:W-:-:S04]  /*3c8c0*/  IMAD R17, R7, 0x4, R16 ;  /* 0x0000000407117824 */ /* 0x000fc800078e0210 */
[----:B------:R-:W-:-:S04]  /*3c8d0*/  IMAD R27, R7, 0x4, R17 ;  /* 0x00000004071b7824 */ /* 0x000fc800078e0211 */
[----:B------:R-:W-:-:S04]  /*3c8e0*/  IMAD R26, R7, 0x4, R27 ;  /* 0x00000004071a7824 */ /* 0x000fc800078e021b */
[C---:B------:R-:W-:Y:S01]  /*3c8f0*/  IMAD R6, R7.reuse, 0x4, R26 ;  /* 0x0000000407067824 */ /* 0x040fe200078e021a */
[----:B------:R0:W-:Y:S04]  /*3c900*/  STL.64 [R1+0x310], R20 ;  /* 0x0003101401007387 */ /* 0x0001e80000100a00 */
[----:B------:R-:W-:Y:S04]  /*3c910*/  STL [R1+0x54], R6 ;  /* 0x0000540601007387 */ /* 0x000fe80000100800 */
[----:B------:R1:W-:Y:S01]  /*3c920*/  STL.64 [R1+0x19a0], R26 ;  /* 0x0019a01a01007387 */ /* 0x0003e20000100a00 */
[----:B------:R-:W-:-:S02]  /*3c930*/  IMAD R25, R7, 0x4, R6 ;  /* 0x0000000407197824 */ /* 0x000fc400078e0206 */
[----:B0-----:R-:W-:Y:S01]  /*3c940*/  IMAD.MOV.U32 R20, RZ, RZ, R18 ;  /* 0x000000ffff147224 */ /* 0x001fe200078e0012 */
[----:B-1----:R-:W5:Y:S01]  /*3c950*/  LDL.LU R26, [R1+0x3c] ;  /* 0x00003c00011a7983 */ /* 0x002f620000300800 */
[C---:B--2---:R-:W-:Y:S01]  /*3c960*/  IADD3 R18, P4, PT, R9.reuse, R0, RZ ;  /* 0x0000000009127210 */ /* 0x044fe20007f9e0ff */
[----:B------:R-:W-:Y:S01]  /*3c970*/  IMAD.MOV.U32 R21, RZ, RZ, R19 ;  /* 0x000000ffff157224 */ /* 0x000fe200078e0013 */
[----:B------:R-:W-:Y:S01]  /*3c980*/  PRMT R23, R24, 0x7771, RZ ;  /* 0x0000777118177816 */ /* 0x000fe200000000ff */
[----:B------:R-:W0:Y:S01]  /*3c990*/  LDC R27, c[0x0][0x3e8] ;  /* 0x0000fa00ff1b7b82 */ /* 0x000e220000000800 */
[----:B------:R-:W-:Y:S01]  /*3c9a0*/  LEA.HI.X.SX32 R19, R9, R2, 0x1, P4 ;  /* 0x0000000209137211 */ /* 0x000fe200020f0eff */
[----:B------:R-:W-:Y:S04]  /*3c9b0*/  STL [R1+0x19a8], R25 ;  /* 0x0019a81901007387 */ /* 0x000fe80000100800 */
[----:B------:R1:W-:Y:S04]  /*3c9c0*/  STL.64 [R1+0x308], R18 ;  /* 0x0003081201007387 */ /* 0x0003e80000100a00 */
[----:B-1----:R-:W2:Y:S01]  /*3c9d0*/  LDL.LU.64 R18, [R1+0x80] ;  /* 0x0000800001127983 */ /* 0x002ea20000300a00 */
[----:B----4-:R-:W-:-:S04]  /*3c9e0*/  IADD3 R6, P6, PT, R14, R0, RZ ;  /* 0x000000000e067210 */ /* 0x010fc80007fde0ff */
[----:B------:R-:W-:Y:S01]  /*3c9f0*/  LEA.HI.X.SX32 R7, R14, R2, 0x1, P6 ;  /* 0x000000020e077211 */ /* 0x000fe200030f0eff */
[----:B---3--:R1:W-:Y:S04]  /*3ca00*/  STG.E.U8 desc[UR12][R28.64], R23 ;  /* 0x000000171c007986 */ /* 0x0083e8000c10110c */
[----:B------:R3:W-:Y:S04]  /*3ca10*/  STL.64 [R1+0x300], R6 ;  /* 0x0003000601007387 */ /* 0x0007e80000100a00 */
[----:B-1----:R-:W4:Y:S01]  /*3ca20*/  LDL.LU R23, [R1+0x19bc] ;  /* 0x0019bc0001177983 */ /* 0x002f220000300800 */
[----:B0-----:R-:W-:-:S04]  /*3ca30*/  IMAD R9, R27, 0x4, R25 ;  /* 0x000000041b097824 */ /* 0x001fc800078e0219 */
[----:B------:R-:W-:Y:S01]  /*3ca40*/  IMAD R14, R27, 0x4, R9 ;  /* 0x000000041b0e7824 */ /* 0x000fe200078e0209 */
[----:B---3--:R-:W-:-:S04]  /*3ca50*/  IADD3 R6, P6, PT, R15, R0, RZ ;  /* 0x000000000f067210 */ /* 0x008fc80007fde0ff */
[----:B------:R-:W-:Y:S01]  /*3ca60*/  STL [R1+0x30], R14 ;  /* 0x0000300e01007387 */ /* 0x000fe20000100800 */
[----:B------:R-:W-:Y:S02]  /*3ca70*/  LEA.HI.X.SX32 R7, R15, R2, 0x1, P6 ;  /* 0x000000020f077211 */ /* 0x000fe400030f0eff */
[----:B-----5:R-:W-:-:S04]  /*3ca80*/  IADD3 R24, P4, PT, R26, R0, RZ ;  /* 0x000000001a187210 */ /* 0x020fc80007f9e0ff */
[----:B------:R-:W-:-:S05]  /*3ca90*/  LEA.HI.X.SX32 R25, R26, R2, 0x1, P4 ;  /* 0x000000021a197211 */ /* 0x000fca00020f0eff */
[----:B------:R0:W-:Y:S02]  /*3caa0*/  STL.64 [R1+0x2f8], R24 ;  /* 0x0002f81801007387 */ /* 0x0001e40000100a00 */
[----:B0-----:R-:W-:Y:S01]  /*3cab0*/  IMAD R24, R27, 0x4, R14 ;  /* 0x000000041b187824 */ /* 0x001fe200078e020e */
[C---:B------:R-:W-:Y:S01]  /*3cac0*/  IADD3 R14, P4, PT, R4.reuse, R0, RZ ;  /* 0x00000000040e7210 */ /* 0x040fe20007f9e0ff */
[----:B------:R-:W3:Y:S03]  /*3cad0*/  LDL.LU R25, [R1+0x68] ;  /* 0x0000680001197983 */ /* 0x000ee60000300800 */
[----:B------:R-:W-:Y:S01]  /*3cae0*/  LEA.HI.X.SX32 R15, R4, R2, 0x1, P4 ;  /* 0x00000002040f7211 */ /* 0x000fe200020f0eff */
[----:B------:R0:W-:Y:S04]  /*3caf0*/  STL.64 [R1+0x1868], R6 ;  /* 0x0018680601007387 */ /* 0x0001e80000100a00 */
[----:B------:R1:W-:Y:S04]  /*3cb00*/  STL.64 [R1+0x1988], R8 ;  /* 0x0019880801007387 */ /* 0x0003e80000100a00 */
[----:B------:R-:W5:Y:S01]  /*3cb10*/  LDL.LU R4, [R1+0x19b8] ;  /* 0x0019b80001047983 */ /* 0x000f620000300800 */
[----:B0-----:R-:W-:-:S03]  /*3cb20*/  IADD3 R6, P6, PT, R3, R0, RZ ;  /* 0x0000000003067210 */ /* 0x001fc60007fde0ff */
[----:B------:R-:W-:Y:S01]  /*3cb30*/  STL.64 [R1+0x2e8], R14 ;  /* 0x0002e80e01007387 */ /* 0x000fe20000100a00 */
[----:B------:R-:W-:-:S05]  /*3cb40*/  LEA.HI.X.SX32 R7, R3, R2, 0x1, P6 ;  /* 0x0000000203077211 */ /* 0x000fca00030f0eff */
[----:B------:R0:W-:Y:S01]  /*3cb50*/  STL.64 [R1+0x2e0], R6 ;  /* 0x0002e00601007387 */ /* 0x0001e20000100a00 */
[----:B-1----:R-:W-:Y:S01]  /*3cb60*/  IMAD.MOV.U32 R8, RZ, RZ, R10 ;  /* 0x000000ffff087224 */ /* 0x002fe200078e000a */
[C---:B------:R-:W-:Y:S01]  /*3cb70*/  IADD3 R10, P6, PT, R22.reuse, R0, RZ ;  /* 0x00000000160a7210 */ /* 0x040fe20007fde0ff */
[----:B------:R-:W-:Y:S01]  /*3cb80*/  IMAD.MOV.U32 R9, RZ, RZ, R11 ;  /* 0x000000ffff097224 */ /* 0x000fe200078e000b */
[----:B------:R-:W-:Y:S02]  /*3cb90*/  PRMT R26, R13, 0x7772, RZ ;  /* 0x000077720d1a7816 */ /* 0x000fe400000000ff */
[----:B------:R-:W-:-:S03]  /*3cba0*/  LEA.HI.X.SX32 R11, R22, R2, 0x1, P6 ;  /* 0x00000002160b7211 */ /* 0x000fc600030f0eff */
[----:B--2---:R-:W-:Y:S01]  /*3cbb0*/  STG.E.U8 desc[UR12][R18.64], R26 ;  /* 0x0000001a12007986 */ /* 0x004fe2000c10110c */
[----:B0-----:R-:W-:Y:S02]  /*3cbc0*/  IMAD.MOV.U32 R6, RZ, RZ, R20 ;  /* 0x000000ffff067224 */ /* 0x001fe400078e0014 */
[----:B------:R-:W-:Y:S01]  /*3cbd0*/  IMAD.MOV.U32 R7, RZ, RZ, R21 ;  /* 0x000000ffff077224 */ /* 0x000fe200078e0015 */
[----:B----4-:R-:W-:-:S04]  /*3cbe0*/  IADD3 R14, P4, PT, R23, R0, RZ ;  /* 0x00000000170e7210 */ /* 0x010fc80007f9e0ff */
[----:B------:R-:W-:-:S05]  /*3cbf0*/  LEA.HI.X.SX32 R15, R23, R2, 0x1, P4 ;  /* 0x00000002170f7211 */ /* 0x000fca00020f0eff */
[----:B------:R0:W-:Y:S04]  /*3cc00*/  STL.64 [R1+0x1870], R14 ;  /* 0x0018700e01007387 */ /* 0x0001e80000100a00 */
[----:B0-----:R-:W2:Y:S04]  /*3cc10*/  LDL.LU R15, [R1+0x2c] ;  /* 0x00002c00010f7983 */ /* 0x001ea80000300800 */
[----:B------:R-:W4:Y:S04]  /*3cc20*/  LDL.LU.64 R20, [R1+0x90] ;  /* 0x0000900001147983 */ /* 0x000f280000300a00 */
[----:B------:R0:W-:Y:S04]  /*3cc30*/  STL.64 [R1+0x2c8], R10 ;  /* 0x0002c80a01007387 */ /* 0x0001e80000100a00 */
[----:B------:R-:W4:Y:S01]  /*3cc40*/  LDL.LU.64 R18, [R1+0x19b0] ;  /* 0x0019b00001127983 */ /* 0x000f220000300a00 */
[----:B------:R-:W-:-:S04]  /*3cc50*/  IADD3 R22, P6, PT, R5, R0, RZ ;  /* 0x0000000005167210 */ /* 0x000fc80007fde0ff */
[----:B------:R-:W-:-:S05]  /*3cc60*/  LEA.HI.X.SX32 R23, R5, R2, 0x1, P6 ;  /* 0x0000000205177211 */ /* 0x000fca00030f0eff */
[----:B------:R1:W-:Y:S01]  /*3cc70*/  STL.64 [R1+0x1878], R22 ;  /* 0x0018781601007387 */ /* 0x0003e20000100a00 */
[C---:B0-----:R-:W-:Y:S01]  /*3cc80*/  IADD3 R10, P4, PT, R12.reuse, R0, RZ ;  /* 0x000000000c0a7210 */ /* 0x041fe20007f9e0ff */
[C---:B------:R-:W-:Y:S01]  /*3cc90*/  IMAD R13, R27.reuse, 0x4, R24 ;  /* 0x000000041b0d7824 */ /* 0x040fe200078e0218 */
[----:B-1----:R-:W0:Y:S02]  /*3cca0*/  LDC R23, c[0x0][0x3e8] ;  /* 0x0000fa00ff177b82 */ /* 0x002e240000000800 */
[----:B------:R-:W-:Y:S01]  /*3ccb0*/  LEA.HI.X.SX32 R11, R12, R2, 0x1, P4 ;  /* 0x000000020c0b7211 */ /* 0x000fe200020f0eff */
[C---:B------:R-:W-:Y:S01]  /*3ccc0*/  IMAD R29, R27.reuse, 0x4, R13 ;  /* 0x000000041b1d7824 */ /* 0x040fe200078e020d */
[----:B------:R-:W4:Y:S03]  /*3ccd0*/  LDL.LU R22, [R1+0x54] ;  /* 0x0000540001167983 */ /* 0x000f260000300800 */
[C---:B------:R-:W-:Y:S01]  /*3cce0*/  IMAD R28, R27.reuse, 0x4, R29 ;  /* 0x000000041b1c7824 */ /* 0x040fe200078e021d */
[----:B------:R3:W-:Y:S03]  /*3ccf0*/  STL.64 [R1+0x2c0], R10 ;  /* 0x0002c00a01007387 */ /* 0x0007e60000100a00 */
[----:B------:R-:W-:Y:S01]  /*3cd00*/  IMAD R3, R27, 0x4, R28 ;  /* 0x000000041b037824 */ /* 0x000fe200078e021c */
[----:B-----5:R1:W-:Y:S01]  /*3cd10*/  STL [R1+0x18e8], R4 ;  /* 0x0018e80401007387 */ /* 0x0203e20000100800 */
[----:B---3--:R-:W-:-:S04]  /*3cd20*/  IADD3 R10, P4, PT, R25, R0, RZ ;  /* 0x00000000190a7210 */ /* 0x008fc80007f9e0ff */
[----:B------:R-:W-:Y:S01]  /*3cd30*/  LEA.HI.X.SX32 R11, R25, R2, 0x1, P4 ;  /* 0x00000002190b7211 */ /* 0x000fe200020f0eff */
[C---:B0-----:R-:W-:Y:S01]  /*3cd40*/  IMAD R12, R23.reuse, 0x4, R3 ;  /* 0x00000004170c7824 */ /* 0x041fe200078e0203 */
[----:B------:R-:W3:Y:S04]  /*3cd50*/  LDL.LU R25, [R1+0x19a8] ;  /* 0x0019a80001197983 */ /* 0x000ee80000300800 */
[----:B------:R0:W-:Y:S01]  /*3cd60*/  STL.64 [R1+0x1880], R10 ;  /* 0x0018800a01007387 */ /* 0x0001e20000100a00 */
[----:B------:R-:W-:Y:S01]  /*3cd70*/  IMAD R14, R23, 0x4, R12 ;  /* 0x00000004170e7824 */ /* 0x000fe200078e020c */
[----:B------:R-:W-:-:S03]  /*3cd80*/  PRMT R5, R4, 0x7772, RZ ;  /* 0x0000777204057816 */ /* 0x000fc600000000ff */
[----:B-1----:R-:W-:Y:S01]  /*3cd90*/  IMAD R4, R23, 0x4, R14 ;  /* 0x0000000417047824 */ /* 0x002fe200078e020e */
[----:B0-----:R-:W-:-:S04]  /*3cda0*/  IADD3 R10, P4, PT, R16, R0, RZ ;  /* 0x00000000100a7210 */ /* 0x001fc80007f9e0ff */
[----:B------:R-:W-:Y:S02]  /*3cdb0*/  LEA.HI.X.SX32 R11, R16, R2, 0x1, P4 ;  /* 0x00000002100b7211 */ /* 0x000fe400020f0eff */
[----:B--2---:R-:W-:-:S04]  /*3cdc0*/  IADD3 R26, P6, PT, R15, R0, RZ ;  /* 0x000000000f1a7210 */ /* 0x004fc80007fde0ff */
[----:B------:R-:W-:-:S05]  /*3cdd0*/  LEA.HI.X.SX32 R27, R15, R2, 0x1, P6 ;  /* 0x000000020f1b7211 */ /* 0x000fca00030f0eff */
[----:B------:R0:W-:Y:S04]  /*3cde0*/  STL.64 [R1+0x2a0], R26 ;  /* 0x0002a01a01007387 */ /* 0x0001e80000100a00 */
[----:B0-----:R-:W2:Y:S04]  /*3cdf0*/  LDL.LU.64 R26, [R1+0x19a0] ;  /* 0x0019a000011a7983 */ /* 0x001ea80000300a00 */
[----:B------:R0:W-:Y:S01]  /*3ce00*/  STL [R1+0x34], R14 ;  /* 0x0000340e01007387 */ /* 0x0001e20000100800 */
[----:B----4-:R-:W-:Y:S02]  /*3ce10*/  IMAD.MOV.U32 R15, RZ, RZ, R19 ;  /* 0x000000ffff0f7224 */ /* 0x010fe400078e0013 */
[----:B0-----:R-:W-:Y:S01]  /*3ce20*/  IMAD.MOV.U32 R14, RZ, RZ, R18 ;  /* 0x000000ffff0e7224 */ /* 0x001fe200078e0012 */
[C---:B------:R-:W-:Y:S01]  /*3ce30*/  IADD3 R18, P6, PT, R17.reuse, R0, RZ ;  /* 0x0000000011127210 */ /* 0x040fe20007fde0ff */
[----:B------:R-:W-:Y:S03]  /*3ce40*/  STL [R1+0x2c], R4 ;  /* 0x00002c0401007387 */ /* 0x000fe60000100800 */
[----:B------:R-:W-:Y:S01]  /*3ce50*/  LEA.HI.X.SX32 R19, R17, R2, 0x1, P6 ;  /* 0x0000000211137211 */ /* 0x000fe200030f0eff */
[----:B------:R-:W-:Y:S04]  /*3ce60*/  STL.64 [R1+0x298], R10 ;  /* 0x0002980a01007387 */ /* 0x000fe80000100a00 */
[----:B------:R-:W-:Y:S04]  /*3ce70*/  STL.64 [R1+0x1888], R18 ;  /* 0x0018881201007387 */ /* 0x000fe80000100a00 */
[----:B------:R0:W-:Y:S04]  /*3ce80*/  STG.E.U8 desc[UR12][R20.64], R5 ;  /* 0x0000000514007986 */ /* 0x0001e8000c10110c */
[----:B0-----:R-:W4:Y:S01]  /*3ce90*/  LDL.LU.64 R20, [R1+0x1998] ;  /* 0x0019980001147983 */ /* 0x001f220000300a00 */
[----:B------:R-:W-:-:S02]  /*3cea0*/  IMAD.MOV.U32 R18, RZ, RZ, R6 ;  /* 0x000000ffff127224 */ /* 0x000fc400078e0006 */
[----:B------:R-:W-:Y:S01]  /*3ceb0*/  IMAD.MOV.U32 R10, RZ, RZ, R8 ;  /* 0x000000ffff0a7224 */ /* 0x000fe200078e0008 */
[----:B------:R-:W5:Y:S01]  /*3cec0*/  LDL.LU R5, [R1+0x1990] ;  /* 0x0019900001057983 */ /* 0x000f620000300800 */
[----:B------:R-:W-:Y:S02]  /*3ced0*/  IMAD.MOV.U32 R19, RZ, RZ, R7 ;  /* 0x000000ffff137224 */ /* 0x000fe400078e0007 */
[----:B------:R-:W-:Y:S02]  /*3cee0*/  IMAD.MOV.U32 R11, RZ, RZ, R9 ;  /* 0x000000ffff0b7224 */ /* 0x000fe400078e0009 */
[----:B------:R-:W-:-:S04]  /*3cef0*/  IMAD R16, R23, 0x4, R4 ;  /* 0x0000000417107824 */ /* 0x000fc800078e0204 */
[----:B------:R-:W-:Y:S01]  /*3cf00*/  IMAD R17, R23, 0x4, R16 ;  /* 0x0000000417117824 */ /* 0x000fe200078e0210 */
[CC--:B--2---:R-:W-:Y:S02]  /*3cf10*/  IADD3 R6, P6, PT, R26.reuse, R0.reuse, RZ ;  /* 0x000000001a067210 */ /* 0x0c4fe40007fde0ff */
[C---:B------:R-:W-:Y:S02]  /*3cf20*/  IADD3 R8, P4, PT, R27.reuse, R0, RZ ;  /* 0x000000001b087210 */ /* 0x040fe40007f9e0ff */
[-C--:B------:R-:W-:Y:S02]  /*3cf30*/  LEA.HI.X.SX32 R7, R26, R2.reuse, 0x1, P6 ;  /* 0x000000021a077211 */ /* 0x080fe400030f0eff */
[----:B------:R-:W-:-:S03]  /*3cf40*/  LEA.HI.X.SX32 R9, R27, R2, 0x1, P4 ;  /* 0x000000021b097211 */ /* 0x000fc600020f0eff */
[----:B------:R-:W-:Y:S04]  /*3cf50*/  STL.64 [R1+0x280], R6 ;  /* 0x0002800601007387 */ /* 0x000fe80000100a00 */
[----:B------:R0:W-:Y:S04]  /*3cf60*/  STL.64 [R1+0x288], R8 ;  /* 0x0002880801007387 */ /* 0x0001e80000100a00 */
[----:B------:R1:W-:Y:S01]  /*3cf70*/  STL [R1+0x1958], R17 ;  /* 0x0019581101007387 */ /* 0x0003e20000100800 */
[----:B0-----:R-:W-:-:S04]  /*3cf80*/  IADD3 R8, P4, PT, R22, R0, RZ ;  /* 0x0000000016087210 */ /* 0x001fc80007f9e0ff */
[----:B------:R-:W-:Y:S01]  /*3cf90*/  LEA.HI.X.SX32 R9, R22, R2, 0x1, P4 ;  /* 0x0000000216097211 */ /* 0x000fe200020f0eff */
[----:B----4-:R-:W-:Y:S02]  /*3cfa0*/  IMAD.MOV.U32 R7, RZ, RZ, R21 ;  /* 0x000000ffff077224 */ /* 0x010fe400078e0015 */
[----:B------:R-:W-:Y:S02]  /*3cfb0*/  IMAD R21, R23, 0x4, R17 ;  /* 0x0000000417157824 */ /* 0x000fe400078e0211 */
[----:B-1----:R-:W2:Y:S04]  /*3cfc0*/  LDL.LU R17, [R1+0x30] ;  /* 0x0000300001117983 */ /* 0x002ea80000300800 */
[----:B------:R0:W-:Y:S04]  /*3cfd0*/  STL.64 [R1+0x278], R8 ;  /* 0x0002780801007387 */ /* 0x0001e80000100a00 */
[----:B0-----:R-:W4:Y:S01]  /*3cfe0*/  LDL.LU.64 R8, [R1+0x1988] ;  /* 0x0019880001087983 */ /* 0x001f220000300a00 */
[----:B---3--:R-:W-:-:S04]  /*3cff0*/  IADD3 R26, P6, PT, R25, R0, RZ ;  /* 0x00000000191a7210 */ /* 0x008fc80007fde0ff */
[----:B------:R-:W-:Y:S01]  /*3d000*/  LEA.HI.X.SX32 R27, R25, R2, 0x1, P6 ;  /* 0x00000002191b7211 */ /* 0x000fe200030f0eff */
[----:B------:R-:W-:Y:S01]  /*3d010*/  IMAD.MOV.U32 R6, RZ, RZ, R20 ;  /* 0x000000ffff067224 */ /* 0x000fe200078e0014 */
[----:B------:R-:W-:Y:S01]  /*3d020*/  STL.64 [R1+0x1968], R18 ;  /* 0x0019681201007387 */ /* 0x000fe20000100a00 */
[----:B------:R-:W-:-:S03]  /*3d030*/  IMAD R20, R23, 0x4, R21 ;  /* 0x0000000417147824 */ /* 0x000fc600078e0215 */
[----:B------:R4:W-:Y:S04]  /*3d040*/  STL.64 [R1+0x1890], R26 ;  /* 0x0018901a01007387 */ /* 0x0009e80000100a00 */
[----:B------:R0:W-:Y:S01]  /*3d050*/  STL.64 [R1+0x1960], R20 ;  /* 0x0019601401007387 */ /* 0x0001e20000100a00 */
[----:B----4-:R-:W-:-:S04]  /*3d060*/  IADD3 R26, P4, PT, R9, R0, RZ ;  /* 0x00000000091a7210 */ /* 0x010fc80007f9e0ff */
[----:B------:R-:W-:Y:S02]  /*3d070*/  LEA.HI.X.SX32 R27, R9, R2, 0x1, P4 ;  /* 0x00000002091b7211 */ /* 0x000fe400020f0eff */
[----:B------:R-:W3:Y:S01]  /*3d080*/  LDL.LU R9, [R1+0x1980] ;  /* 0x0019800001097983 */ /* 0x000ee20000300800 */
[----:B--2---:R-:W-:Y:S02]  /*3d090*/  IADD3 R18, P6, PT, R17, R0, RZ ;  /* 0x0000000011127210 */ /* 0x004fe40007fde0ff */
[----:B-----5:R-:W-:Y:S02]  /*3d0a0*/  PRMT R4, R5, 0x7772, RZ ;  /* 0x0000777205047816 */ /* 0x020fe400000000ff */
[----:B------:R-:W-:Y:S01]  /*3d0b0*/  LEA.HI.X.SX32 R19, R17, R2, 0x1, P6 ;  /* 0x0000000211137211 */ /* 0x000fe200030f0eff */
[----:B------:R-:W-:Y:S01]  /*3d0c0*/  STL.64 [R1+0x1970], R14 ;  /* 0x0019700e01007387 */ /* 0x000fe20000100a00 */
[----:B------:R-:W-:-:S03]  /*3d0d0*/  IMAD R25, R23, 0x4, R20 ;  /* 0x0000000417197824 */ /* 0x000fc600078e0214 */
[----:B------:R-:W-:Y:S04]  /*3d0e0*/  STL.64 [R1+0x260], R26 ;  /* 0x0002601a01007387 */ /* 0x000fe80000100a00 */
[----:B0-----:R-:W2:Y:S04]  /*3d0f0*/  LDL.LU.64 R20, [R1+0xa8] ;  /* 0x0000a80001147983 */ /* 0x001ea80000300a00 */
[----:B------:R-:W-:Y:S04]  /*3d100*/  STL.64 [R1+0x258], R18 ;  /* 0x0002581201007387 */ /* 0x000fe80000100a00 */
[----:B---3--:R0:W-:Y:S04]  /*3d110*/  STG.E.U8 desc[UR12][R8.64], R4 ;  /* 0x0000000408007986 */ /* 0x0081e8000c10110c */
[----:B0-----:R-:W3:Y:S01]  /*3d120*/  LDL.LU.64 R8, [R1+0x1978] ;  /* 0x0019780001087983 */ /* 0x001ee20000300a00 */
[----:B------:R-:W-:-:S02]  /*3d130*/  IADD3 R18, P4, PT, R24, R0, RZ ;  /* 0x0000000018127210 */ /* 0x000fc40007f9e0ff */
[----:B------:R-:W-:Y:S02]  /*3d140*/  IADD3 R14, P6, PT, R13, R0, RZ ;  /* 0x000000000d0e7210 */ /* 0x000fe40007fde0ff */
[-C--:B------:R-:W-:Y:S01]  /*3d150*/  LEA.HI.X.SX32 R19, R24, R2.reuse, 0x1, P4 ;  /* 0x0000000218137211 */ /* 0x080fe200020f0eff */
[----:B------:R-:W-:Y:S01]  /*3d160*/  IMAD R22, R23, 0x4, R25 ;  /* 0x0000000417167824 */ /* 0x000fe200078e0219 */
[----:B------:R-:W-:Y:S01]  /*3d170*/  LEA.HI.X.SX32 R15, R13, R2, 0x1, P6 ;  /* 0x000000020d0f7211 */ /* 0x000fe200030f0eff */
[----:B------:R0:W-:Y:S02]  /*3d180*/  STL [R1+0x18d8], R5 ;  /* 0x0018d80501007387 */ /* 0x0001e40000100800 */
[C---:B------:R-:W-:Y:S02]  /*3d190*/  IMAD R27, R23.reuse, 0x4, R22 ;  /* 0x00000004171b7824 */ /* 0x040fe400078e0216 */
[----:B0-----:R-:W4:Y:S04]  /*3d1a0*/  LDL.LU.64 R4, [R1+0xb0] ;  /* 0x0000b00001047983 */ /* 0x001f280000300a00 */
[----:B------:R-:W-:Y:S04]  /*3d1b0*/  STL.64 [R1+0x250], R18 ;  /* 0x0002501201007387 */ /* 0x000fe80000100a00 */
[----:B------:R0:W-:Y:S01]  /*3d1c0*/  STL.64 [R1+0x248], R14 ;  /* 0x0002480e01007387 */ /* 0x0001e20000100a00 */
[----:B------:R-:W-:Y:S01]  /*3d1d0*/  IMAD R26, R23, 0x4, R27 ;  /* 0x00000004171a7824 */ /* 0x000fe200078e021b */
[----:B0-----:R-:W-:-:S04]  /*3d1e0*/  IADD3 R14, P4, PT, R29, R0, RZ ;  /* 0x000000001d0e7210 */ /* 0x001fc80007f9e0ff */
[----:B------:R-:W-:Y:S02]  /*3d1f0*/  LEA.HI.X.SX32 R15, R29, R2, 0x1, P4 ;  /* 0x000000021d0f7211 */ /* 0x000fe400020f0eff */
[----:B------:R-:W-:-:S04]  /*3d200*/  IADD3 R18, P6, PT, R28, R0, RZ ;  /* 0x000000001c127210 */ /* 0x000fc80007fde0ff */
[----:B------:R-:W-:Y:S01]  /*3d210*/  LEA.HI.X.SX32 R19, R28, R2, 0x1, P6 ;  /* 0x000000021c137211 */ /* 0x000fe200030f0eff */
[----:B---3--:R-:W-:Y:S04]  /*3d220*/  STL.64 [R1+0x18b8], R8 ;  /* 0x0018b80801007387 */ /* 0x008fe80000100a00 */
[----:B------:R-:W-:Y:S04]  /*3d230*/  STL.64 [R1+0x1940], R26 ;  /* 0x0019401a01007387 */ /* 0x000fe80000100a00 */
[----:B------:R0:W-:Y:S04]  /*3d240*/  STL.64 [R1+0x240], R14 ;  /* 0x0002400e01007387 */ /* 0x0001e80000100a00 */
[----:B0-----:R-:W3:Y:S04]  /*3d250*/  LDL.LU.64 R14, [R1+0x1970] ;  /* 0x00197000010e7983 */ /* 0x001ee80000300a00 */
[----:B------:R-:W5:Y:S04]  /*3d260*/  LDL.LU R29, [R1+0x2c] ;  /* 0x00002c00011d7983 */ /* 0x000f680000300800 */
[----:B------:R-:W3:Y:S01]  /*3d270*/  LDL.LU R28, [R1+0x34] ;  /* 0x00003400011c7983 */ /* 0x000ee20000300800 */
[----:B------:R-:W-:Y:S01]  /*3d280*/  PRMT R17, R8, 0x7772, RZ ;  /* 0x0000777208117816 */ /* 0x000fe200000000ff */
[----:B----4-:R-:W-:-:S02]  /*3d290*/  IMAD.MOV.U32 R8, RZ, RZ, R4 ;  /* 0x000000ffff087224 */ /* 0x010fc400078e0004 */
[----:B------:R-:W-:Y:S01]  /*3d2a0*/  IMAD R4, R23, 0x4, R26 ;  /* 0x0000000417047824 */ /* 0x000fe200078e021a */
[----:B------:R0:W-:Y:S01]  /*3d2b0*/  STL.64 [R1+0x238], R18 ;  /* 0x0002381201007387 */ /* 0x0001e20000100a00 */
[----:B------:R-:W-:Y:S02]  /*3d2c0*/  IMAD.MOV.U32 R9, RZ, RZ, R5 ;  /* 0x000000ffff097224 */ /* 0x000fe400078e0005 */
[----:B------:R-:W-:Y:S01]  /*3d2d0*/  IMAD.MOV.U32 R26, RZ, RZ, R8 ;  /* 0x000000ffff1a7224 */ /* 0x000fe200078e0008 */
[CC--:B------:R-:W-:Y:S01]  /*3d2e0*/  IADD3 R8, P6, PT, R12.reuse, R0.reuse, RZ ;  /* 0x000000000c087210 */ /* 0x0c0fe20007fde0ff */
[----:B------:R-:W-:Y:S01]  /*3d2f0*/  IMAD.MOV.U32 R27, RZ, RZ, R9 ;  /* 0x000000ffff1b7224 */ /* 0x000fe200078e0009 */
[----:B0-----:R-:W-:Y:S01]  /*3d300*/  IADD3 R18, P4, PT, R3, R0, RZ ;  /* 0x0000000003127210 */ /* 0x001fe20007f9e0ff */
[----:B------:R-:W-:Y:S01]  /*3d310*/  IMAD R5, R23, 0x4, R4 ;  /* 0x0000000417057824 */ /* 0x000fe200078e0204 */
[-C--:B------:R-:W-:Y:S02]  /*3d320*/  LEA.HI.X.SX32 R9, R12, R2.reuse, 0x1, P6 ;  /* 0x000000020c097211 */ /* 0x080fe400030f0eff */
[----:B------:R-:W-:Y:S01]  /*3d330*/  LEA.HI.X.SX32 R19, R3, R2, 0x1, P4 ;  /* 0x0000000203137211 */ /* 0x000fe200020f0eff */
[----:B--2---:R-:W-:Y:S04]  /*3d340*/  STG.E.U8 desc[UR12][R20.64], R17 ;  /* 0x0000001114007986 */ /* 0x004fe8000c10110c */
[----:B------:R0:W-:Y:S04]  /*3d350*/  STL.64 [R1+0x230], R18 ;  /* 0x0002301201007387 */ /* 0x0001e80000100a00 */
[----:B0-----:R-:W2:Y:S04]  /*3d360*/  LDL.LU.64 R18, [R1+0x1968] ;  /* 0x0019680001127983 */ /* 0x001ea80000300a00 */
[----:B------:R-:W-:Y:S04]  /*3d370*/  STL [R1+0x30], R5 ;  /* 0x0000300501007387 */ /* 0x000fe80000100800 */
[----:B------:R-:W-:Y:S04]  /*3d380*/  STL.64 [R1+0x228], R8 ;  /* 0x0002280801007387 */ /* 0x000fe80000100a00 */
[----:B------:R-:W4:Y:S04]  /*3d390*/  LDL.LU.64 R20, [R1+0x1960] ;  /* 0x0019600001147983 */ /* 0x000f280000300a00 */
[----:B------:R-:W2:Y:S01]  /*3d3a0*/  LDL.LU R17, [R1+0x1958] ;  /* 0x0019580001117983 */ /* 0x000ea20000300800 */
[----:B---3--:R-:W-:-:S04]  /*3d3b0*/  IADD3 R12, P4, PT, R28, R0, RZ ;  /* 0x000000001c0c7210 */ /* 0x008fc80007f9e0ff */
[----:B------:R-:W-:-:S05]  /*3d3c0*/  LEA.HI.X.SX32 R13, R28, R2, 0x1, P4 ;  /* 0x000000021c0d7211 */ /* 0x000fca00020f0eff */
[----:B------:R0:W-:Y:S04]  /*3d3d0*/  STL.64 [R1+0x220], R12 ;  /* 0x0002200c01007387 */ /* 0x0001e80000100a00 */
[----:B0-----:R-:W3:Y:S01]  /*3d3e0*/  LDL.LU.64 R12, [R1+0x1950] ;  /* 0x00195000010c7983 */ /* 0x001ee20000300a00 */
[----:B------:R-:W-:Y:S01]  /*3d3f0*/  IMAD R24, R23, 0x4, R5 ;  /* 0x0000000417187824 */ /* 0x000fe200078e0205 */
[----:B-----5:R-:W-:-:S03]  /*3d400*/  IADD3 R8, P6, PT, R29, R0, RZ ;  /* 0x000000001d087210 */ /* 0x020fc60007fde0ff */
[----:B------:R-:W-:Y:S01]  /*3d410*/  IMAD R5, R23, 0x4, R24 ;  /* 0x0000000417057824 */ /* 0x000fe200078e0218 */
[----:B------:R-:W-:Y:S01]  /*3d420*/  LEA.HI.X.SX32 R9, R29, R2, 0x1, P6 ;  /* 0x000000021d097211 */ /* 0x000fe200030f0eff */
[----:B------:R0:W-:Y:S02]  /*3d430*/  STL.64 [R1+0x1930], R10 ;  /* 0x0019300a01007387 */ /* 0x0001e40000100a00 */
[C---:B------:R-:W-:Y:S02]  /*3d440*/  IMAD R29, R23.reuse, 0x4, R5 ;  /* 0x00000004171d7824 */ /* 0x040fe400078e0205 */
[----:B------:R2:W-:Y:S01]  /*3d450*/  STL.64 [R1+0x218], R8 ;  /* 0x0002180801007387 */ /* 0x0005e20000100a00 */
[----:B0-----:R-:W-:Y:S01]  /*3d460*/  IADD3 R10, P4, PT, R16, R0, RZ ;  /* 0x00000000100a7210 */ /* 0x001fe20007f9e0ff */
[----:B------:R-:W-:-:S03]  /*3d470*/  IMAD R28, R23, 0x4, R29 ;  /* 0x00000004171c7824 */ /* 0x000fc600078e021d */
[----:B------:R-:W-:Y:S02]  /*3d480*/  LEA.HI.X.SX32 R11, R16, R2, 0x1, P4 ;  /* 0x00000002100b7211 */ /* 0x000fe400020f0eff */
[----:B--2---:R-:W-:-:S04]  /*3d490*/  IADD3 R8, P6, PT, R17, R0, RZ ;  /* 0x0000000011087210 */ /* 0x004fc80007fde0ff */
[----:B------:R-:W-:Y:S02]  /*3d4a0*/  LEA.HI.X.SX32 R9, R17, R2, 0x1, P6 ;  /* 0x0000000211097211 */ /* 0x000fe400030f0eff */
[----:B---3--:R-:W-:Y:S01]  /*3d4b0*/  PRMT R3, R12, 0x7772, RZ ;  /* 0x000077720c037816 */ /* 0x008fe200000000ff */
[----:B------:R0:W-:Y:S04]  /*3d4c0*/  STL.64 [R1+0x18a8], R12 ;  /* 0x0018a80c01007387 */ /* 0x0001e80000100a00 */
[----:B0-----:R-:W2:Y:S04]  /*3d4d0*/  LDL.LU.64 R12, [R1+0xc0] ;  /* 0x0000c000010c7983 */ /* 0x001ea80000300a00 */
[----:B------:R0:W-:Y:S04]  /*3d4e0*/  STL [R1+0x1920], R29 ;  /* 0x0019201d01007387 */ /* 0x0001e80000100800 */
[----:B------:R-:W3:Y:S04]  /*3d4f0*/  LDL.LU R16, [R1+0x194c] ;  /* 0x00194c0001107983 */ /* 0x000ee80000300800 */
[----:B0-----:R-:W5:Y:S04]  /*3d500*/  LDL.LU R29, [R1+0x30] ;  /* 0x00003000011d7983 */ /* 0x001f680000300800 */
[----:B------:R-:W2:Y:S04]  /*3d510*/  LDL.LU R17, [R1+0x1948] ;  /* 0x0019480001117983 */ /* 0x000ea80000300800 */
[----:B------:R4:W-:Y:S04]  /*3d520*/  STL.64 [R1+0x210], R10 ;  /* 0x0002100a01007387 */ /* 0x0009e80000100a00 */
[----:B------:R-:W-:Y:S04]  /*3d530*/  STL.64 [R1+0x1928], R6 ;  /* 0x0019280601007387 */ /* 0x000fe80000100a00 */
[----:B------:R0:W-:Y:S01]  /*3d540*/  STL.64 [R1+0x208], R8 ;  /* 0x0002080801007387 */ /* 0x0001e20000100a00 */
[----:B----4-:R-:W-:-:S04]  /*3d550*/  IADD3 R10, P4, PT, R21, R0, RZ ;  /* 0x00000000150a7210 */ /* 0x010fc80007f9e0ff */
[----:B------:R-:W-:Y:S02]  /*3d560*/  LEA.HI.X.SX32 R11, R21, R2, 0x1, P4 ;  /* 0x00000002150b7211 */ /* 0x000fe400020f0eff */
[----:B0-----:R-:W-:Y:S01]  /*3d570*/  IADD3 R8, P6, PT, R20, R0, RZ ;  /* 0x0000000014087210 */ /* 0x001fe20007fde0ff */
[----:B------:R-:W-:-:S03]  /*3d580*/  IMAD.MOV.U32 R7, RZ, RZ, R3 ;  /* 0x000000ffff077224 */ /* 0x000fc600078e0003 */
[----:B------:R-:W-:Y:S01]  /*3d590*/  LEA.HI.X.SX32 R9, R20, R2, 0x1, P6 ;  /* 0x0000000214097211 */ /* 0x000fe200030f0eff */
[----:B------:R-:W-:Y:S04]  /*3d5a0*/  STL.64 [R1+0x200], R10 ;  /* 0x0002000a01007387 */ /* 0x000fe80000100a00 */
[----:B------:R-:W-:Y:S04]  /*3d5b0*/  STL.64 [R1+0x1f8], R8 ;  /* 0x0001f80801007387 */ /* 0x000fe80000100a00 */
[----:B------:R-:W4:Y:S04]  /*3d5c0*/  LDL.LU.64 R20, [R1+0xb8] ;  /* 0x0000b80001147983 */ /* 0x000f280000300a00 */
[----:B------:R0:W-:Y:S04]  /*3d5d0*/  STG.E.U8 desc[UR12][R26.64], R7 ;  /* 0x000000071a007986 */ /* 0x0001e8000c10110c */
[----:B0-----:R-:W4:Y:S01]  /*3d5e0*/  LDL.LU.64 R26, [R1+0x1940] ;  /* 0x00194000011a7983 */ /* 0x001f220000300a00 */
[----:B---3--:R-:W-:Y:S01]  /*3d5f0*/  IMAD.MOV.U32 R8, RZ, RZ, R16 ;  /* 0x000000ffff087224 */ /* 0x008fe200078e0010 */
[----:B------:R-:W-:Y:S01]  /*3d600*/  IADD3 R16, P4, PT, R25, R0, RZ ;  /* 0x0000000019107210 */ /* 0x000fe20007f9e0ff */
[----:B--2---:R-:W-:-:S03]  /*3d610*/  IMAD.MOV.U32 R9, RZ, RZ, R17 ;  /* 0x000000ffff097224 */ /* 0x004fc600078e0011 */
[----:B------:R-:W-:-:S05]  /*3d620*/  LEA.HI.X.SX32 R17, R25, R2, 0x1, P4 ;  /* 0x0000000219117211 */ /* 0x000fca00020f0eff */
[----:B------:R0:W-:Y:S04]  /*3d630*/  STL.64 [R1+0x1f0], R16 ;  /* 0x0001f01001007387 */ /* 0x0001e80000100a00 */
[----:B0-----:R-:W2:Y:S01]  /*3d640*/  LDL.LU.64 R16, [R1+0x1938] ;  /* 0x0019380001107983 */ /* 0x001ea20000300a00 */
[----:B------:R-:W-:Y:S01]  /*3d650*/  IMAD R3, R23, 0x4, R28 ;  /* 0x0000000417037824 */ /* 0x000fe200078e021c */
[----:B------:R-:W-:-:S03]  /*3d660*/  IADD3 R10, P6, PT, R22, R0, RZ ;  /* 0x00000000160a7210 */ /* 0x000fc60007fde0ff */
[----:B------:R-:W-:Y:S01]  /*3d670*/  IMAD R6, R23, 0x4, R3 ;  /* 0x0000000417067824 */ /* 0x000fe200078e0203 */
[----:B------:R-:W-:-:S03]  /*3d680*/  LEA.HI.X.SX32 R11, R22, R2, 0x1, P6 ;  /* 0x00000002160b7211 */ /* 0x000fc600030f0eff */
[----:B------:R-:W-:-:S05]  /*3d690*/  IMAD R6, R23, 0x4, R6 ;  /* 0x0000000417067824 */ /* 0x000fca00078e0206 */
[----:B------:R-:W-:Y:S01]  /*3d6a0*/  STL [R1+0x3c], R6 ;  /* 0x00003c0601007387 */ /* 0x000fe20000100800 */
[----:B------:R-:W-:-:S03]  /*3d6b0*/  IMAD R22, R23, 0x4, R6 ;  /* 0x0000000417167824 */ /* 0x000fc600078e0206 */
[----:B------:R4:W-:Y:S02]  /*3d6c0*/  STL.64 [R1+0x1e8], R10 ;  /* 0x0001e80a01007387 */ /* 0x0009e40000100a00 */
[CC--:B----4-:R-:W-:Y:S02]  /*3d6d0*/  IADD3 R10, P4, PT, R27.reuse, R0.reuse, RZ ;  /* 0x000000001b0a7210 */ /* 0x0d0fe40007f9e0ff */
[C---:B------:R-:W-:Y:S02]  /*3d6e0*/  IADD3 R6, P6, PT, R26.reuse, R0, RZ ;  /* 0x000000001a067210 */ /* 0x040fe40007fde0ff */
[-C--:B------:R-:W-:Y:S02]  /*3d6f0*/  LEA.HI.X.SX32 R11, R27, R2.reuse, 0x1, P4 ;  /* 0x000000021b0b7211 */ /* 0x080fe400020f0eff */
[----:B------:R-:W-:Y:S01]  /*3d700*/  LEA.HI.X.SX32 R7, R26, R2, 0x1, P6 ;  /* 0x000000021a077211 */ /* 0x000fe200030f0eff */
[----:B--2---:R-:W-:Y:S04]  /*3d710*/  STL.64 [R1+0x18a0], R16 ;  /* 0x0018a01001007387 */ /* 0x004fe80000100a00 */
[----:B------:R0:W-:Y:S04]  /*3d720*/  STL.64 [R1+0x1e0], R10 ;  /* 0x0001e00a01007387 */ /* 0x0001e80000100a00 */
[----:B0-----:R-:W2:Y:S04]  /*3d730*/  LDL.LU.64 R10, [R1+0x1930] ;  /* 0x00193000010a7983 */ /* 0x001ea80000300a00 */
[----:B------:R0:W-:Y:S02]  /*3d740*/  STL.64 [R1+0x1d8], R6 ;  /* 0x0001d80601007387 */ /* 0x0001e40000100a00 */
[----:B0-----:R-:W-:-:S04]  /*3d750*/  IADD3 R6, P4, PT, R4, R0, RZ ;  /* 0x0000000004067210 */ /* 0x001fc80007f9e0ff */
[----:B------:R-:W-:-:S05]  /*3d760*/  LEA.HI.X.SX32 R7, R4, R2, 0x1, P4 ;  /* 0x0000000204077211 */ /* 0x000fca00020f0eff */
[----:B------:R0:W-:Y:S04]  /*3d770*/  STL.64 [R1+0x1d0], R6 ;  /* 0x0001d00601007387 */ /* 0x0001e80000100a00 */
[----:B0-----:R-:W3:Y:S01]  /*3d780*/  LDL.LU.64 R6, [R1+0x1928] ;  /* 0x0019280001067983 */ /* 0x001ee20000300a00 */
[----:B------:R-:W-:Y:S02]  /*3d790*/  IMAD.MOV.U32 R17, RZ, RZ, R13 ;  /* 0x000000ffff117224 */ /* 0x000fe400078e000d */
[----:B------:R-:W-:Y:S01]  /*3d7a0*/  IMAD R13, R23, 0x4, R22 ;  /* 0x00000004170d7824 */ /* 0x000fe200078e0216 */
[----:B------:R-:W-:Y:S01]  /*3d7b0*/  PRMT R25, R16, 0x7772, RZ ;  /* 0x0000777210197816 */ /* 0x000fe200000000ff */
[----:B------:R-:W-:Y:S01]  /*3d7c0*/  IMAD.MOV.U32 R16, RZ, RZ, R12 ;  /* 0x000000ffff107224 */ /* 0x000fe200078e000c */
[----:B-----5:R-:W-:Y:S01]  /*3d7d0*/  IADD3 R26, P6, PT, R29, R0, RZ ;  /* 0x000000001d1a7210 */ /* 0x020fe20007fde0ff */
[----:B------:R-:W-:-:S03]  /*3d7e0*/  IMAD R12, R23, 0x4, R13 ;  /* 0x00000004170c7824 */ /* 0x000fc600078e020d */
[----:B------:R-:W-:Y:S01]  /*3d7f0*/  LEA.HI.X.SX32 R27, R29, R2, 0x1, P6 ;  /* 0x000000021d1b7211 */ /* 0x000fe200030f0eff */
[----:B------:R-:W-:Y:S01]  /*3d800*/  IMAD R4, R23, 0x4, R12 ;  /* 0x0000000417047824 */ /* 0x000fe200078e020c */
[----:B------:R-:W4:Y:S04]  /*3d810*/  LDL.LU R29, [R1+0x1920] ;  /* 0x00192000011d7983 */ /* 0x000f280000300800 */
[----:B------:R0:W-:Y:S04]  /*3d820*/  STG.E.U8 desc[UR12][R20.64], R25 ;  /* 0x0000001914007986 */ /* 0x0001e8000c10110c */
[----:B---3--:R1:W-:Y:S04]  /*3d830*/  STL.64 [R1+0x1910], R6 ;  /* 0x0019100601007387 */ /* 0x0083e80000100a00 */
[----:B------:R3:W-:Y:S04]  /*3d840*/  STL [R1+0x48], R4 ;  /* 0x0000480401007387 */ /* 0x0007e80000100800 */
[----:B------:R5:W-:Y:S04]  /*3d850*/  STL.64 [R1+0x1c8], R26 ;  /* 0x0001c81a01007387 */ /* 0x000be80000100a00 */
[----:B0-----:R-:W2:Y:S01]  /*3d860*/  LDL.LU.64 R20, [R1+0x1918] ;  /* 0x0019180001147983 */ /* 0x001ea20000300a00 */
[----:B-1----:R-:W-:Y:S01]  /*3d870*/  IADD3 R6, P6, PT, R5, R0, RZ ;  /* 0x0000000005067210 */ /* 0x002fe20007fde0ff */
[----:B---3--:R-:W-:-:S02]  /*3d880*/  IMAD R4, R23, 0x4, R4 ;  /* 0x0000000417047824 */ /* 0x008fc400078e0204 */
[----:B-----5:R-:W-:Y:S01]  /*3d890*/  IMAD.MOV.U32 R26, RZ, RZ, R18 ;  /* 0x000000ffff1a7224 */ /* 0x020fe200078e0012 */
[C---:B------:R-:W-:Y:S01]  /*3d8a0*/  IADD3 R18, P4, PT, R24.reuse, R0, RZ ;  /* 0x0000000018127210 */ /* 0x040fe20007f9e0ff */
[----:B------:R-:W-:Y:S01]  /*3d8b0*/  IMAD.MOV.U32 R27, RZ, RZ, R19 ;  /* 0x000000ffff1b7224 */ /* 0x000fe200078e0013 */
[-C--:B------:R-:W-:Y:S02]  /*3d8c0*/  LEA.HI.X.SX32 R7, R5, R2.reuse, 0x1, P6 ;  /* 0x0000000205077211 */ /* 0x080fe400030f0eff */
[----:B------:R-:W-:Y:S01]  /*3d8d0*/  LEA.HI.X.SX32 R19, R24, R2, 0x1, P4 ;  /* 0x0000000218137211 */ /* 0x000fe200020f0eff */
[----:B------:R0:W-:Y:S04]  /*3d8e0*/  STL [R1+0x44], R4 ;  /* 0x0000440401007387 */ /* 0x0001e80000100800 */
[----:B------:R-:W3:Y:S04]  /*3d8f0*/  LDL.LU.64 R24, [R1+0x98] ;  /* 0x0000980001187983 */ /* 0x000ee80000300a00 */
[----:B------:R4:W-:Y:S01]  /*3d900*/  STL.64 [R1+0x1c0], R18 ;  /* 0x0001c01201007387 */ /* 0x0009e20000100a00 */
[----:B0-----:R-:W-:-:S03]  /*3d910*/  IMAD R4, R23, 0x4, R4 ;  /* 0x0000000417047824 */ /* 0x001fc600078e0204 */
[----:B------:R0:W-:Y:S01]  /*3d920*/  STL.64 [R1+0x1b8], R6 ;  /* 0x0001b80601007387 */ /* 0x0001e20000100a00 */
[CC--:B----4-:R-:W-:Y:S02]  /*3d930*/  IADD3 R18, P4, PT, R29.reuse, R0.reuse, RZ ;  /* 0x000000001d127210 */ /* 0x0d0fe40007f9e0ff */
[C---:B0-----:R-:W-:Y:S02]  /*3d940*/  IADD3 R6, P6, PT, R28.reuse, R0, RZ ;  /* 0x000000001c067210 */ /* 0x041fe40007fde0ff */
[-C--:B------:R-:W-:Y:S02]  /*3d950*/  LEA.HI.X.SX32 R19, R29, R2.reuse, 0x1, P4 ;  /* 0x000000021d137211 */ /* 0x080fe400020f0eff */
[----:B------:R-:W-:Y:S02]  /*3d960*/  LEA.HI.X.SX32 R7, R28, R2, 0x1, P6 ;  /* 0x000000021c077211 */ /* 0x000fe400030f0eff */
[----:B--2---:R-:W-:Y:S01]  /*3d970*/  PRMT R5, R20, 0x7772, RZ ;  /* 0x0000777214057816 */ /* 0x004fe200000000ff */
[----:B------:R0:W-:Y:S04]  /*3d980*/  STL.64 [R1+0x18b0], R20 ;  /* 0x0018b01401007387 */ /* 0x0001e80000100a00 */
[----:B------:R-:W-:Y:S04]  /*3d990*/  STL [R1+0x50], R5 ;  /* 0x0000500501007387 */ /* 0x000fe80000100800 */
[----:B------:R1:W-:Y:S04]  /*3d9a0*/  STL [R1+0x18f8], R4 ;  /* 0x0018f80401007387 */ /* 0x0003e80000100800 */
[----:B------:R-:W2:Y:S04]  /*3d9b0*/  LDL.LU R29, [R1+0x3c] ;  /* 0x00003c00011d7983 */ /* 0x000ea80000300800 */
[----:B------:R-:W3:Y:S01]  /*3d9c0*/  LDL.LU R28, [R1+0x50] ;  /* 0x00005000011c7983 */ /* 0x000ee20000300800 */
[----:B0-----:R-:W-:-:S02]  /*3d9d0*/  IMAD.MOV.U32 R20, RZ, RZ, R16 ;  /* 0x000000ffff147224 */ /* 0x001fc400078e0010 */
[----:B------:R-:W-:Y:S01]  /*3d9e0*/  IMAD R16, R23, 0x4, R3 ;  /* 0x0000000417107824 */ /* 0x000fe200078e0203 */
[----:B------:R-:W-:Y:S04]  /*3d9f0*/  STL.64 [R1+0x1b0], R18 ;  /* 0x0001b01201007387 */ /* 0x000fe80000100a00 */
[----:B------:R0:W-:Y:S01]  /*3da00*/  STL.64 [R1+0x1900], R10 ;  /* 0x0019000a01007387 */ /* 0x0001e20000100a00 */
[----:B------:R-:W-:-:S03]  /*3da10*/  IMAD.MOV.U32 R21, RZ, RZ, R17 ;  /* 0x000000ffff157224 */ /* 0x000fc600078e0011 */
[----:B------:R4:W-:Y:S01]  /*3da20*/  STL.64 [R1+0x1a8], R6 ;  /* 0x0001a80601007387 */ /* 0x0009e20000100a00 */
[----:B------:R-:W-:Y:S02]  /*3da30*/  IMAD R17, R23, 0x4, R4 ;  /* 0x0000000417117824 */ /* 0x000fe400078e0204 */
[----:B-1----:R-:W-:Y:S01]  /*3da40*/  IMAD.MOV.U32 R4, RZ, RZ, R20 ;  /* 0x000000ffff047224 */ /* 0x002fe200078e0014 */
[CC--:B0-----:R-:W-:Y:S01]  /*3da50*/  IADD3 R10, P6, PT, R16.reuse, R0.reuse, RZ ;  /* 0x00000000100a7210 */ /* 0x0c1fe20007fde0ff */
[----:B------:R-:W-:Y:S01]  /*3da60*/  IMAD.MOV.U32 R5, RZ, RZ, R21 ;  /* 0x000000ffff057224 */ /* 0x000fe200078e0015 */
[----:B------:R-:W5:Y:S01]  /*3da70*/  LDL.LU R20, [R1+0x48] ;  /* 0x0000480001147983 */ /* 0x000f620000300800 */
[C---:B----4-:R-:W-:Y:S02]  /*3da80*/  IADD3 R6, P4, PT, R3.reuse, R0, RZ ;  /* 0x0000000003067210 */ /* 0x050fe40007f9e0ff */
[-C--:B------:R-:W-:Y:S01]  /*3da90*/  LEA.HI.X.SX32 R11, R16, R2.reuse, 0x1, P6 ;  /* 0x00000002100b7211 */ /* 0x080fe200030f0eff */
[----:B------:R-:W4:Y:S01]  /*3daa0*/  LDL.LU R21, [R1+0x44] ;  /* 0x0000440001157983 */ /* 0x000f220000300800 */
[----:B------:R-:W-:-:S05]  /*3dab0*/  LEA.HI.X.SX32 R7, R3, R2, 0x1, P4 ;  /* 0x0000000203077211 */ /* 0x000fca00020f0eff */
[----:B------:R0:W-:Y:S04]  /*3dac0*/  STL.64 [R1+0x1a0], R6 ;  /* 0x0001a00601007387 */ /* 0x0001e80000100a00 */
[----:B0-----:R-:W4:Y:S04]  /*3dad0*/  LDL.LU.64 R6, [R1+0x1910] ;  /* 0x0019100001067983 */ /* 0x001f280000300a00 */
[----:B------:R-:W-:Y:S04]  /*3dae0*/  STL.64 [R1+0x18f0], R14 ;  /* 0x0018f00e01007387 */ /* 0x000fe80000100a00 */
[----:B------:R-:W-:Y:S04]  /*3daf0*/  STL.64 [R1+0x198], R10 ;  /* 0x0001980a01007387 */ /* 0x000fe80000100a00 */
[----:B---3--:R0:W-:Y:S04]  /*3db00*/  STG.E.U8 desc[UR12][R24.64], R28 ;  /* 0x0000001c18007986 */ /* 0x0081e8000c10110c */
[----:B0-----:R-:W3:Y:S01]  /*3db10*/  LDL.LU.64 R24, [R1+0x1908] ;  /* 0x0019080001187983 */ /* 0x001ee20000300a00 */
[CC--:B--2---:R-:W-:Y:S01]  /*3db20*/  IADD3 R10, P4, PT, R29.reuse, R0.reuse, RZ ;  /* 0x000000001d0a7210 */ /* 0x0c4fe20007f9e0ff */
[----:B------:R-:W-:Y:S01]  /*3db30*/  IMAD.MOV.U32 R14, RZ, RZ, R4 ;  /* 0x000000ffff0e7224 */ /* 0x000fe200078e0004 */
[----:B------:R-:W-:Y:S01]  /*3db40*/  IADD3 R4, P6, PT, R22, R0, RZ ;  /* 0x0000000016047210 */ /* 0x000fe20007fde0ff */
[----:B------:R-:W-:Y:S01]  /*3db50*/  IMAD.MOV.U32 R15, RZ, RZ, R5 ;  /* 0x000000ffff0f7224 */ /* 0x000fe200078e0005 */
[----:B------:R-:W-:-:S02]  /*3db60*/  LEA.HI.X.SX32 R11, R29, R2, 0x1, P4 ;  /* 0x000000021d0b7211 */ /* 0x000fc400020f0eff */
[----:B------:R-:W-:Y:S02]  /*3db70*/  LEA.HI.X.SX32 R5, R22, R2, 0x1, P6 ;  /* 0x0000000216057211 */ /* 0x000fe400030f0eff */
[----:B------:R-:W2:Y:S04]  /*3db80*/  LDL.LU R22, [R1+0x10] ;  /* 0x0000100001167983 */ /* 0x000ea80000300800 */
[----:B------:R0:W-:Y:S04]  /*3db90*/  STL.64 [R1+0x190], R10 ;  /* 0x0001900a01007387 */ /* 0x0001e80000100a00 */
[----:B------:R1:W-:Y:S01]  /*3dba0*/  STL.64 [R1+0x188], R4 ;  /* 0x0001880401007387 */ /* 0x0003e20000100a00 */
[----:B0-----:R-:W-:-:S02]  /*3dbb0*/  IADD3 R10, P4, PT, R13, R0, RZ ;  /* 0x000000000d0a7210 */ /* 0x001fc40007f9e0ff */
[C---:B-1----:R-:W-:Y:S02]  /*3dbc0*/  IADD3 R4, P6, PT, R12.reuse, R0, RZ ;  /* 0x000000000c047210 */ /* 0x042fe40007fde0ff */
[-C--:B------:R-:W-:Y:S02]  /*3dbd0*/  LEA.HI.X.SX32 R11, R13, R2.reuse, 0x1, P4 ;  /* 0x000000020d0b7211 */ /* 0x080fe400020f0eff */
[----:B------:R-:W-:Y:S01]  /*3dbe0*/  LEA.HI.X.SX32 R5, R12, R2, 0x1, P6 ;  /* 0x000000020c057211 */ /* 0x000fe200030f0eff */
[----:B---3--:R-:W-:Y:S04]  /*3dbf0*/  STL.64 [R1+0x18c8], R24 ;  /* 0x0018c81801007387 */ /* 0x008fe80000100a00 */
[----:B------:R0:W-:Y:S04]  /*3dc00*/  STL.64 [R1+0x180], R10 ;  /* 0x0001800a01007387 */ /* 0x0001e80000100a00 */
[----:B0-----:R-:W3:Y:S04]  /*3dc10*/  LDL.LU.64 R10, [R1+0x1900] ;  /* 0x00190000010a7983 */ /* 0x001ee80000300a00 */
[----:B------:R5:W-:Y:S02]  /*3dc20*/  STL.64 [R1+0x178], R4 ;  /* 0x0001780401007387 */ /* 0x000be40000100a00 */
[----:B-----5:R-:W-:-:S04]  /*3dc30*/  IADD3 R4, P4, PT, R20, R0, RZ ;  /* 0x0000000014047210 */ /* 0x020fc80007f9e0ff */
[----:B------:R-:W-:-:S05]  /*3dc40*/  LEA.HI.X.SX32 R5, R20, R2, 0x1, P4 ;  /* 0x0000000214057211 */ /* 0x000fca00020f0eff */
[----:B------:R0:W-:Y:S04]  /*3dc50*/  STL.64 [R1+0x170], R4 ;  /* 0x0001700401007387 */ /* 0x0001e80000100a00 */
[----:B0-----:R-:W5:Y:S01]  /*3dc60*/  LDL.LU R4, [R1+0x18f8] ;  /* 0x0018f80001047983 */ /* 0x001f620000300800 */
[----:B------:R-:W-:-:S04]  /*3dc70*/  IMAD R19, R23, 0x4, R17 ;  /* 0x0000000417137824 */ /* 0x000fc800078e0211 */
[----:B------:R-:W-:-:S04]  /*3dc80*/  IMAD R18, R23, 0x4, R19 ;  /* 0x0000000417127824 */ /* 0x000fc800078e0213 */
[----:B------:R-:W-:Y:S01]  /*3dc90*/  IMAD R16, R23, 0x4, R18 ;  /* 0x0000000417107824 */ /* 0x000fe200078e0212 */
[----:B------:R-:W-:-:S03]  /*3dca0*/  PRMT R3, R24, 0x7772, RZ ;  /* 0x0000777218037816 */ /* 0x000fc600000000ff */
[----:B------:R-:W-:-:S04]  /*3dcb0*/  IMAD R29, R23, 0x4, R16 ;  /* 0x00000004171d7824 */ /* 0x000fc800078e0210 */
[----:B------:R-:W-:Y:S02]  /*3dcc0*/  IMAD R28, R23, 0x4, R29 ;  /* 0x00000004171c7824 */ /* 0x000fe400078e021d */
[----:B------:R-:W-:Y:S01]  /*3dcd0*/  IMAD.MOV.U32 R25, RZ, RZ, R3 ;  /* 0x000000ffff197224 */ /* 0x000fe200078e0003 */
[----:B----4-:R-:W-:Y:S01]  /*3dce0*/  IADD3 R12, P6, PT, R21, R0, RZ ;  /* 0x00000000150c7210 */ /* 0x010fe20007fde0ff */
[----:B------:R-:W-:-:S03]  /*3dcf0*/  IMAD R3, R23, 0x4, R28 ;  /* 0x0000000417037824 */ /* 0x000fc600078e021c */
[----:B------:R-:W-:Y:S01]  /*3dd00*/  LEA.HI.X.SX32 R13, R21, R2, 0x1, P6 ;  /* 0x00000002150d7211 */ /* 0x000fe200030f0eff */
[----:B------:R-:W-:Y:S01]  /*3dd10*/  IMAD R5, R23, 0x4, R3 ;  /* 0x0000000417057824 */ /* 0x000fe200078e0203 */
[----:B------:R0:W-:Y:S04]  /*3dd20*/  STL.64 [R1+0x18e0], R26 ;  /* 0x0018e01a01007387 */ /* 0x0001e80000100a00 */
[----:B------:R-:W-:Y:S04]  /*3dd30*/  STL [R1+0x3c], R5 ;  /* 0x00003c0501007387 */ /* 0x000fe80000100800 */
[----:B------:R1:W-:Y:S04]  /*3dd40*/  STL.64 [R1+0x168], R12 ;  /* 0x0001680c01007387 */ /* 0x0003e80000100a00 */
[----:B------:R4:W-:Y:S04]  /*3dd50*/  STG.E.U8 desc[UR12][R14.64], R25 ;  /* 0x000000190e007986 */ /* 0x0009e8000c10110c */
[----:B0-----:R-:W3:Y:S01]  /*3dd60*/  LDL.LU.64 R26, [R1+0x88] ;  /* 0x00008800011a7983 */ /* 0x001ee20000300a00 */
[----:B-1----:R-:W-:-:S04]  /*3dd70*/  IADD3 R12, P6, PT, R17, R0, RZ ;  /* 0x00000000110c7210 */ /* 0x002fc80007fde0ff */
[----:B------:R-:W-:Y:S01]  /*3dd80*/  LEA.HI.X.SX32 R13, R17, R2, 0x1, P6 ;  /* 0x00000002110d7211 */ /* 0x000fe200030f0eff */
[----:B----4-:R-:W4:Y:S01]  /*3dd90*/  LDL.LU.64 R14, [R1+0x18f0] ;  /* 0x0018f000010e7983 */ /* 0x010f220000300a00 */
[----:B-----5:R-:W-:-:S04]  /*3dda0*/  IADD3 R20, P4, PT, R4, R0, RZ ;  /* 0x0000000004147210 */ /* 0x020fc80007f9e0ff */
[----:B------:R-:W-:Y:S02]  /*3ddb0*/  LEA.HI.X.SX32 R21, R4, R2, 0x1, P4 ;  /* 0x0000000204157211 */ /* 0x000fe400020f0eff */
[C---:B------:R-:W-:Y:S01]  /*3ddc0*/  IADD3 R24, P4, PT, R19.reuse, R0, RZ ;  /* 0x0000000013187210 */ /* 0x040fe20007f9e0ff */
[----:B------:R-:W5:Y:S03]  /*3ddd0*/  LDL.LU R4, [R1+0x18e8] ;  /* 0x0018e80001047983 */ /* 0x000f660000300800 */
[----:B------:R-:W-:Y:S01]  /*3dde0*/  LEA.HI.X.SX32 R25, R19, R2, 0x1, P4 ;  /* 0x0000000213197211 */ /* 0x000fe200020f0eff */
[----:B------:R-:W-:Y:S04]  /*3ddf0*/  STL.64 [R1+0x160], R20 ;  /* 0x0001601401007387 */ /* 0x000fe80000100a00 */
[----:B------:R-:W-:Y:S04]  /*3de00*/  STL.64 [R1+0x158], R12 ;  /* 0x0001580c01007387 */ /* 0x000fe80000100a00 */
[----:B------:R0:W-:Y:S04]  /*3de10*/  STL.64 [R1+0x150], R24 ;  /* 0x0001501801007387 */ /* 0x0001e80000100a00 */
[----:B0-----:R-:W4:Y:S01]  /*3de20*/  LDL.LU.64 R24, [R1+0xc8] ;  /* 0x0000c80001187983 */ /* 0x001f220000300a00 */
[----:B------:R-:W-:-:S04]  /*3de30*/  IADD3 R12, P6, PT, R18, R0, RZ ;  /* 0x00000000120c7210 */ /* 0x000fc80007fde0ff */
[----:B------:R-:W-:Y:S02]  /*3de40*/  LEA.HI.X.SX32 R13, R18, R2, 0x1, P6 ;  /* 0x00000002120d7211 */ /* 0x000fe400030f0eff */
[----:B--2---:R-:W-:-:S05]  /*3de50*/  PRMT R17, R22, 0x7773, RZ ;  /* 0x0000777316117816 */ /* 0x004fca00000000ff */
[----:B---3--:R-:W-:Y:S04]  /*3de60*/  STG.E.U8 desc[UR12][R26.64], R17 ;  /* 0x000000111a007986 */ /* 0x008fe8000c10110c */
[----:B----4-:R0:W-:Y:S04]  /*3de70*/  STL.64 [R1+0x18d0], R24 ;  /* 0x0018d01801007387 */ /* 0x0101e80000100a00 */
[----:B------:R1:W-:Y:S01]  /*3de80*/  STL.64 [R1+0x148], R12 ;  /* 0x0001480c01007387 */ /* 0x0003e20000100a00 */
[-C--:B0-----:R-:W-:Y:S02]  /*3de90*/  IADD3 R24, P4, PT, R16, R0.reuse, RZ ;  /* 0x0000000010187210 */ /* 0x081fe40007f9e0ff */
[----:B-1----:R-:W-:-:S02]  /*3dea0*/  IADD3 R12, P6, PT, R29, R0, RZ ;  /* 0x000000001d0c7210 */ /* 0x002fc40007fde0ff */
[-C--:B------:R-:W-:Y:S02]  /*3deb0*/  LEA.HI.X.SX32 R25, R16, R2.reuse, 0x1, P4 ;  /* 0x0000000210197211 */ /* 0x080fe400020f0eff */
[----:B------:R-:W-:-:S03]  /*3dec0*/  LEA.HI.X.SX32 R13, R29, R2, 0x1, P6 ;  /* 0x000000021d0d7211 */ /* 0x000fc600030f0eff */
[----:B------:R0:W-:Y:S04]  /*3ded0*/  STL.64 [R1+0x140], R24 ;  /* 0x0001401801007387 */ /* 0x0001e80000100a00 */
[----:B------:R1:W-:Y:S04]  /*3dee0*/  STL.64 [R1+0x138], R12 ;  /* 0x0001380c01007387 */ /* 0x0003e80000100a00 */
[----:B------:R-:W2:Y:S01]  /*3def0*/  LDL.LU.64 R26, [R1+0x18e0] ;  /* 0x0018e000011a7983 */ /* 0x000ea20000300a00 */
[----:B0-----:R-:W-:-:S04]  /*3df00*/  IADD3 R24, P4, PT, R28, R0, RZ ;  /* 0x000000001c187210 */ /* 0x001fc80007f9e0ff */
[----:B------:R-:W-:Y:S02]  /*3df10*/  LEA.HI.X.SX32 R25, R28, R2, 0x1, P4 ;  /* 0x000000021c197211 */ /* 0x000fe400020f0eff */
[----:B------:R-:W3:Y:S01]  /*3df20*/  LDL.LU R28, [R1+0x3c] ;  /* 0x00003c00011c7983 */ /* 0x000ee20000300800 */
[----:B-1----:R-:W-:Y:S01]  /*3df30*/  IADD3 R12, P6, PT, R3, R0, RZ ;  /* 0x00000000030c7210 */ /* 0x002fe20007fde0ff */
[----:B------:R-:W-:-:S03]  /*3df40*/  IMAD R5, R23, 0x4, R5 ;  /* 0x0000000417057824 */ /* 0x000fc600078e0205 */
[----:B------:R-:W-:Y:S01]  /*3df50*/  LEA.HI.X.SX32 R13, R3, R2, 0x1, P6 ;  /* 0x00000002030d7211 */ /* 0x000fe200030f0eff */
[----:B------:R-:W-:Y:S01]  /*3df60*/  STL.64 [R1+0x130], R24 ;  /* 0x0001301801007387 */ /* 0x000fe20000100a00 */
[----:B------:R-:W-:-:S03]  /*3df70*/  IMAD R21, R23, 0x4, R5 ;  /* 0x0000000417157824 */ /* 0x000fc600078e0205 */
[----:B------:R0:W-:Y:S02]  /*3df80*/  STL.64 [R1+0x128], R12 ;  /* 0x0001280c01007387 */ /* 0x0001e40000100a00 */
[----:B0-----:R-:W-:-:S04]  /*3df90*/  IADD3 R12, P6, PT, R5, R0, RZ ;  /* 0x00000000050c7210 */ /* 0x001fc80007fde0ff */
[----:B------:R-:W-:Y:S02]  /*3dfa0*/  LEA.HI.X.SX32 R13, R5, R2, 0x1, P6 ;  /* 0x00000002050d7211 */ /* 0x000fe400030f0eff */
[----:B------:R-:W4:Y:S01]  /*3dfb0*/  LDL.LU R5, [R1+0x18d8] ;  /* 0x0018d80001057983 */ /* 0x000f220000300800 */
[----:B---3--:R-:W-:-:S04]  /*3dfc0*/  IADD3 R24, P4, PT, R28, R0, RZ ;  /* 0x000000001c187210 */ /* 0x008fc80007f9e0ff */
[----:B------:R-:W-:-:S05]  /*3dfd0*/  LEA.HI.X.SX32 R25, R28, R2, 0x1, P4 ;  /* 0x000000021c197211 */ /* 0x000fca00020f0eff */
[----:B------:R0:W-:Y:S04]  /*3dfe0*/  STL.64 [R1+0x120], R24 ;  /* 0x0001201801007387 */ /* 0x0001e80000100a00 */
[----:B------:R-:W-:Y:S01]  /*3dff0*/  STL.64 [R1+0x118], R12 ;  /* 0x0001180c01007387 */ /* 0x000fe20000100a00 */
[----:B0-----:R-:W-:-:S04]  /*3e000*/  IADD3 R24, P4, PT, R21, R0, RZ ;  /* 0x0000000015187210 */ /* 0x001fc80007f9e0ff */
[----:B------:R-:W-:-:S05]  /*3e010*/  LEA.HI.X.SX32 R25, R21, R2, 0x1, P4 ;  /* 0x0000000215197211 */ /* 0x000fca00020f0eff */
[----:B------:R0:W-:Y:S04]  /*3e020*/  STL.64 [R1+0x110], R24 ;  /* 0x0001101801007387 */ /* 0x0001e80000100a00 */
[----:B0-----:R-:W3:Y:S01]  /*3e030*/  LDL.LU.64 R24, [R1+0x18d0] ;  /* 0x0018d00001187983 */ /* 0x001ee20000300a00 */
[----:B------:R-:W-:-:S04]  /*3e040*/  IMAD R20, R23, 0x4, R21 ;  /* 0x0000000417147824 */ /* 0x000fc800078e0215 */
[----:B------:R-:W-:Y:S01]  /*3e050*/  IMAD R18, R23, 0x4, R20 ;  /* 0x0000000417127824 */ /* 0x000fe200078e0214 */
[----:B------:R-:W-:-:S03]  /*3e060*/  IADD3 R12, P6, PT, R20, R0, RZ ;  /* 0x00000000140c7210 */ /* 0x000fc60007fde0ff */
[C---:B------:R-:W-:Y:S01]  /*3e070*/  IMAD R16, R23.reuse, 0x4, R18 ;  /* 0x0000000417107824 */ /* 0x040fe200078e0212 */
[----:B------:R-:W-:Y:S02]  /*3e080*/  LEA.HI.X.SX32 R13, R20, R2, 0x1, P6 ;  /* 0x00000002140d7211 */ /* 0x000fe400030f0eff */
[----:B------:R-:W-:Y:S01]  /*3e090*/  IADD3 R20, P4, PT, R18, R0, RZ ;  /* 0x0000000012147210 */ /* 0x000fe20007f9e0ff */
[C---:B------:R-:W-:Y:S02]  /*3e0a0*/  IMAD R19, R23.reuse, 0x4, R16 ;  /* 0x0000000417137824 */ /* 0x040fe400078e0210 */
[----:B------:R0:W-:Y:S01]  /*3e0b0*/  STL.64 [R1+0x108], R12 ;  /* 0x0001080c01007387 */ /* 0x0001e20000100a00 */
[----:B-----5:R-:W-:Y:S02]  /*3e0c0*/  PRMT R22, R4, 0x7773, RZ ;  /* 0x0000777304167816 */ /* 0x020fe400000000ff */
[----:B------:R-:W-:Y:S01]  /*3e0d0*/  LEA.HI.X.SX32 R21, R18, R2, 0x1, P4 ;  /* 0x0000000212157211 */ /* 0x000fe200020f0eff */
[----:B------:R-:W-:Y:S01]  /*3e0e0*/  IMAD R17, R23, 0x4, R19 ;  /* 0x0000000417117824 */ /* 0x000fe200078e0213 */
[----:B0-----:R-:W-:-:S04]  /*3e0f0*/  IADD3 R12, P6, PT, R16, R0, RZ ;  /* 0x00000000100c7210 */ /* 0x001fc80007fde0ff */
[----:B------:R-:W-:Y:S01]  /*3e100*/  LEA.HI.X.SX32 R13, R16, R2, 0x1, P6 ;  /* 0x00000002100d7211 */ /* 0x000fe200030f0eff */
[----:B------:R-:W-:Y:S01]  /*3e110*/  IMAD R29, R23, 0x4, R17 ;  /* 0x00000004171d7824 */ /* 0x000fe200078e0211 */
[----:B----4-:R-:W-:-:S03]  /*3e120*/  PRMT R16, R5, 0x7773, RZ ;  /* 0x0000777305107816 */ /* 0x010fc600000000ff */
[----:B------:R-:W-:Y:S01]  /*3e130*/  IMAD R28, R23, 0x4, R29 ;  /* 0x00000004171c7824 */ /* 0x000fe200078e021d */
[----:B---3--:R0:W-:Y:S04]  /*3e140*/  STG.E.U8 desc[UR12][R24.64], R22 ;  /* 0x0000001618007986 */ /* 0x0081e8000c10110c */
[----:B0-----:R-:W3:Y:S04]  /*3e150*/  LDL.LU.64 R24, [R1+0x18c8] ;  /* 0x0018c80001187983 */ /* 0x001ee80000300a00 */
[----:B------:R0:W-:Y:S04]  /*3e160*/  STL.64 [R1+0x100], R20 ;  /* 0x0001001401007387 */ /* 0x0001e80000100a00 */
[----:B------:R1:W-:Y:S04]  /*3e170*/  STL.64 [R1+0xf8], R12 ;  /* 0x0000f80c01007387 */ /* 0x0003e80000100a00 */
[----:B------:R-:W4:Y:S01]  /*3e180*/  LDL.LU R5, [R1+0x18c0] ;  /* 0x0018c00001057983 */ /* 0x000f220000300800 */
[----:B0-----:R-:W-:-:S02]  /*3e190*/  IADD3 R20, P4, PT, R19, R0, RZ ;  /* 0x0000000013147210 */ /* 0x001fc40007f9e0ff */
[----:B-1----:R-:W-:Y:S02]  /*3e1a0*/  IADD3 R12, P6, PT, R17, R0, RZ ;  /* 0x00000000110c7210 */ /* 0x002fe40007fde0ff */
[-C--:B------:R-:W-:Y:S02]  /*3e1b0*/  LEA.HI.X.SX32 R21, R19, R2.reuse, 0x1, P4 ;  /* 0x0000000213157211 */ /* 0x080fe400020f0eff */
[----:B------:R-:W-:-:S05]  /*3e1c0*/  LEA.HI.X.SX32 R13, R17, R2, 0x1, P6 ;  /* 0x00000002110d7211 */ /* 0x000fca00030f0eff */
[----:B------:R2:W-:Y:S04]  /*3e1d0*/  STL.64 [R1+0xe8], R12 ;  /* 0x0000e80c01007387 */ /* 0x0005e80000100a00 */
[----:B------:R0:W-:Y:S01]  /*3e1e0*/  STL.64 [R1+0xf0], R20 ;  /* 0x0000f01401007387 */ /* 0x0001e20000100a00 */
[----:B--2---:R-:W-:Y:S01]  /*3e1f0*/  IMAD.MOV.U32 R12, RZ, RZ, R26 ;  /* 0x000000ffff0c7224 */ /* 0x004fe200078e001a */
[CC--:B------:R-:W-:Y:S01]  /*3e200*/  IADD3 R26, P4, PT, R29.reuse, R0.reuse, RZ ;  /* 0x000000001d1a7210 */ /* 0x0c0fe20007f9e0ff */
[----:B------:R-:W-:Y:S01]  /*3e210*/  IMAD.MOV.U32 R13, RZ, RZ, R27 ;  /* 0x000000ffff0d7224 */ /* 0x000fe200078e001b */
[C---:B0-----:R-:W-:Y:S02]  /*3e220*/  IADD3 R20, P6, PT, R28.reuse, R0, RZ ;  /* 0x000000001c147210 */ /* 0x041fe40007fde0ff */
[-C--:B------:R-:W-:Y:S01]  /*3e230*/  LEA.HI.X.SX32 R27, R29, R2.reuse, 0x1, P4 ;  /* 0x000000021d1b7211 */ /* 0x080fe200020f0eff */
[----:B------:R-:W-:Y:S01]  /*3e240*/  IMAD.MOV.U32 R29, RZ, RZ, R16 ;  /* 0x000000ffff1d7224 */ /* 0x000fe200078e0010 */
[----:B------:R-:W-:-:S03]  /*3e250*/  LEA.HI.X.SX32 R21, R28, R2, 0x1, P6 ;  /* 0x000000021c157211 */ /* 0x000fc600030f0eff */
[----:B------:R-:W-:Y:S04]  /*3e260*/  STL.64 [R1+0xe0], R26 ;  /* 0x0000e01a01007387 */ /* 0x000fe80000100a00 */
[----:B------:R-:W-:Y:S04]  /*3e270*/  STL.64 [R1+0xd8], R20 ;  /* 0x0000d81401007387 */ /* 0x000fe80000100a00 */
[----:B------:R0:W-:Y:S04]  /*3e280*/  STG.E.U8 desc[UR12][R8.64], R29 ;  /* 0x0000001d08007986 */ /* 0x0001e8000c10110c */
[----:B0-----:R-:W2:Y:S01]  /*3e290*/  LDL.LU.64 R8, [R1+0x18b8] ;  /* 0x0018b80001087983 */ /* 0x001ea20000300a00 */
[----:B------:R-:W-:-:S04]  /*3e2a0*/  IMAD R4, R23, 0x4, R28 ;  /* 0x0000000417047824 */ /* 0x000fc800078e021c */
[----:B------:R-:W-:Y:S01]  /*3e2b0*/  IMAD R3, R23, 0x4, R4 ;  /* 0x0000000417037824 */ /* 0x000fe200078e0204 */
[----:B------:R-:W-:-:S03]  /*3e2c0*/  IADD3 R26, P4, PT, R4, R0, RZ ;  /* 0x00000000041a7210 */ /* 0x000fc60007f9e0ff */
[----:B------:R-:W-:Y:S01]  /*3e2d0*/  IMAD R22, R23, 0x4, R3 ;  /* 0x0000000417167824 */ /* 0x000fe200078e0203 */
[----:B------:R-:W-:Y:S02]  /*3e2e0*/  IADD3 R20, P6, PT, R3, R0, RZ ;  /* 0x0000000003147210 */ /* 0x000fe40007fde0ff */
[-C--:B------:R-:W-:Y:S01]  /*3e2f0*/  LEA.HI.X.SX32 R27, R4, R2.reuse, 0x1, P4 ;  /* 0x00000002041b7211 */ /* 0x080fe200020f0eff */
[----:B------:R-:W-:Y:S01]  /*3e300*/  IMAD R18, R23, 0x4, R22 ;  /* 0x0000000417127824 */ /* 0x000fe200078e0216 */
[----:B------:R-:W-:-:S03]  /*3e310*/  LEA.HI.X.SX32 R21, R3, R2, 0x1, P6 ;  /* 0x0000000203157211 */ /* 0x000fc600030f0eff */
[----:B------:R0:W-:Y:S04]  /*3e320*/  STL.64 [R1+0xd0], R26 ;  /* 0x0000d01a01007387 */ /* 0x0001e80000100a00 */
[----:B------:R1:W-:Y:S01]  /*3e330*/  STL.64 [R1+0xc8], R20 ;  /* 0x0000c81401007387 */ /* 0x0003e20000100a00 */
[----:B------:R-:W-:Y:S01]  /*3e340*/  IMAD R17, R23, 0x4, R18 ;  /* 0x0000000417117824 */ /* 0x000fe200078e0212 */
[-C--:B0-----:R-:W-:Y:S02]  /*3e350*/  IADD3 R26, P4, PT, R22, R0.reuse, RZ ;  /* 0x00000000161a7210 */ /* 0x081fe40007f9e0ff */
[----:B-1----:R-:W-:Y:S02]  /*3e360*/  IADD3 R20, P6, PT, R18, R0, RZ ;  /* 0x0000000012147210 */ /* 0x002fe40007fde0ff */
[----:B------:R-:W-:-:S02]  /*3e370*/  LEA.HI.X.SX32 R27, R22, R2, 0x1, P4 ;  /* 0x00000002161b7211 */ /* 0x000fc400020f0eff */
[----:B------:R-:W-:Y:S01]  /*3e380*/  LEA.HI.X.SX32 R21, R18, R2, 0x1, P6 ;  /* 0x0000000212157211 */ /* 0x000fe200030f0eff */
[----:B------:R-:W-:Y:S02]  /*3e390*/  IMAD R16, R23, 0x4, R17 ;  /* 0x0000000417107824 */ /* 0x000fe400078e0211 */
[----:B------:R0:W-:Y:S04]  /*3e3a0*/  STL.64 [R1+0xc0], R26 ;  /* 0x0000c01a01007387 */ /* 0x0001e80000100a00 */
[----:B------:R1:W-:Y:S01]  /*3e3b0*/  STL.64 [R1+0xb8], R20 ;  /* 0x0000b81401007387 */ /* 0x0003e20000100a00 */
[----:B0-----:R-:W-:Y:S01]  /*3e3c0*/  IMAD.MOV.U32 R26, RZ, RZ, R10 ;  /* 0x000000ffff1a7224 */ /* 0x001fe200078e000a */
[CC--:B------:R-:W-:Y:S02]  /*3e3d0*/  IADD3 R10, P6, PT, R16.reuse, R0.reuse, RZ ;  /* 0x00000000100a7210 */ /* 0x0c0fe40007fde0ff */
[----:B-1----:R-:W-:Y:S01]  /*3e3e0*/  IADD3 R20, P4, PT, R17, R0, RZ ;  /* 0x0000000011147210 */ /* 0x002fe20007f9e0ff */
[----:B------:R-:W-:Y:S01]  /*3e3f0*/  IMAD.MOV.U32 R27, RZ, RZ, R11 ;  /* 0x000000ffff1b7224 */ /* 0x000fe200078e000b */
[----:B------:R-:W-:-:S02]  /*3e400*/  LEA.HI.X.SX32 R11, R16, R2, 0x1, P6 ;  /* 0x00000002100b7211 */ /* 0x000fc400030f0eff */
[----:B------:R-:W-:-:S05]  /*3e410*/  LEA.HI.X.SX32 R21, R17, R2, 0x1, P4 ;  /* 0x0000000211157211 */ /* 0x000fca00020f0eff */
[----:B------:R0:W-:Y:S04]  /*3e420*/  STL.64 [R1+0xb0], R20 ;  /* 0x0000b01401007387 */ /* 0x0001e80000100a00 */
[----:B0-----:R-:W5:Y:S04]  /*3e430*/  LDL.LU.64 R20, [R1+0x18b0] ;  /* 0x0018b00001147983 */ /* 0x001f680000300a00 */
[----:B------:R-:W-:Y:S01]  /*3e440*/  STL.64 [R1+0xa8], R10 ;  /* 0x0000a80a01007387 */ /* 0x000fe20000100a00 */
[----:B--2---:R-:W-:-:S05]  /*3e450*/  PRMT R8, R8, 0x7773, RZ ;  /* 0x0000777308087816 */ /* 0x004fca00000000ff */
[----:B------:R0:W-:Y:S04]  /*3e460*/  STG.E.U8 desc[UR12][R12.64], R8 ;  /* 0x000000080c007986 */ /* 0x0001e8000c10110c */
[----:B0-----:R-:W2:Y:S01]  /*3e470*/  LDL.LU.64 R12, [R1+0x18a8] ;  /* 0x0018a800010c7983 */ /* 0x001ea20000300a00 */
[----:B------:R-:W-:-:S04]  /*3e480*/  IMAD R19, R23, 0x4, R16 ;  /* 0x0000000417137824 */ /* 0x000fc800078e0210 */
[----:B------:R-:W-:Y:S01]  /*3e490*/  IMAD R28, R23, 0x4, R19 ;  /* 0x00000004171c7824 */ /* 0x000fe200078e0213 */
[----:B------:R-:W-:-:S03]  /*3e4a0*/  IADD3 R16, P4, PT, R19, R0, RZ ;  /* 0x0000000013107210 */ /* 0x000fc60007f9e0ff */
[----:B------:R-:W-:Y:S01]  /*3e4b0*/  IMAD R4, R23, 0x4, R28 ;  /* 0x0000000417047824 */ /* 0x000fe200078e021c */
[C---:B------:R-:W-:Y:S02]  /*3e4c0*/  IADD3 R10, P6, PT, R28.reuse, R0, RZ ;  /* 0x000000001c0a7210 */ /* 0x040fe40007fde0ff */
[-C--:B------:R-:W-:Y:S01]  /*3e4d0*/  LEA.HI.X.SX32 R17, R19, R2.reuse, 0x1, P4 ;  /* 0x0000000213117211 */ /* 0x080fe200020f0eff */
[----:B------:R-:W-:Y:S01]  /*3e4e0*/  IMAD R3, R23, 0x4, R4 ;  /* 0x0000000417037824 */ /* 0x000fe200078e0204 */
[----:B------:R-:W-:-:S03]  /*3e4f0*/  LEA.HI.X.SX32 R11, R28, R2, 0x1, P6 ;  /* 0x000000021c0b7211 */ /* 0x000fc600030f0eff */
[----:B------:R0:W-:Y:S01]  /*3e500*/  STL.64 [R1+0xa0], R16 ;  /* 0x0000a01001007387 */ /* 0x0001e20000100a00 */
[----:B------:R-:W-:-:S03]  /*3e510*/  IMAD R29, R23, 0x4, R3 ;  /* 0x00000004171d7824 */ /* 0x000fc600078e0203 */
[----:B------:R1:W-:Y:S01]  /*3e520*/  STL.64 [R1+0x98], R10 ;  /* 0x0000980a01007387 */ /* 0x0003e20000100a00 */
[----:B------:R-:W-:Y:S01]  /*3e530*/  IMAD R18, R23, 0x4, R29 ;  /* 0x0000000417127824 */ /* 0x000fe200078e021d */
[CC--:B0-----:R-:W-:Y:S02]  /*3e540*/  IADD3 R16, P4, PT, R4.reuse, R0.reuse, RZ ;  /* 0x0000000004107210 */ /* 0x0c1fe40007f9e0ff */
[C---:B-1----:R-:W-:Y:S02]  /*3e550*/  IADD3 R10, P6, PT, R3.reuse, R0, RZ ;  /* 0x00000000030a7210 */ /* 0x042fe40007fde0ff */
[-C--:B------:R-:W-:Y:S02]  /*3e560*/  LEA.HI.X.SX32 R17, R4, R2.reuse, 0x1, P4 ;  /* 0x0000000204117211 */ /* 0x080fe400020f0eff */
        /* <DEDUP_REMOVED lines=10> */
[----:B------:R-:W-:Y:S01]  /*3e610*/  IADD3 R18, P4, PT, R28, R0, RZ ;  /* 0x000000001c127210 */ /* 0x000fe20007f9e0ff */
[----:B------:R-:W-:-:S03]  /*3e620*/  IMAD R4, R23, 0x4, R8 ;  /* 0x0000000417047824 */ /* 0x000fc600078e0208 */
[----:B------:R-:W-:Y:S01]  /*3e630*/  LEA.HI.X.SX32 R19, R28, R2, 0x1, P4 ;  /* 0x000000021c137211 */ /* 0x000fe200020f0eff */
[----:B0-----:R-:W3:Y:S04]  /*3e640*/  LDL.LU.64 R16, [R1+0x18a0] ;  /* 0x0018a00001107983 */ /* 0x001ee80000300a00 */
[----:B------:R0:W-:Y:S01]  /*3e650*/  STL.64 [R1+0x78], R10 ;  /* 0x0000780a01007387 */ /* 0x0001e20000100a00 */
[----:B------:R-:W-:-:S03]  /*3e660*/  IMAD R3, R23, 0x4, R4 ;  /* 0x0000000417037824 */ /* 0x000fc600078e0204 */
[----:B------:R1:W-:Y:S01]  /*3e670*/  STL.64 [R1+0x70], R18 ;  /* 0x0000701201007387 */ /* 0x0003e20000100a00 */
[----:B0-----:R-:W-:-:S04]  /*3e680*/  IADD3 R10, P6, PT, R8, R0, RZ ;  /* 0x00000000080a7210 */ /* 0x001fc80007fde0ff */
[----:B------:R-:W-:Y:S02]  /*3e690*/  LEA.HI.X.SX32 R11, R8, R2, 0x1, P6 ;  /* 0x00000002080b7211 */ /* 0x000fe400030f0eff */
[----:B-1----:R-:W-:-:S03]  /*3e6a0*/  IADD3 R18, P4, PT, R4, R0, RZ ;  /* 0x0000000004127210 */ /* 0x002fc60007f9e0ff */
[----:B------:R0:W-:Y:S01]  /*3e6b0*/  STL.64 [R1+0x68], R10 ;  /* 0x0000680a01007387 */ /* 0x0001e20000100a00 */
[----:B------:R-:W-:Y:S02]  /*3e6c0*/  LEA.HI.X.SX32 R19, R4, R2, 0x1, P4 ;  /* 0x0000000204137211 */ /* 0x000fe400020f0eff */
[----:B0-----:R-:W-:-:S04]  /*3e6d0*/  IADD3 R10, P6, PT, R3, R0, RZ ;  /* 0x00000000030a7210 */ /* 0x001fc80007fde0ff */
[----:B------:R-:W-:Y:S01]  /*3e6e0*/  LEA.HI.X.SX32 R11, R3, R2, 0x1, P6 ;  /* 0x00000002030b7211 */ /* 0x000fe200030f0eff */
[----:B------:R-:W-:Y:S04]  /*3e6f0*/  STL.64 [R1+0x60], R18 ;  /* 0x0000601201007387 */ /* 0x000fe80000100a00 */
[----:B------:R-:W-:Y:S01]  /*3e700*/  STL.64 [R1+0x58], R10 ;  /* 0x0000580a01007387 */ /* 0x000fe20000100a00 */
[----:B--2---:R-:W-:-:S05]  /*3e710*/  PRMT R22, R12, 0x7773, RZ ;  /* 0x000077730c167816 */ /* 0x004fca00000000ff */
[----:B------:R0:W-:Y:S04]  /*3e720*/  STG.E.U8 desc[UR12][R26.64], R22 ;  /* 0x000000161a007986 */ /* 0x0001e8000c10110c */
[----:B0-----:R-:W2:Y:S01]  /*3e730*/  LDL.LU.64 R26, [R1+0x338] ;  /* 0x00033800011a7983 */ /* 0x001ea20000300a00 */
[----:B------:R-:W-:-:S04]  /*3e740*/  IMAD R12, R23, 0x4, R3 ;  /* 0x00000004170c7824 */ /* 0x000fc800078e0203 */
[----:B------:R-:W-:Y:S01]  /*3e750*/  IMAD R8, R23, 0x4, R12 ;  /* 0x0000000417087824 */ /* 0x000fe200078e020c */
[----:B------:R-:W-:-:S04]  /*3e760*/  IADD3 R18, P4, PT, R12, R0, RZ ;  /* 0x000000000c127210 */ /* 0x000fc80007f9e0ff */
[----:B------:R-:W-:Y:S02]  /*3e770*/  IADD3 R10, P6, PT, R8, R0, RZ ;  /* 0x00000000080a7210 */ /* 0x000fe40007fde0ff */
[-C--:B------:R-:W-:Y:S02]  /*3e780*/  LEA.HI.X.SX32 R19, R12, R2.reuse, 0x1, P4 ;  /* 0x000000020c137211 */ /* 0x080fe400020f0eff */
[----:B------:R-:W-:-:S03]  /*3e790*/  LEA.HI.X.SX32 R11, R8, R2, 0x1, P6 ;  /* 0x00000002080b7211 */ /* 0x000fc600030f0eff */
[----:B------:R0:W-:Y:S01]  /*3e7a0*/  STL.64 [R1+0x50], R18 ;  /* 0x0000501201007387 */ /* 0x0001e20000100a00 */
[----:B-----5:R-:W-:Y:S02]  /*3e7b0*/  PRMT R20, R20, 0x7773, RZ ;  /* 0x0000777314147816 */ /* 0x020fe400000000ff */
[----:B---3--:R-:W-:Y:S01]  /*3e7c0*/  PRMT R28, R16, 0x7773, RZ ;  /* 0x00007773101c7816 */ /* 0x008fe200000000ff */
[----:B------:R-:W-:-:S04]  /*3e7d0*/  IMAD R16, R23, 0x4, R8 ;  /* 0x0000000417107824 */ /* 0x000fc800078e0208 */
[----:B------:R-:W-:-:S04]  /*3e7e0*/  IMAD R3, R23, 0x4, R16 ;  /* 0x0000000417037824 */ /* 0x000fc800078e0210 */
[----:B------:R-:W-:-:S04]  /*3e7f0*/  IMAD R12, R23, 0x4, R3 ;  /* 0x00000004170c7824 */ /* 0x000fc800078e0203 */
[----:B------:R-:W-:Y:S01]  /*3e800*/  IMAD R4, R23, 0x4, R12 ;  /* 0x0000000417047824 */ /* 0x000fe200078e020c */
[----:B------:R-:W-:Y:S04]  /*3e810*/  STG.E.U8 desc[UR12][R14.64], R28 ;  /* 0x0000001c0e007986 */ /* 0x000fe8000c10110c */
[----:B--2---:R1:W-:Y:S04]  /*3e820*/  STL.64 [R1+0x1898], R26 ;  /* 0x0018981a01007387 */ /* 0x0043e80000100a00 */
[----:B------:R2:W-:Y:S04]  /*3e830*/  STL.64 [R1+0x48], R10 ;  /* 0x0000480a01007387 */ /* 0x0005e80000100a00 */
[----:B0-----:R-:W3:Y:S01]  /*3e840*/  LDL.LU.64 R18, [R1+0x330] ;  /* 0x0003300001127983 */ /* 0x001ee20000300a00 */
[----:B-1----:R-:W-:Y:S01]  /*3e850*/  IMAD.MOV.U32 R26, RZ, RZ, R6 ;  /* 0x000000ffff1a7224 */ /* 0x002fe200078e0006 */
[-C--:B------:R-:W-:Y:S01]  /*3e860*/  IADD3 R6, P4, PT, R16, R0.reuse, RZ ;  /* 0x0000000010067210 */ /* 0x080fe20007f9e0ff */
[----:B------:R-:W-:Y:S01]  /*3e870*/  IMAD.MOV.U32 R27, RZ, RZ, R7 ;  /* 0x000000ffff1b7224 */ /* 0x000fe200078e0007 */
[----:B--2---:R-:W-:-:S02]  /*3e880*/  IADD3 R10, P6, PT, R3, R0, RZ ;  /* 0x00000000030a7210 */ /* 0x004fc40007fde0ff */
[-C--:B------:R-:W-:Y:S02]  /*3e890*/  LEA.HI.X.SX32 R7, R16, R2.reuse, 0x1, P4 ;  /* 0x0000000210077211 */ /* 0x080fe400020f0eff */
[----:B------:R-:W-:-:S03]  /*3e8a0*/  LEA.HI.X.SX32 R11, R3, R2, 0x1, P6 ;  /* 0x00000002030b7211 */ /* 0x000fc600030f0eff */
[----:B------:R0:W-:Y:S01]  /*3e8b0*/  STL.64 [R1+0x40], R6 ;  /* 0x0000400601007387 */ /* 0x0001e20000100a00 */
[----:B------:R-:W-:Y:S01]  /*3e8c0*/  IADD3 R14, P4, PT, R12, R0, RZ ;  /* 0x000000000c0e7210 */ /* 0x000fe20007f9e0ff */
[----:B------:R-:W-:-:S03]  /*3e8d0*/  IMAD R3, R23, 0x4, R4 ;  /* 0x0000000417037824 */ /* 0x000fc600078e0204 */
[----:B------:R-:W-:Y:S01]  /*3e8e0*/  LEA.HI.X.SX32 R15, R12, R2, 0x1, P4 ;  /* 0x000000020c0f7211 */ /* 0x000fe200020f0eff */
[----:B0-----:R-:W2:Y:S04]  /*3e8f0*/  LDL.LU.64 R6, [R1+0x328] ;  /* 0x0003280001067983 */ /* 0x001ea80000300a00 */
[----:B------:R0:W-:Y:S01]  /*3e900*/  STL.64 [R1+0x38], R10 ;  /* 0x0000380a01007387 */ /* 0x0001e20000100a00 */
[----:B------:R-:W-:-:S03]  /*3e910*/  IMAD R8, R23, 0x4, R3 ;  /* 0x0000000417087824 */ /* 0x000fc600078e0203 */
[----:B------:R-:W5:Y:S01]  /*3e920*/  LDL.LU R12, [R1+0x1c] ;  /* 0x00001c00010c7983 */ /* 0x000f620000300800 */
[----:B0-----:R-:W-:-:S04]  /*3e930*/  IADD3 R10, P6, PT, R4, R0, RZ ;  /* 0x00000000040a7210 */ /* 0x001fc80007fde0ff */
[----:B------:R-:W-:-:S05]  /*3e940*/  LEA.HI.X.SX32 R11, R4, R2, 0x1, P6 ;  /* 0x00000002040b7211 */ /* 0x000fca00030f0eff */
[----:B------:R-:W-:Y:S04]  /*3e950*/  STL.64 [R1+0x28], R10 ;  /* 0x0000280a01007387 */ /* 0x000fe80000100a00 */
[----:B------:R0:W-:Y:S01]  /*3e960*/  STL.64 [R1+0x30], R14 ;  /* 0x0000300e01007387 */ /* 0x0001e20000100a00 */
[CC--:B------:R-:W-:Y:S02]  /*3e970*/  IADD3 R28, P6, PT, R8.reuse, R0.reuse, RZ ;  /* 0x00000000081c7210 */ /* 0x0c0fe40007fde0ff */
[C---:B0-----:R-:W-:Y:S01]  /*3e980*/  IADD3 R14, P4, PT, R3.reuse, R0, RZ ;  /* 0x00000000030e7210 */ /* 0x041fe20007f9e0ff */
[----:B------:R-:W2:Y:S03]  /*3e990*/  LDL.LU.64 R10, [R1+0x318] ;  /* 0x00031800010a7983 */ /* 0x000ea60000300a00 */
[-C--:B------:R-:W-:Y:S01]  /*3e9a0*/  LEA.HI.X.SX32 R15, R3, R2.reuse, 0x1, P4 ;  /* 0x00000002030f7211 */ /* 0x080fe200020f0eff */
[----:B------:R-:W2:Y:S01]  /*3e9b0*/  LDL.LU R4, [R1+0x4] ;  /* 0x0000040001047983 */ /* 0x000ea20000300800 */
[----:B------:R-:W-:-:S03]  /*3e9c0*/  LEA.HI.X.SX32 R29, R8, R2, 0x1, P6 ;  /* 0x00000002081d7211 */ /* 0x000fc600030f0eff */
[----:B------:R-:W2:Y:S04]  /*3e9d0*/  LDL.LU R3, [R1+0x18] ;  /* 0x0000180001037983 */ /* 0x000ea80000300800 */
[----:B------:R-:W2:Y:S04]  /*3e9e0*/  LDL.LU.64 R22, [R1+0x310] ;  /* 0x0003100001167983 */ /* 0x000ea80000300a00 */
[----:B------:R0:W-:Y:S04]  /*3e9f0*/  STL.64 [R1+0x20], R14 ;  /* 0x0000200e01007387 */ /* 0x0001e80000100a00 */
[----:B------:R-:W-:Y:S04]  /*3ea00*/  STG.E.U8 desc[UR12][R26.64], R20 ;  /* 0x000000141a007986 */ /* 0x000fe8000c10110c */
[----:B0-----:R-:W2:Y:S04]  /*3ea10*/  LDL.LU.64 R14, [R1+0x308] ;  /* 0x00030800010e7983 */ /* 0x001ea80000300a00 */
[----:B------:R-:W2:Y:S04]  /*3ea20*/  LDL.LU R8, [R1+0x14] ;  /* 0x0000140001087983 */ /* 0x000ea80000300800 */
[----:B------:R-:W-:Y:S04]  /*3ea30*/  STL [R1+0x1608], R28 ;  /* 0x0016081c01007387 */ /* 0x000fe80000100800 */
[----:B------:R0:W-:Y:S04]  /*3ea40*/  STL [R1+0x1604], R29 ;  /* 0x0016041d01007387 */ /* 0x0001e80000100800 */
[----:B0-----:R-:W3:Y:S04]  /*3ea50*/  LDL.LU.64 R28, [R1+0x300] ;  /* 0x00030000011c7983 */ /* 0x001ee80000300a00 */
[----:B------:R-:W3:Y:S01]  /*3ea60*/  LDL.LU.64 R26, [R1+0x1898] ;  /* 0x00189800011a7983 */ /* 0x000ee20000300a00 */
[----:B------:R-:W-:-:S02]  /*3ea70*/  PRMT R24, R24, 0x7773, RZ ;  /* 0x0000777318187816 */ /* 0x000fc400000000ff */
[----:B----4-:R-:W-:Y:S02]  /*3ea80*/  PRMT R0, R5, 0x7770, RZ ;  /* 0x0000777005007816 */ /* 0x010fe400000000ff */
[C---:B--2---:R-:W-:Y:S01]  /*3ea90*/  PRMT R2, R8.reuse, 0x7770, RZ ;  /* 0x0000777008027816 */ /* 0x044fe200000000ff */
[----:B---3--:R0:W-:Y:S04]  /*3eaa0*/  STG.E.U8 desc[UR12][R26.64], R24 ;  /* 0x000000181a007986 */ /* 0x0081e8000c10110c */
[----:B0-----:R-:W2:Y:S04]  /*3eab0*/  LDL.LU.64 R26, [R1+0x1890] ;  /* 0x00189000011a7983 */ /* 0x001ea80000300a00 */
[----:B------:R-:W3:Y:S04]  /*3eac0*/  LDL.LU R24, [R1+0x8] ;  /* 0x0000080001187983 */ /* 0x000ee80000300800 */
[----:B------:R-:W4:Y:S04]  /*3ead0*/  LDL.LU R20, [R1+0xc] ;  /* 0x00000c0001147983 */ /* 0x000f280000300800 */
[----:B------:R0:W-:Y:S04]  /*3eae0*/  STG.E.U8 desc[UR12][R18.64], R2 ;  /* 0x0000000212007986 */ /* 0x0001e8000c10110c */
[----:B------:R1:W-:Y:S04]  /*3eaf0*/  STG.E.U8 desc[UR12][R6.64], R0 ;  /* 0x0000000006007986 */ /* 0x0003e8000c10110c */
[----:B0-----:R-:W2:Y:S04]  /*3eb00*/  LDL.LU.64 R18, [R1+0x1888] ;  /* 0x0018880001127983 */ /* 0x001ea80000300a00 */
[----:B-1----:R-:W2:Y:S01]  /*3eb10*/  LDL.LU.64 R6, [R1+0x2f8] ;  /* 0x0002f80001067983 */ /* 0x002ea20000300a00 */
[----:B------:R-:W-:-:S02]  /*3eb20*/  PRMT R0, R8, 0x7773, RZ ;  /* 0x0000777308007816 */ /* 0x000fc400000000ff */
[----:B------:R-:W-:-:S03]  /*3eb30*/  PRMT R2, R3, 0x7773, RZ ;  /* 0x0000777303027816 */ /* 0x000fc600000000ff */
[----:B------:R0:W-:Y:S04]  /*3eb40*/  STL [R1+0x34c], R0 ;  /* 0x00034c0001007387 */ /* 0x0001e80000100800 */
[----:B------:R1:W-:Y:S01]  /*3eb50*/  STL [R1+0x348], R2 ;  /* 0x0003480201007387 */ /* 0x0003e20000100800 */
[C---:B0-----:R-:W-:Y:S02]  /*3eb60*/  PRMT R0, R3.reuse, 0x7772, RZ ;  /* 0x0000777203007816 */ /* 0x041fe400000000ff */
[----:B-1----:R-:W-:-:S03]  /*3eb70*/  PRMT R2, R3, 0x7771, RZ ;  /* 0x0000777103027816 */ /* 0x002fc600000000ff */
[----:B------:R0:W-:Y:S04]  /*3eb80*/  STL [R1+0x344], R0 ;  /* 0x0003440001007387 */ /* 0x0001e80000100800 */
[----:B------:R1:W-:Y:S01]  /*3eb90*/  STL [R1+0x340], R2 ;  /* 0x0003400201007387 */ /* 0x0003e20000100800 */
[----:B0-----:R-:W-:Y:S02]  /*3eba0*/  PRMT R0, R3, 0x7770, RZ ;  /* 0x0000777003007816 */ /* 0x001fe400000000ff */
[C---:B-----5:R-:W-:Y:S02]  /*3ebb0*/  PRMT R3, R12.reuse, 0x7773, RZ ;  /* 0x000077730c037816 */ /* 0x060fe400000000ff */
[----:B-1----:R-:W-:Y:S01]  /*3ebc0*/  PRMT R2, R12, 0x7772, RZ ;  /* 0x000077720c027816 */ /* 0x002fe200000000ff */
[----:B------:R0:W-:Y:S04]  /*3ebd0*/  STL [R1+0x330], R0 ;  /* 0x0003300001007387 */ /* 0x0001e80000100800 */
[----:B------:R1:W-:Y:S04]  /*3ebe0*/  STL [R1+0x33c], R3 ;  /* 0x00033c0301007387 */ /* 0x0003e80000100800 */
[----:B------:R5:W-:Y:S01]  /*3ebf0*/  STL [R1+0x338], R2 ;  /* 0x0003380201007387 */ /* 0x000be20000100800 */
[----:B0-----:R-:W-:-:S02]  /*3ec00*/  PRMT R0, R4, 0x7770, RZ ;  /* 0x0000777004007816 */ /* 0x001fc400000000ff */
[C---:B-1----:R-:W-:Y:S02]  /*3ec10*/  PRMT R3, R12.reuse, 0x7771, RZ ;  /* 0x000077710c037816 */ /* 0x042fe400000000ff */
[----:B-----5:R-:W-:-:S03]  /*3ec20*/  PRMT R2, R12, 0x7770, RZ ;  /* 0x000077700c027816 */ /* 0x020fc600000000ff */
[----:B------:R0:W-:Y:S04]  /*3ec30*/  STL [R1+0x334], R3 ;  /* 0x0003340301007387 */ /* 0x0001e80000100800 */
[----:B------:R1:W-:Y:S04]  /*3ec40*/  STL [R1+0x32c], R2 ;  /* 0x00032c0201007387 */ /* 0x0003e80000100800 */
[----:B------:R5:W-:Y:S01]  /*3ec50*/  STG.E.U8 desc[UR12][R10.64], R0 ;  /* 0x000000000a007986 */ /* 0x000be2000c10110c */
[----:B0-----:R-:W-:Y:S02]  /*3ec60*/  PRMT R3, R9, 0x7770, RZ ;  /* 0x0000777009037816 */ /* 0x001fe400000000ff */
[----:B-1----:R-:W-:-:S03]  /*3ec70*/  PRMT R2, R13, 0x7770, RZ ;  /* 0x000077700d027816 */ /* 0x002fc600000000ff */
[----:B------:R0:W-:Y:S01]  /*3ec80*/  STG.E.U8 desc[UR12][R22.64], R3 ;  /* 0x0000000316007986 */ /* 0x0001e2000c10110c */
[----:B-----5:R-:W-:-:S03]  /*3ec90*/  PRMT R0, R17, 0x7770, RZ ;  /* 0x0000777011007816 */ /* 0x020fc600000000ff */
[----:B------:R-:W-:Y:S04]  /*3eca0*/  STG.E.U8 desc[UR12][R14.64], R2 ;  /* 0x000000020e007986 */ /* 0x000fe8000c10110c */
[----:B------:R1:W-:Y:S04]  /*3ecb0*/  STG.E.U8 desc[UR12][R28.64], R0 ;  /* 0x000000001c007986 */ /* 0x0003e8000c10110c */
[----:B------:R-:W5:Y:S04]  /*3ecc0*/  LDL.LU.64 R10, [R1+0x1880] ;  /* 0x00188000010a7983 */ /* 0x000f680000300a00 */
[----:B0-----:R-:W5:Y:S01]  /*3ecd0*/  LDL.LU.64 R22, [R1+0x1878] ;  /* 0x0018780001167983 */ /* 0x001f620000300a00 */
[----:B-1----:R-:W-:-:S03]  /*3ece0*/  PRMT R0, R4, 0x7773, RZ ;  /* 0x0000777304007816 */ /* 0x002fc600000000ff */
[----:B------:R-:W5:Y:S04]  /*3ecf0*/  LDL.LU.64 R14, [R1+0x1870] ;  /* 0x00187000010e7983 */ /* 0x000f680000300a00 */
[----:B------:R-:W5:Y:S04]  /*3ed00*/  LDL.LU.64 R28, [R1+0x2c0] ;  /* 0x0002c000011c7983 */ /* 0x000f680000300a00 */
[----:B------:R0:W-:Y:S01]  /*3ed10*/  STL [R1+0x328], R0 ;  /* 0x0003280001007387 */ /* 0x0001e20000100800 */
[C---:B---3--:R-:W-:Y:S02]  /*3ed20*/  PRMT R2, R24.reuse, 0x7773, RZ ;  /* 0x0000777318027816 */ /* 0x048fe400000000ff */
[----:B------:R-:W-:-:S02]  /*3ed30*/  PRMT R3, R24, 0x7772, RZ ;  /* 0x0000777218037816 */ /* 0x000fc400000000ff */
[C---:B0-----:R-:W-:Y:S01]  /*3ed40*/  PRMT R0, R24.reuse, 0x7771, RZ ;  /* 0x0000777118007816 */ /* 0x041fe200000000ff */
[----:B------:R0:W-:Y:S04]  /*3ed50*/  STL [R1+0x324], R2 ;  /* 0x0003240201007387 */ /* 0x0001e80000100800 */
[----:B------:R1:W-:Y:S01]  /*3ed60*/  STL [R1+0x320], R3 ;  /* 0x0003200301007387 */ /* 0x0003e20000100800 */
[----:B0-----:R-:W-:-:S03]  /*3ed70*/  PRMT R2, R24, 0x7770, RZ ;  /* 0x0000777018027816 */ /* 0x001fc600000000ff */
[----:B------:R0:W-:Y:S01]  /*3ed80*/  STL [R1+0x31c], R0 ;  /* 0x00031c0001007387 */ /* 0x0001e20000100800 */
[C---:B----4-:R-:W-:Y:S02]  /*3ed90*/  PRMT R24, R20.reuse, 0x7771, RZ ;  /* 0x0000777114187816 */ /* 0x050fe400000000ff */
[C---:B-1----:R-:W-:Y:S01]  /*3eda0*/  PRMT R3, R20.reuse, 0x7773, RZ ;  /* 0x0000777314037816 */ /* 0x042fe200000000ff */
[----:B------:R1:W-:Y:S01]  /*3edb0*/  STL [R1+0x30c], R2 ;  /* 0x00030c0201007387 */ /* 0x0003e20000100800 */
[----:B0-----:R-:W-:-:S03]  /*3edc0*/  PRMT R0, R20, 0x7772, RZ ;  /* 0x0000777214007816 */ /* 0x001fc600000000ff */
[----:B------:R-:W-:Y:S01]  /*3edd0*/  STL [R1+0x318], R3 ;  /* 0x0003180301007387 */ /* 0x000fe20000100800 */
[----:B-1----:R-:W-:-:S03]  /*3ede0*/  PRMT R2, R21, 0x7770, RZ ;  /* 0x0000777015027816 */ /* 0x002fc600000000ff */
[----:B------:R-:W-:Y:S04]  /*3edf0*/  STL [R1+0x314], R0 ;  /* 0x0003140001007387 */ /* 0x000fe80000100800 */
[----:B------:R-:W-:Y:S04]  /*3ee00*/  STL [R1+0x310], R24 ;  /* 0x0003101801007387 */ /* 0x000fe80000100800 */
[----:B--2---:R0:W-:Y:S04]  /*3ee10*/  STG.E.U8 desc[UR12][R6.64], R2 ;  /* 0x0000000206007986 */ /* 0x0041e8000c10110c */
[----:B0-----:R-:W2:Y:S01]  /*3ee20*/  LDL.LU.64 R6, [R1+0x1868] ;  /* 0x0018680001067983 */ /* 0x001ea20000300a00 */
[----:B------:R-:W-:-:S02]  /*3ee30*/  PRMT R3, R20, 0x7770, RZ ;  /* 0x0000777014037816 */ /* 0x000fc400000000ff */
[----:B------:R-:W-:-:S03]  /*3ee40*/  PRMT R0, R25, 0x7770, RZ ;  /* 0x0000777019007816 */ /* 0x000fc600000000ff */
[----:B------:R0:W-:Y:S04]  /*3ee50*/  STL [R1+0x308], R3 ;  /* 0x0003080301007387 */ /* 0x0001e80000100800 */
[----:B0-----:R-:W3:Y:S04]  /*3ee60*/  LDL.LU.64 R2, [R1+0x2e8] ;  /* 0x0002e80001027983 */ /* 0x001ee80000300a00 */
[----:B--2---:R0:W-:Y:S04]  /*3ee70*/  STG.E.U8 desc[UR12][R6.64], R0 ;  /* 0x0000000006007986 */ /* 0x0041e8000c10110c */
[----:B0-----:R-:W2:Y:S01]  /*3ee80*/  LDL.LU.64 R6, [R1+0x1860] ;  /* 0x0018600001067983 */ /* 0x001ea20000300a00 */
[----:B------:R-:W-:-:S02]  /*3ee90*/  PRMT R16, R8, 0x7772, RZ ;  /* 0x0000777208107816 */ /* 0x000fc400000000ff */
[----:B------:R-:W-:Y:S02]  /*3eea0*/  PRMT R8, R8, 0x7771, RZ ;  /* 0x0000777108087816 */ /* 0x000fe400000000ff */
[----:B------:R-:W-:-:S03]  /*3eeb0*/  PRMT R0, R5, 0x7773, RZ ;  /* 0x0000777305007816 */ /* 0x000fc600000000ff */
[----:B---3--:R2:W-:Y:S04]  /*3eec0*/  STG.E.U8 desc[UR12][R2.64], R8 ;  /* 0x0000000802007986 */ /* 0x0085e8000c10110c */
[----:B------:R0:W-:Y:S01]  /*3eed0*/  STL [R1+0x304], R0 ;  /* 0x0003040001007387 */ /* 0x0001e20000100800 */
[C---:B--2---:R-:W-:Y:S02]  /*3eee0*/  PRMT R2, R6.reuse, 0x7773, RZ ;  /* 0x0000777306027816 */ /* 0x044fe400000000ff */
[C---:B0-----:R-:W-:Y:S02]  /*3eef0*/  PRMT R0, R6.reuse, 0x7772, RZ ;  /* 0x0000777206007816 */ /* 0x041fe400000000ff */
[C---:B------:R-:W-:Y:S01]  /*3ef00*/  PRMT R8, R6.reuse, 0x7771, RZ ;  /* 0x0000777106087816 */ /* 0x040fe200000000ff */
[----:B------:R0:W-:Y:S04]  /*3ef10*/  STL [R1+0x300], R2 ;  /* 0x0003000201007387 */ /* 0x0001e80000100800 */
[----:B------:R1:W-:Y:S01]  /*3ef20*/  STL [R1+0x2fc], R0 ;  /* 0x0002fc0001007387 */ /* 0x0003e20000100800 */
[----:B0-----:R-:W-:-:S02]  /*3ef30*/  PRMT R2, R6, 0x7770, RZ ;  /* 0x0000777006027816 */ /* 0x001fc400000000ff */
[C---:B------:R-:W-:Y:S02]  /*3ef40*/  PRMT R6, R7.reuse, 0x7772, RZ ;  /* 0x0000777207067816 */ /* 0x040fe400000000ff */
[C---:B-1----:R-:W-:Y:S01]  /*3ef50*/  PRMT R0, R7.reuse, 0x7773, RZ ;  /* 0x0000777307007816 */ /* 0x042fe200000000ff */
[----:B------:R-:W-:Y:S04]  /*3ef60*/  STL [R1+0x2f8], R8 ;  /* 0x0002f80801007387 */ /* 0x000fe80000100800 */
[----:B------:R0:W-:Y:S04]  /*3ef70*/  STL [R1+0x2e8], R2 ;  /* 0x0002e80201007387 */ /* 0x0001e80000100800 */
[----:B------:R1:W-:Y:S04]  /*3ef80*/  STL [R1+0x2f4], R0 ;  /* 0x0002f40001007387 */ /* 0x0003e80000100800 */
[----:B------:R2:W-:Y:S01]  /*3ef90*/  STL [R1+0x2f0], R6 ;  /* 0x0002f00601007387 */ /* 0x0005e20000100800 */
[----:B0-----:R-:W-:-:S02]  /*3efa0*/  PRMT R2, R7, 0x7771, RZ ;  /* 0x0000777107027816 */ /* 0x001fc400000000ff */
[----:B-1----:R-:W-:Y:S02]  /*3efb0*/  PRMT R0, R7, 0x7770, RZ ;  /* 0x0000777007007816 */ /* 0x002fe400000000ff */
[----:B--2---:R-:W2:Y:S01]  /*3efc0*/  LDL.LU.64 R6, [R1+0x2e0] ;  /* 0x0002e00001067983 */ /* 0x004ea20000300a00 */
[C---:B------:R-:W-:Y:S02]  /*3efd0*/  PRMT R3, R5.reuse, 0x7772, RZ ;  /* 0x0000777205037816 */ /* 0x040fe400000000ff */
[C---:B------:R-:W-:Y:S02]  /*3efe0*/  PRMT R12, R4.reuse, 0x7772, RZ ;  /* 0x00007772040c7816 */ /* 0x040fe400000000ff */
[----:B------:R-:W-:Y:S02]  /*3eff0*/  PRMT R5, R5, 0x7771, RZ ;  /* 0x0000777105057816 */ /* 0x000fe400000000ff */
[----:B------:R-:W-:Y:S01]  /*3f000*/  PRMT R4, R4, 0x7771, RZ ;  /* 0x0000777104047816 */ /* 0x000fe200000000ff */
[----:B------:R-:W-:Y:S04]  /*3f010*/  STL [R1+0x2ec], R2 ;  /* 0x0002ec0201007387 */ /* 0x000fe80000100800 */
[----:B------:R-:W-:Y:S04]  /*3f020*/  STL [R1+0x2dc], R0 ;  /* 0x0002dc0001007387 */ /* 0x000fe80000100800 */
[----:B--2---:R0:W-:Y:S04]  /*3f030*/  STG.E.U8 desc[UR12][R6.64], R5 ;  /* 0x0000000506007986 */ /* 0x0041e8000c10110c */
[----:B-----5:R1:W-:Y:S04]  /*3f040*/  STG.E.U8 desc[UR12][R14.64], R4 ;  /* 0x000000040e007986 */ /* 0x0203e8000c10110c */
[----:B0-----:R-:W2:Y:S04]  /*3f050*/  LDL.LU.64 R6, [R1+0x298] ;  /* 0x0002980001067983 */ /* 0x001ea80000300a00 */
[----:B-1----:R-:W3:Y:S04]  /*3f060*/  LDL.LU.64 R14, [R1+0x1858] ;  /* 0x00185800010e7983 */ /* 0x002ee80000300a00 */
[----:B------:R-:W4:Y:S01]  /*3f070*/  LDL.LU.64 R4, [R1+0x2c8] ;  /* 0x0002c80001047983 */ /* 0x000f220000300a00 */
[----:B------:R-:W-:-:S02]  /*3f080*/  PRMT R0, R9, 0x7771, RZ ;  /* 0x0000777109007816 */ /* 0x000fc400000000ff */
[----:B------:R-:W-:-:S03]  /*3f090*/  PRMT R2, R13, 0x7771, RZ ;  /* 0x000077710d027816 */ /* 0x000fc600000000ff */
[----:B----4-:R3:W-:Y:S04]  /*3f0a0*/  STG.E.U8 desc[UR12][R4.64], R0 ;  /* 0x0000000004007986 */ /* 0x0107e8000c10110c */
[----:B------:R0:W-:Y:S01]  /*3f0b0*/  STG.E.U8 desc[UR12][R28.64], R2 ;  /* 0x000000021c007986 */ /* 0x0001e2000c10110c */
[C---:B---3--:R-:W-:Y:S02]  /*3f0c0*/  PRMT R0, R14.reuse, 0x7773, RZ ;  /* 0x000077730e007816 */ /* 0x048fe400000000ff */
[----:B0-----:R-:W-:Y:S02]  /*3f0d0*/  PRMT R2, R13, 0x7773, RZ ;  /* 0x000077730d027816 */ /* 0x001fe400000000ff */
[----:B------:R-:W-:-:S03]  /*3f0e0*/  PRMT R5, R14, 0x7772, RZ ;  /* 0x000077720e057816 */ /* 0x000fc600000000ff */
[----:B------:R0:W-:Y:S04]  /*3f0f0*/  STL [R1+0x2d4], R2 ;  /* 0x0002d40201007387 */ /* 0x0001e80000100800 */
[----:B------:R1:W-:Y:S01]  /*3f100*/  STL [R1+0x2d0], R0 ;  /* 0x0002d00001007387 */ /* 0x0003e20000100800 */
[----:B0-----:R-:W-:-:S03]  /*3f110*/  PRMT R2, R14, 0x7771, RZ ;  /* 0x000077710e027816 */ /* 0x001fc600000000ff */
[----:B------:R-:W-:Y:S01]  /*3f120*/  STL [R1+0x2cc], R5 ;  /* 0x0002cc0501007387 */ /* 0x000fe20000100800 */
[----:B-1----:R-:W-:-:S03]  /*3f130*/  PRMT R0, R14, 0x7770, RZ ;  /* 0x000077700e007816 */ /* 0x002fc600000000ff */
[----:B------:R0:W-:Y:S01]  /*3f140*/  STL [R1+0x2c8], R2 ;  /* 0x0002c80201007387 */ /* 0x0001e20000100800 */
[----:B------:R-:W-:-:S03]  /*3f150*/  PRMT R8, R15, 0x7771, RZ ;  /* 0x000077710f087816 */ /* 0x000fc600000000ff */
[----:B------:R1:W-:Y:S01]  /*3f160*/  STL [R1+0x2b4], R0 ;  /* 0x0002b40001007387 */ /* 0x0003e20000100800 */
[C---:B0-----:R-:W-:Y:S02]  /*3f170*/  PRMT R2, R15.reuse, 0x7772, RZ ;  /* 0x000077720f027816 */ /* 0x041fe400000000ff */
[----:B------:R-:W-:Y:S02]  /*3f180*/  PRMT R5, R15, 0x7770, RZ ;  /* 0x000077700f057816 */ /* 0x000fe400000000ff */
[----:B-1----:R-:W-:Y:S01]  /*3f190*/  PRMT R0, R17, 0x7771, RZ ;  /* 0x0000777111007816 */ /* 0x002fe200000000ff */
[----:B------:R0:W-:Y:S01]  /*3f1a0*/  STL [R1+0x2c4], R2 ;  /* 0x0002c40201007387 */ /* 0x0001e20000100800 */
[----:B------:R-:W-:-:S03]  /*3f1b0*/  PRMT R28, R15, 0x7773, RZ ;  /* 0x000077730f1c7816 */ /* 0x000fc600000000ff */
[----:B------:R-:W-:Y:S04]  /*3f1c0*/  STL [R1+0x2c0], R8 ;  /* 0x0002c00801007387 */ /* 0x000fe80000100800 */
[----:B------:R-:W3:Y:S01]  /*3f1d0*/  LDL.LU.64 R14, [R1+0x2a0] ;  /* 0x0002a000010e7983 */ /* 0x000ee20000300a00 */
[----:B0-----:R-:W-:-:S03]  /*3f1e0*/  PRMT R2, R21, 0x7771, RZ ;  /* 0x0000777115027816 */ /* 0x001fc600000000ff */
[----:B------:R0:W-:Y:S04]  /*3f1f0*/  STG.E.U8 desc[UR12][R22.64], R0 ;  /* 0x0000000016007986 */ /* 0x0001e8000c10110c */
[----:B------:R-:W-:Y:S04]  /*3f200*/  STL [R1+0x2b0], R5 ;  /* 0x0002b00501007387 */ /* 0x000fe80000100800 */
[----:B------:R1:W-:Y:S04]  /*3f210*/  STG.E.U8 desc[UR12][R10.64], R2 ;  /* 0x000000020a007986 */ /* 0x0003e8000c10110c */
[----:B0-----:R-:W4:Y:S04]  /*3f220*/  LDL.LU.64 R22, [R1+0x1850] ;  /* 0x0018500001167983 */ /* 0x001f280000300a00 */
[----:B-1----:R-:W5:Y:S01]  /*3f230*/  LDL.LU.64 R10, [R1+0x1848] ;  /* 0x00184800010a7983 */ /* 0x002f620000300a00 */
[----:B------:R-:W-:-:S05]  /*3f240*/  PRMT R0, R9, 0x7773, RZ ;  /* 0x0000777309007816 */ /* 0x000fca00000000ff */
[----:B------:R0:W-:Y:S01]  /*3f250*/  STL [R1+0x2a8], R0 ;  /* 0x0002a80001007387 */ /* 0x0001e20000100800 */
[C---:B-----5:R-:W-:Y:S02]  /*3f260*/  PRMT R5, R10.reuse, 0x7773, RZ ;  /* 0x000077730a057816 */ /* 0x060fe400000000ff */
[C---:B------:R-:W-:Y:S02]  /*3f270*/  PRMT R2, R10.reuse, 0x7772, RZ ;  /* 0x000077720a027816 */ /* 0x040fe400000000ff */
[----:B0-----:R-:W-:Y:S01]  /*3f280*/  PRMT R0, R10, 0x7771, RZ ;  /* 0x000077710a007816 */ /* 0x001fe200000000ff */
[----:B------:R0:W-:Y:S04]  /*3f290*/  STL [R1+0x26c], R5 ;  /* 0x00026c0501007387 */ /* 0x0001e80000100800 */
[----:B------:R1:W-:Y:S01]  /*3f2a0*/  STL [R1+0x268], R2 ;  /* 0x0002680201007387 */ /* 0x0003e20000100800 */
[----:B------:R-:W-:-:S02]  /*3f2b0*/  PRMT R8, R11, 0x7772, RZ ;  /* 0x000077720b087816 */ /* 0x000fc400000000ff */
[----:B0-----:R-:W-:Y:S01]  /*3f2c0*/  PRMT R5, R10, 0x7770, RZ ;  /* 0x000077700a057816 */ /* 0x001fe200000000ff */
[----:B------:R0:W-:Y:S01]  /*3f2d0*/  STL [R1+0x1c], R0 ;  /* 0x00001c0001007387 */ /* 0x0001e20000100800 */
[----:B-1----:R-:W-:-:S03]  /*3f2e0*/  PRMT R2, R11, 0x7773, RZ ;  /* 0x000077730b027816 */ /* 0x002fc600000000ff */
[----:B------:R1:W-:Y:S04]  /*3f2f0*/  STL [R1+0x10], R5 ;  /* 0x0000100501007387 */ /* 0x0003e80000100800 */
[----:B------:R5:W-:Y:S01]  /*3f300*/  STL [R1+0x2ac], R2 ;  /* 0x0002ac0201007387 */ /* 0x000be20000100800 */
[----:B0-----:R-:W-:Y:S02]  /*3f310*/  PRMT R0, R25, 0x7771, RZ ;  /* 0x0000777119007816 */ /* 0x001fe400000000ff */
[C---:B-1----:R-:W-:Y:S01]  /*3f320*/  PRMT R5, R11.reuse, 0x7771, RZ ;  /* 0x000077710b057816 */ /* 0x042fe200000000ff */
[----:B------:R-:W-:Y:S01]  /*3f330*/  STL [R1+0x18], R8 ;  /* 0x0000180801007387 */ /* 0x000fe20000100800 */
[----:B-----5:R-:W-:-:S03]  /*3f340*/  PRMT R2, R11, 0x7770, RZ ;  /* 0x000077700b027816 */ /* 0x020fc600000000ff */
[----:B---3--:R-:W-:Y:S04]  /*3f350*/  STG.E.U8 desc[UR12][R14.64], R0 ;  /* 0x000000000e007986 */ /* 0x008fe8000c10110c */
[----:B------:R-:W3:Y:S04]  /*3f360*/  LDL.LU.64 R10, [R1+0x280] ;  /* 0x00028000010a7983 */ /* 0x000ee80000300a00 */
[----:B------:R0:W-:Y:S04]  /*3f370*/  STL [R1+0x14], R5 ;  /* 0x0000140501007387 */ /* 0x0001e80000100800 */
[----:B--2---:R-:W-:Y:S04]  /*3f380*/  STG.E.U8 desc[UR12][R6.64], R16 ;  /* 0x0000001006007986 */ /* 0x004fe8000c10110c */
[----:B------:R-:W-:Y:S04]  /*3f390*/  STL [R1+0xc], R2 ;  /* 0x00000c0201007387 */ /* 0x000fe80000100800 */
[----:B------:R1:W-:Y:S01]  /*3f3a0*/  STG.E.U8 desc[UR12][R18.64], R3 ;  /* 0x0000000312007986 */ /* 0x0003e2000c10110c */
[----:B0-----:R-:W-:-:S03]  /*3f3b0*/  PRMT R5, R21, 0x7773, RZ ;  /* 0x0000777315057816 */ /* 0x001fc600000000ff */
[----:B-1----:R-:W2:Y:S04]  /*3f3c0*/  LDL.LU.64 R18, [R1+0x1840] ;  /* 0x0018400001127983 */ /* 0x002ea80000300a00 */
[----:B------:R-:W5:Y:S04]  /*3f3d0*/  LDL.LU.64 R2, [R1+0x288] ;  /* 0x0002880001027983 */ /* 0x000f680000300a00 */
[----:B------:R-:W-:Y:S04]  /*3f3e0*/  STL [R1+0x4], R5 ;  /* 0x0000040501007387 */ /* 0x000fe80000100800 */
[----:B------:R-:W3:Y:S01]  /*3f3f0*/  LDL.LU.64 R6, [R1+0x278] ;  /* 0x0002780001067983 */ /* 0x000ee20000300a00 */
[----:B----4-:R-:W-:-:S02]  /*3f400*/  PRMT R0, R22, 0x7773, RZ ;  /* 0x0000777316007816 */ /* 0x010fc400000000ff */
[C---:B------:R-:W-:Y:S02]  /*3f410*/  PRMT R29, R23.reuse, 0x7773, RZ ;  /* 0x00007773171d7816 */ /* 0x040fe400000000ff */
[----:B------:R-:W-:Y:S02]  /*3f420*/  PRMT R16, R23, 0x7772, RZ ;  /* 0x0000777217107816 */ /* 0x000fe400000000ff */
[----:B------:R-:W-:Y:S02]  /*3f430*/  PRMT R9, R9, 0x7772, RZ ;  /* 0x0000777209097816 */ /* 0x000fe400000000ff */
[----:B------:R-:W-:Y:S01]  /*3f440*/  PRMT R15, R23, 0x7771, RZ ;  /* 0x00007771170f7816 */ /* 0x000fe200000000ff */
[----:B------:R-:W-:Y:S01]  /*3f450*/  STL [R1], R0 ;  /* 0x0000000001007387 */ /* 0x000fe20000100800 */
[C---:B------:R-:W-:Y:S02]  /*3f460*/  PRMT R24, R22.reuse, 0x7772, RZ ;  /* 0x0000777216187816 */ /* 0x040fe400000000ff */
[----:B------:R-:W-:-:S02]  /*3f470*/  PRMT R20, R22, 0x7771, RZ ;  /* 0x0000777116147816 */ /* 0x000fc400000000ff */
[----:B------:R-:W-:Y:S01]  /*3f480*/  PRMT R23, R23, 0x7770, RZ ;  /* 0x0000777017177816 */ /* 0x000fe200000000ff */
[----:B------:R-:W-:Y:S01]  /*3f490*/  STL.64 [R1+0x1610], R28 ;  /* 0x0016101c01007387 */ /* 0x000fe20000100a00 */
[----:B------:R-:W-:Y:S02]  /*3f4a0*/  PRMT R22, R22, 0x7770, RZ ;  /* 0x0000777016167816 */ /* 0x000fe400000000ff */
[----:B------:R-:W-:Y:S01]  /*3f4b0*/  PRMT R4, R13, 0x7772, RZ ;  /* 0x000077720d047816 */ /* 0x000fe200000000ff */
[----:B------:R-:W-:Y:S01]  /*3f4c0*/  STL [R1+0x16b0], R16 ;  /* 0x0016b01001007387 */ /* 0x000fe20000100800 */
[----:B------:R-:W-:-:S03]  /*3f4d0*/  PRMT R14, R17, 0x7773, RZ ;  /* 0x00007773110e7816 */ /* 0x000fc600000000ff */
[----:B------:R-:W-:Y:S01]  /*3f4e0*/  STL [R1+0x16d0], R15 ;  /* 0x0016d00f01007387 */ /* 0x000fe20000100800 */
[----:B------:R-:W-:-:S03]  /*3f4f0*/  PRMT R17, R17, 0x7772, RZ ;  /* 0x0000777211117816 */ /* 0x000fc600000000ff */
[----:B------:R-:W-:Y:S04]  /*3f500*/  STL [R1+0x16e0], R23 ;  /* 0x0016e01701007387 */ /* 0x000fe80000100800 */
[----:B------:R-:W-:Y:S04]  /*3f510*/  STL [R1+0x1790], R22 ;  /* 0x0017901601007387 */ /* 0x000fe80000100800 */
[----:B------:R-:W-:Y:S01]  /*3f520*/  STL [R1+0x17d8], R14 ;  /* 0x0017d80e01007387 */ /* 0x000fe20000100800 */
[----:B--2---:R-:W-:-:S03]  /*3f530*/  PRMT R13, R18, 0x7773, RZ ;  /* 0x00007773120d7816 */ /* 0x004fc600000000ff */
[----:B-----5:R0:W-:Y:S01]  /*3f540*/  STG.E.U8 desc[UR12][R2.64], R12 ;  /* 0x0000000c02007986 */ /* 0x0201e2000c10110c */
[----:B------:R-:W-:-:S03]  /*3f550*/  PRMT R8, R19, 0x7771, RZ ;  /* 0x0000777113087816 */ /* 0x000fc600000000ff */
[----:B---3--:R1:W-:Y:S04]  /*3f560*/  STG.E.U8 desc[UR12][R10.64], R9 ;  /* 0x000000090a007986 */ /* 0x0083e8000c10110c */
[----:B------:R-:W-:Y:S01]  /*3f570*/  STL [R1+0x16f0], R13 ;  /* 0x0016f00d01007387 */ /* 0x000fe20000100800 */
[C---:B0-----:R-:W-:Y:S02]  /*3f580*/  PRMT R12, R18.reuse, 0x7772, RZ ;  /* 0x00007772120c7816 */ /* 0x041fe400000000ff */
[C---:B-1----:R-:W-:Y:S02]  /*3f590*/  PRMT R11, R18.reuse, 0x7771, RZ ;  /* 0x00007771120b7816 */ /* 0x042fe400000000ff */
[C---:B------:R-:W-:Y:S02]  /*3f5a0*/  PRMT R10, R19.reuse, 0x7773, RZ ;  /* 0x00007773130a7816 */ /* 0x040fe400000000ff */
[----:B------:R-:W-:Y:S01]  /*3f5b0*/  PRMT R9, R19, 0x7772, RZ ;  /* 0x0000777213097816 */ /* 0x000fe200000000ff */
[----:B------:R-:W-:Y:S01]  /*3f5c0*/  STL [R1+0x1730], R12 ;  /* 0x0017300c01007387 */ /* 0x000fe20000100800 */
[----:B------:R-:W-:-:S02]  /*3f5d0*/  PRMT R18, R18, 0x7770, RZ ;  /* 0x0000777012127816 */ /* 0x000fc400000000ff */
[----:B------:R-:W-:Y:S01]  /*3f5e0*/  PRMT R19, R19, 0x7770, RZ ;  /* 0x0000777013137816 */ /* 0x000fe200000000ff */
[----:B------:R-:W-:Y:S04]  /*3f5f0*/  STL [R1+0x1784], R11 ;  /* 0x0017840b01007387 */ /* 0x000fe80000100800 */
[----:B------:R-:W-:Y:S04]  /*3f600*/  STL [R1+0x17e8], R10 ;  /* 0x0017e80a01007387 */ /* 0x000fe80000100800 */
[----:B------:R-:W-:Y:S04]  /*3f610*/  STL.64 [R1+0x1680], R8 ;  /* 0x0016800801007387 */ /* 0x000fe80000100a00 */
[----:B------:R-:W-:Y:S04]  /*3f620*/  STG.E.U8 desc[UR12][R6.64], R4 ;  /* 0x0000000406007986 */ /* 0x000fe8000c10110c */
[----:B------:R-:W-:Y:S04]  /*3f630*/  STL.64 [R1+0x1798], R18 ;  /* 0x0017981201007387 */ /* 0x000fe80000100a00 */
[----:B------:R0:W-:Y:S04]  /*3f640*/  STG.E.U8 desc[UR12][R26.64], R17 ;  /* 0x000000111a007986 */ /* 0x0001e8000c10110c */
[----:B0-----:R-:W2:Y:S04]  /*3f650*/  LDL.LU.64 R26, [R1+0x1838] ;  /* 0x00183800011a7983 */ /* 0x001ea80000300a00 */
[----:B------:R-:W3:Y:S04]  /*3f660*/  LDL.LU R10, [R1+0x2a8] ;  /* 0x0002a800010a7983 */ /* 0x000ee80000300800 */
[----:B---3--:R0:W-:Y:S04]  /*3f670*/  STL [R1+0x17f8], R10 ;  /* 0x0017f80a01007387 */ /* 0x0081e80000100800 */
[----:B0-----:R-:W3:Y:S04]  /*3f680*/  LDL.LU R10, [R1+0x328] ;  /* 0x00032800010a7983 */ /* 0x001ee80000300800 */
[----:B---3--:R0:W-:Y:S04]  /*3f690*/  STL [R1+0x1808], R10 ;  /* 0x0018080a01007387 */ /* 0x0081e80000100800 */
[----:B0-----:R-:W3:Y:S04]  /*3f6a0*/  LDL.LU R10, [R1+0x304] ;  /* 0x00030400010a7983 */ /* 0x001ee80000300800 */
[----:B---3--:R0:W-:Y:S04]  /*3f6b0*/  STL [R1+0x1818], R10 ;  /* 0x0018180a01007387 */ /* 0x0081e80000100800 */
[----:B0-----:R-:W3:Y:S04]  /*3f6c0*/  LDL.LU R10, [R1+0x34c] ;  /* 0x00034c00010a7983 */ /* 0x001ee80000300800 */
[----:B------:R-:W4:Y:S04]  /*3f6d0*/  LDL.LU R14, [R1+0x2d4] ;  /* 0x0002d400010e7983 */ /* 0x000f280000300800 */
[----:B------:R-:W5:Y:S04]  /*3f6e0*/  LDL.LU R17, [R1+0x10] ;  /* 0x0000100001117983 */ /* 0x000f680000300800 */
[----:B------:R-:W2:Y:S04]  /*3f6f0*/  LDL.LU.64 R18, [R1+0x1f0] ;  /* 0x0001f00001127983 */ /* 0x000ea80000300a00 */
[----:B--2---:R0:W-:Y:S04]  /*3f700*/  STL.64 [R1+0x17a0], R18 ;  /* 0x0017a01201007387 */ /* 0x0041e80000100a00 */
[----:B0-----:R-:W2:Y:S04]  /*3f710*/  LDL.LU.64 R18, [R1+0x1f8] ;  /* 0x0001f80001127983 */ /* 0x001ea80000300a00 */
        /* <DEDUP_REMOVED lines=23> */
[----:B0-----:R-:W2:Y:S01]  /*3f890*/  LDL.LU.64 R18, [R1+0x258] ;  /* 0x0002580001127983 */ /* 0x001ea20000300a00 */
[----:B------:R-:W-:-:S02]  /*3f8a0*/  PRMT R6, R26, 0x7773, RZ ;  /* 0x000077731a067816 */ /* 0x000fc400000000ff */
[----:B------:R-:W-:Y:S02]  /*3f8b0*/  PRMT R5, R26, 0x7772, RZ ;  /* 0x000077721a057816 */ /* 0x000fe400000000ff */
[C---:B------:R-:W-:Y:S02]  /*3f8c0*/  PRMT R3, R27.reuse, 0x7773, RZ ;  /* 0x000077731b037816 */ /* 0x040fe400000000ff */
[C---:B------:R-:W-:Y:S01]  /*3f8d0*/  PRMT R2, R27.reuse, 0x7772, RZ ;  /* 0x000077721b027816 */ /* 0x040fe200000000ff */
[----:B--2---:R0:W-:Y:S04]  /*3f8e0*/  STL.64 [R1+0x1830], R18 ;  /* 0x0018301201007387 */ /* 0x0041e80000100a00 */
[----:B0-----:R-:W2:Y:S04]  /*3f8f0*/  LDL.LU.64 R18, [R1+0x260] ;  /* 0x0002600001127983 */ /* 0x001ea80000300a00 */
[----:B------:R-:W3:Y:S04]  /*3f900*/  LDL.LU R11, [R1+0x2b4] ;  /* 0x0002b400010b7983 */ /* 0x000ee80000300800 */
[----:B------:R-:W3:Y:S04]  /*3f910*/  LDL.LU.64 R22, [R1+0x1e8] ;  /* 0x0001e80001167983 */ /* 0x000ee80000300a00 */
[----:B------:R-:W3:Y:S04]  /*3f920*/  LDL.LU R15, [R1+0x340] ;  /* 0x00034000010f7983 */ /* 0x000ee80000300800 */
[----:B------:R-:W3:Y:S04]  /*3f930*/  LDL.LU R16, [R1+0x2f8] ;  /* 0x0002f80001107983 */ /* 0x000ee80000300800 */
[----:B------:R-:W3:Y:S04]  /*3f940*/  LDL.LU.64 R8, [R1+0x1c0] ;  /* 0x0001c00001087983 */ /* 0x000ee80000300a00 */
[----:B------:R-:W3:Y:S01]  /*3f950*/  LDL.LU R28, [R1+0x31c] ;  /* 0x00031c00011c7983 */ /* 0x000ee20000300800 */
[----:B------:R-:W-:-:S03]  /*3f960*/  PRMT R0, R27, 0x7771, RZ ;  /* 0x000077711b007816 */ /* 0x000fc600000000ff */
[----:B------:R-:W3:Y:S01]  /*3f970*/  LDL.LU.64 R12, [R1+0x1b8] ;  /* 0x0001b800010c7983 */ /* 0x000ee20000300a00 */
[----:B------:R-:W-:-:S03]  /*3f980*/  PRMT R21, R21, 0x7772, RZ ;  /* 0x0000777215157816 */ /* 0x000fc600000000ff */
[----:B------:R-:W3:Y:S04]  /*3f990*/  LDL.LU R29, [R1+0x1c] ;  /* 0x00001c00011d7983 */ /* 0x000ee80000300800 */
[----:B------:R0:W-:Y:S04]  /*3f9a0*/  STL [R1+0x1700], R6 ;  /* 0x0017000601007387 */ /* 0x0001e80000100800 */
[----:B0-----:R-:W3:Y:S04]  /*3f9b0*/  LDL.LU R6, [R1+0x4] ;  /* 0x0000040001067983 */ /* 0x001ee80000300800 */
[----:B------:R0:W-:Y:S04]  /*3f9c0*/  STL [R1+0x1740], R5 ;  /* 0x0017400501007387 */ /* 0x0001e80000100800 */
[----:B0-----:R-:W3:Y:S04]  /*3f9d0*/  LDL.LU R5, [R1+0x30c] ;  /* 0x00030c0001057983 */ /* 0x001ee80000300800 */
[----:B------:R0:W-:Y:S04]  /*3f9e0*/  STL.64 [R1+0x1630], R2 ;  /* 0x0016300201007387 */ /* 0x0001e80000100a00 */
[----:B0-----:R-:W3:Y:S04]  /*3f9f0*/  LDL.LU.64 R2, [R1+0x1c8] ;  /* 0x0001c80001027983 */ /* 0x001ee80000300a00 */
[----:B------:R0:W-:Y:S04]  /*3fa00*/  STL [R1+0x1750], R0 ;  /* 0x0017500001007387 */ /* 0x0001e80000100800 */
[----:B0-----:R-:W3:Y:S04]  /*3fa10*/  LDL.LU R0, [R1+0x2e8] ;  /* 0x0002e80001007983 */ /* 0x001ee80000300800 */
[----:B--2---:R0:W-:Y:S04]  /*3fa20*/  STG.E.U8 desc[UR12][R18.64], R21 ;  /* 0x0000001512007986 */ /* 0x0041e8000c10110c */
[----:B0-----:R-:W2:Y:S01]  /*3fa30*/  LDL.LU.64 R18, [R1+0x1830] ;  /* 0x0018300001127983 */ /* 0x001ea20000300a00 */
[----:B------:R-:W-:-:S02]  /*3fa40*/  PRMT R7, R25, 0x7773, RZ ;  /* 0x0000777319077816 */ /* 0x000fc400000000ff */
[----:B------:R-:W-:Y:S01]  /*3fa50*/  PRMT R25, R25, 0x7772, RZ ;  /* 0x0000777219197816 */ /* 0x000fe200000000ff */
[----:B------:R0:W-:Y:S04]  /*3fa60*/  STL [R1+0x1780], R20 ;  /* 0x0017801401007387 */ /* 0x0001e80000100800 */
[----:B0-----:R-:W3:Y:S04]  /*3fa70*/  LDL.LU.64 R20, [R1+0x1d0] ;  /* 0x0001d00001147983 */ /* 0x001ee80000300a00 */
[----:B--2---:R0:W-:Y:S04]  /*3fa80*/  STG.E.U8 desc[UR12][R18.64], R25 ;  /* 0x0000001912007986 */ /* 0x0041e8000c10110c */
[----:B0-----:R-:W3:Y:S04]  /*3fa90*/  LDL.LU.64 R18, [R1+0x1828] ;  /* 0x0018280001127983 */ /* 0x001ee80000300a00 */
[----:B------:R0:W-:Y:S04]  /*3faa0*/  STL [R1+0x1720], R24 ;  /* 0x0017201801007387 */ /* 0x0001e80000100800 */
[----:B0-----:R-:W2:Y:S04]  /*3fab0*/  LDL.LU.64 R24, [R1+0x1d8] ;  /* 0x0001d80001187983 */ /* 0x001ea80000300a00 */
[----:B---3--:R0:W-:Y:S04]  /*3fac0*/  STG.E.U8 desc[UR12][R18.64], R10 ;  /* 0x0000000a12007986 */ /* 0x0081e8000c10110c */
[----:B0-----:R-:W3:Y:S04]  /*3fad0*/  LDL.LU.64 R18, [R1+0x1820] ;  /* 0x0018200001127983 */ /* 0x001ee80000300a00 */
[----:B------:R-:W3:Y:S04]  /*3fae0*/  LDL.LU R10, [R1+0x1818] ;  /* 0x00181800010a7983 */ /* 0x000ee80000300800 */
[----:B---3--:R0:W-:Y:S04]  /*3faf0*/  STG.E.U8 desc[UR12][R18.64], R10 ;  /* 0x0000000a12007986 */ /* 0x0081e8000c10110c */
[----:B0-----:R-:W3:Y:S04]  /*3fb00*/  LDL.LU.64 R18, [R1+0x1810] ;  /* 0x0018100001127983 */ /* 0x001ee80000300a00 */
[----:B------:R-:W3:Y:S04]  /*3fb10*/  LDL.LU R10, [R1+0x1808] ;  /* 0x00180800010a7983 */ /* 0x000ee80000300800 */
[----:B---3--:R0:W-:Y:S04]  /*3fb20*/  STG.E.U8 desc[UR12][R18.64], R10 ;  /* 0x0000000a12007986 */ /* 0x0081e8000c10110c */
[----:B0-----:R-:W3:Y:S04]  /*3fb30*/  LDL.LU.64 R18, [R1+0x1800] ;  /* 0x0018000001127983 */ /* 0x001ee80000300a00 */
[----:B------:R-:W3:Y:S04]  /*3fb40*/  LDL.LU R10, [R1+0x17f8] ;  /* 0x0017f800010a7983 */ /* 0x000ee80000300800 */
[----:B---3--:R0:W-:Y:S04]  /*3fb50*/  STG.E.U8 desc[UR12][R18.64], R10 ;  /* 0x0000000a12007986 */ /* 0x0081e8000c10110c */
[----:B0-----:R-:W4:Y:S04]  /*3fb60*/  LDL.LU.64 R18, [R1+0x17f0] ;  /* 0x0017f00001127983 */ /* 0x001f280000300a00 */
[----:B------:R-:W3:Y:S04]  /*3fb70*/  LDL.LU R10, [R1+0x17e8] ;  /* 0x0017e800010a7983 */ /* 0x000ee80000300800 */
[----:B----4-:R0:W-:Y:S04]  /*3fb80*/  STG.E.U8 desc[UR12][R18.64], R14 ;  /* 0x0000000e12007986 */ /* 0x0101e8000c10110c */
[----:B0-----:R-:W4:Y:S04]  /*3fb90*/  LDL.LU.64 R18, [R1+0x17e0] ;  /* 0x0017e00001127983 */ /* 0x001f280000300a00 */
[----:B------:R-:W4:Y:S04]  /*3fba0*/  LDL.LU R14, [R1+0x17d8] ;  /* 0x0017d800010e7983 */ /* 0x000f280000300800 */
[----:B----4-:R0:W-:Y:S04]  /*3fbb0*/  STG.E.U8 desc[UR12][R18.64], R14 ;  /* 0x0000000e12007986 */ /* 0x0101e8000c10110c */
[----:B0-----:R-:W4:Y:S04]  /*3fbc0*/  LDL.LU.64 R18, [R1+0x17d0] ;  /* 0x0017d00001127983 */ /* 0x001f280000300a00 */
[----:B------:R-:W2:Y:S04]  /*3fbd0*/  LDL.LU R14, [R1+0x330] ;  /* 0x00033000010e7983 */ /* 0x000ea80000300800 */
[----:B----4-:R0:W-:Y:S04]  /*3fbe0*/  STG.E.U8 desc[UR12][R18.64], R6 ;  /* 0x0000000612007986 */ /* 0x0101e8000c10110c */
[----:B0-----:R-:W4:Y:S04]  /*3fbf0*/  LDL.LU.64 R18, [R1+0x17c8] ;  /* 0x0017c80001127983 */ /* 0x001f280000300a00 */
[----:B----4-:R0:W-:Y:S04]  /*3fc00*/  STG.E.U8 desc[UR12][R18.64], R7 ;  /* 0x0000000712007986 */ /* 0x0101e8000c10110c */
[----:B0-----:R-:W2:Y:S04]  /*3fc10*/  LDL.LU.64 R18, [R1+0x17c0] ;  /* 0x0017c00001127983 */ /* 0x001ea80000300a00 */
[----:B------:R-:W4:Y:S04]  /*3fc20*/  LDL.LU.64 R6, [R1+0x1e0] ;  /* 0x0001e00001067983 */ /* 0x000f280000300a00 */
[----:B--2---:R0:W-:Y:S04]  /*3fc30*/  STG.E.U8 desc[UR12][R18.64], R14 ;  /* 0x0000000e12007986 */ /* 0x0041e8000c10110c */
[----:B0-----:R-:W2:Y:S04]  /*3fc40*/  LDL.LU.64 R18, [R1+0x17b8] ;  /* 0x0017b80001127983 */ /* 0x001ea80000300a00 */
[----:B--2---:R0:W-:Y:S04]  /*3fc50*/  STG.E.U8 desc[UR12][R18.64], R0 ;  /* 0x0000000012007986 */ /* 0x0041e8000c10110c */
[----:B0-----:R-:W2:Y:S04]  /*3fc60*/  LDL.LU.64 R18, [R1+0x17b0] ;  /* 0x0017b00001127983 */ /* 0x001ea80000300a00 */
[----:B--2---:R0:W-:Y:S04]  /*3fc70*/  STG.E.U8 desc[UR12][R18.64], R5 ;  /* 0x0000000512007986 */ /* 0x0041e8000c10110c */
[----:B0-----:R-:W5:Y:S04]  /*3fc80*/  LDL.LU.64 R18, [R1+0x17a8] ;  /* 0x0017a80001127983 */ /* 0x001f680000300a00 */
[----:B-----5:R0:W-:Y:S04]  /*3fc90*/  STG.E.U8 desc[UR12][R18.64], R17 ;  /* 0x0000001112007986 */ /* 0x0201e8000c10110c */
[----:B0-----:R-:W2:Y:S04]  /*3fca0*/  LDL.LU.64 R18, [R1+0x17a0] ;  /* 0x0017a00001127983 */ /* 0x001ea80000300a00 */
[----:B--2---:R0:W-:Y:S04]  /*3fcb0*/  STG.E.U8 desc[UR12][R18.64], R11 ;  /* 0x0000000b12007986 */ /* 0x0041e8000c10110c */
[----:B0-----:R-:W2:Y:S01]  /*3fcc0*/  LDL.LU.64 R18, [R1+0x1798] ;  /* 0x0017980001127983 */ /* 0x001ea20000300a00 */
[----:B------:R-:W-:-:S02]  /*3fcd0*/  PRMT R4, R26, 0x7771, RZ ;  /* 0x000077711a047816 */ /* 0x000fc400000000ff */
[----:B------:R-:W-:Y:S01]  /*3fce0*/  PRMT R26, R26, 0x7770, RZ ;  /* 0x000077701a1a7816 */ /* 0x000fe200000000ff */
[----:B--2---:R0:W-:Y:S04]  /*3fcf0*/  STG.E.U8 desc[UR12][R22.64], R18 ;  /* 0x0000001216007986 */ /* 0x0041e8000c10110c */
[----:B0-----:R-:W4:Y:S01]  /*3fd00*/  LDL.LU R22, [R1+0x1790] ;  /* 0x0017900001167983 */ /* 0x001f220000300800 */
[----:B------:R-:W-:-:S03]  /*3fd10*/  PRMT R27, R27, 0x7770, RZ ;  /* 0x000077701b1b7816 */ /* 0x000fc600000000ff */
[----:B------:R-:W-:Y:S04]  /*3fd20*/  STL [R1+0x1698], R19 ;  /* 0x0016981301007387 */ /* 0x000fe80000100800 */
[----:B------:R-:W-:Y:S04]  /*3fd30*/  STL [R1+0x169c], R27 ;  /* 0x00169c1b01007387 */ /* 0x000fe80000100800 */
[----:B------:R-:W2:Y:S04]  /*3fd40*/  LDL.LU R11, [R1+0x2c8] ;  /* 0x0002c800010b7983 */ /* 0x000ea80000300800 */
[----:B----4-:R-:W-:Y:S04]  /*3fd50*/  STG.E.U8 desc[UR12][R6.64], R22 ;  /* 0x0000001606007986 */ /* 0x010fe8000c10110c */
[----:B------:R-:W-:Y:S04]  /*3fd60*/  STG.E.U8 desc[UR12][R24.64], R26 ;  /* 0x0000001a18007986 */ /* 0x000fe8000c10110c */
[----:B------:R0:W-:Y:S04]  /*3fd70*/  STG.E.U8 desc[UR12][R20.64], R15 ;  /* 0x0000000f14007986 */ /* 0x0001e8000c10110c */
[----:B0-----:R-:W4:Y:S04]  /*3fd80*/  LDL.LU.64 R20, [R1+0x1a8] ;  /* 0x0001a80001147983 */ /* 0x001f280000300a00 */
[----:B----4-:R0:W-:Y:S04]  /*3fd90*/  STL.64 [R1+0x1788], R20 ;  /* 0x0017881401007387 */ /* 0x0101e80000100a00 */
[----:B0-----:R-:W2:Y:S04]  /*3fda0*/  LDL.LU.64 R20, [R1+0x1b0] ;  /* 0x0001b00001147983 */ /* 0x001ea80000300a00 */
[----:B------:R-:W4:Y:S04]  /*3fdb0*/  LDL.LU R0, [R1+0x2fc] ;  /* 0x0002fc0001007983 */ /* 0x000f280000300800 */
[----:B----4-:R0:W-:Y:S04]  /*3fdc0*/  STL [R1+0x1760], R0 ;  /* 0x0017600001007387 */ /* 0x0101e80000100800 */
[----:B0-----:R-:W4:Y:S04]  /*3fdd0*/  LDL.LU R0, [R1+0x344] ;  /* 0x0003440001007983 */ /* 0x001f280000300800 */
[----:B------:R-:W5:Y:S04]  /*3fde0*/  LDL.LU R5, [R1+0x320] ;  /* 0x0003200001057983 */ /* 0x000f680000300800 */
[----:B------:R-:W-:Y:S04]  /*3fdf0*/  STG.E.U8 desc[UR12][R2.64], R16 ;  /* 0x0000001002007986 */ /* 0x000fe8000c10110c */
[----:B------:R-:W-:Y:S04]  /*3fe00*/  STG.E.U8 desc[UR12][R8.64], R28 ;  /* 0x0000001c08007986 */ /* 0x000fe8000c10110c */
[----:B------:R-:W-:Y:S04]  /*3fe10*/  STG.E.U8 desc[UR12][R12.64], R29 ;  /* 0x0000001d0c007986 */ /* 0x000fe8000c10110c */
[----:B-----5:R0:W-:Y:S04]  /*3fe20*/  STL.64 [R1+0x1778], R4 ;  /* 0x0017780401007387 */ /* 0x0201e80000100a00 */
[----:B0-----:R-:W5:Y:S04]  /*3fe30*/  LDL.LU.64 R4, [R1+0x1a0] ;  /* 0x0001a00001047983 */ /* 0x001f680000300a00 */
[----:B------:R-:W2:Y:S04]  /*3fe40*/  LDL.LU R12, [R1+0x268] ;  /* 0x00026800010c7983 */ /* 0x000ea80000300800 */
        /* <DEDUP_REMOVED lines=13> */
[----:B------:R-:W2:Y:S04]  /*3ff20*/  LDL.LU R6, [R1+0x348] ;  /* 0x0003480001067983 */ /* 0x000ea80000300800 */
[----:B------:R-:W2:Y:S04]  /*3ff30*/  LDL.LU R13, [R1+0x300] ;  /* 0x00030000010d7983 */ /* 0x000ea80000300800 */
[----:B------:R-:W2:Y:S04]  /*3ff40*/  LDL.LU R23, [R1+0x324] ;  /* 0x0003240001177983 */ /* 0x000ea80000300800 */
[----:B------:R-:W2:Y:S04]  /*3ff50*/  LDL.LU R15, [R1+0x26c] ;  /* 0x00026c00010f7983 */ /* 0x000ea80000300800 */
[----:B------:R-:W2:Y:S04]  /*3ff60*/  LDL.LU R16, [R1] ;  /* 0x0000000001107983 */ /* 0x000ea80000300800 */
        /* <DEDUP_REMOVED lines=21> */
[----:B------:R-:W-:Y:S04]  /*400c0*/  STG.E.U8 desc[UR12][R20.64], R11 ;  /* 0x0000000b14007986 */ /* 0x000fe8000c10110c */
[----:B--2---:R0:W-:Y:S04]  /*400d0*/  STL.64 [R1+0x1718], R26 ;  /* 0x0017181a01007387 */ /* 0x0041e80000100a00 */
[----:B0-----:R-:W2:Y:S04]  /*400e0*/  LDL.LU.64 R26, [R1+0x160] ;  /* 0x00016000011a7983 */ /* 0x001ea80000300a00 */
[----:B------:R-:W2:Y:S04]  /*400f0*/  LDL.LU R22, [R1+0x2dc] ;  /* 0x0002dc0001167983 */ /* 0x000ea80000300800 */
[----:B------:R-:W2:Y:S04]  /*40100*/  LDL.LU.64 R18, [R1+0x100] ;  /* 0x0001000001127983 */ /* 0x000ea80000300a00 */
[----:B------:R-:W2:Y:S04]  /*40110*/  LDL.LU R7, [R1+0x308] ;  /* 0x0003080001077983 */ /* 0x000ea80000300800 */
[----:B------:R-:W2:Y:S04]  /*40120*/  LDL.LU R14, [R1+0xc] ;  /* 0x00000c00010e7983 */ /* 0x000ea80000300800 */
[----:B------:R-:W2:Y:S04]  /*40130*/  LDL.LU R17, [R1+0x2b0] ;  /* 0x0002b00001117983 */ /* 0x000ea80000300800 */
[----:B------:R-:W2:Y:S04]  /*40140*/  LDL.LU.64 R2, [R1+0xd0] ;  /* 0x0000d00001027983 */ /* 0x000ea80000300a00 */
[----:B------:R-:W2:Y:S04]  /*40150*/  LDL.LU R28, [R1+0x334] ;  /* 0x00033400011c7983 */ /* 0x000ea80000300800 */
[----:B------:R-:W2:Y:S04]  /*40160*/  LDL.LU.64 R8, [R1+0xc8] ;  /* 0x0000c80001087983 */ /* 0x000ea80000300a00 */
[----:B------:R-:W2:Y:S04]  /*40170*/  LDL.LU R29, [R1+0x2ec] ;  /* 0x0002ec00011d7983 */ /* 0x000ea80000300800 */
[----:B------:R-:W2:Y:S04]  /*40180*/  LDL.LU.64 R20, [R1+0x1788] ;  /* 0x0017880001147983 */ /* 0x000ea80000300a00 */
[----:B------:R-:W2:Y:S04]  /*40190*/  LDL.LU R11, [R1+0x1784] ;  /* 0x00178400010b7983 */ /* 0x000ea80000300800 */
[----:B--2---:R0:W-:Y:S04]  /*401a0*/  STG.E.U8 desc[UR12][R20.64], R11 ;  /* 0x0000000b14007986 */ /* 0x0041e8000c10110c */
[----:B0-----:R-:W5:Y:S04]  /*401b0*/  LDL.LU R20, [R1+0x1780] ;  /* 0x0017800001147983 */ /* 0x001f680000300800 */
[----:B---3--:R0:W-:Y:S04]  /*401c0*/  STL [R1+0x160c], R10 ;  /* 0x00160c0a01007387 */ /* 0x0081e80000100800 */
[----:B0-----:R-:W2:Y:S04]  /*401d0*/  LDL.LU.64 R10, [R1+0xd8] ;  /* 0x0000d800010a7983 */ /* 0x001ea80000300a00 */
[----:B-----5:R0:W-:Y:S04]  /*401e0*/  STG.E.U8 desc[UR12][R4.64], R20 ;  /* 0x0000001404007986 */ /* 0x0201e8000c10110c */
[----:B0-----:R-:W3:Y:S04]  /*401f0*/  LDL.LU.64 R4, [R1+0x1778] ;  /* 0x0017780001047983 */ /* 0x001ee80000300a00 */
[----:B------:R-:W5:Y:S04]  /*40200*/  LDL.LU.64 R20, [R1+0xe0] ;  /* 0x0000e00001147983 */ /* 0x000f680000300a00 */
        /* <DEDUP_REMOVED lines=11> */
[----:B------:R-:W2:Y:S04]  /*402c0*/  LDL.LU R5, [R1+0x1740] ;  /* 0x0017400001057983 */ /* 0x000ea80000300800 */
[----:B----4-:R0:W-:Y:S04]  /*402d0*/  STG.E.U8 desc[UR12][R24.64], R12 ;  /* 0x0000000c18007986 */ /* 0x0101e8000c10110c */
[----:B0-----:R-:W3:Y:S04]  /*402e0*/  LDL.LU.64 R24, [R1+0x1738] ;  /* 0x0017380001187983 */ /* 0x001ee80000300a00 */
[----:B------:R-:W4:Y:S04]  /*402f0*/  LDL.LU R12, [R1+0x1730] ;  /* 0x00173000010c7983 */ /* 0x000f280000300800 */
[----:B---3--:R0:W-:Y:S04]  /*40300*/  STG.E.U8 desc[UR12][R24.64], R4 ;  /* 0x0000000418007986 */ /* 0x0081e8000c10110c */
[----:B0-----:R-:W4:Y:S04]  /*40310*/  LDL.LU.64 R24, [R1+0x1728] ;  /* 0x0017280001187983 */ /* 0x001f280000300a00 */
[----:B----4-:R0:W-:Y:S04]  /*40320*/  STG.E.U8 desc[UR12][R24.64], R12 ;  /* 0x0000000c18007986 */ /* 0x0101e8000c10110c */
[----:B0-----:R-:W3:Y:S04]  /*40330*/  LDL.LU R24, [R1+0x1720] ;  /* 0x0017200001187983 */ /* 0x001ee80000300800 */
[----:B------:R-:W4:Y:S04]  /*40340*/  LDL.LU R12, [R1+0x2d0] ;  /* 0x0002d000010c7983 */ /* 0x000f280000300800 */
[----:B---3--:R0:W-:Y:S04]  /*40350*/  STG.E.U8 desc[UR12][R26.64], R24 ;  /* 0x000000181a007986 */ /* 0x0081e8000c10110c */
[----:B0-----:R-:W2:Y:S04]  /*40360*/  LDL.LU.64 R26, [R1+0x1718] ;  /* 0x00171800011a7983 */ /* 0x001ea80000300a00 */
[----:B------:R-:W3:Y:S04]  /*40370*/  LDL.LU.64 R24, [R1+0xe8] ;  /* 0x0000e80001187983 */ /* 0x000ee80000300a00 */
[----:B--2---:R0:W-:Y:S04]  /*40380*/  STG.E.U8 desc[UR12][R26.64], R5 ;  /* 0x000000051a007986 */ /* 0x0041e8000c10110c */
[----:B0-----:R-:W2:Y:S04]  /*40390*/  LDL.LU.64 R26, [R1+0x1710] ;  /* 0x00171000011a7983 */ /* 0x001ea80000300a00 */
[----:B------:R-:W3:Y:S04]  /*403a0*/  LDL.LU.64 R4, [R1+0xf0] ;  /* 0x0000f00001047983 */ /* 0x000ee80000300a00 */
[----:B--2---:R0:W-:Y:S04]  /*403b0*/  STG.E.U8 desc[UR12][R26.64], R6 ;  /* 0x000000061a007986 */ /* 0x0041e8000c10110c */
[----:B0-----:R-:W2:Y:S04]  /*403c0*/  LDL.LU.64 R26, [R1+0x1708] ;  /* 0x00170800011a7983 */ /* 0x001ea80000300a00 */
[----:B------:R-:W3:Y:S04]  /*403d0*/  LDL.LU R6, [R1+0x1700] ;  /* 0x0017000001067983 */ /* 0x000ee80000300800 */
[----:B--2---:R0:W-:Y:S04]  /*403e0*/  STG.E.U8 desc[UR12][R26.64], R13 ;  /* 0x0000000d1a007986 */ /* 0x0041e8000c10110c */
[----:B0-----:R-:W2:Y:S04]  /*403f0*/  LDL.LU.64 R26, [R1+0x16f8] ;  /* 0x0016f800011a7983 */ /* 0x001ea80000300a00 */
[----:B------:R-:W3:Y:S04]  /*40400*/  LDL.LU R13, [R1+0x16f0] ;  /* 0x0016f000010d7983 */ /* 0x000ee80000300800 */
[----:B--2---:R0:W-:Y:S04]  /*40410*/  STG.E.U8 desc[UR12][R26.64], R23 ;  /* 0x000000171a007986 */ /* 0x0041e8000c10110c */
[----:B0-----:R-:W2:Y:S04]  /*40420*/  LDL.LU.64 R26, [R1+0x16e8] ;  /* 0x0016e800011a7983 */ /* 0x001ea80000300a00 */
[----:B------:R-:W5:Y:S04]  /*40430*/  LDL.LU R23, [R1+0x16e0] ;  /* 0x0016e00001177983 */ /* 0x000f680000300800 */
[----:B--2---:R0:W-:Y:S04]  /*40440*/  STG.E.U8 desc[UR12][R26.64], R15 ;  /* 0x0000000f1a007986 */ /* 0x0041e8000c10110c */
[----:B0-----:R-:W4:Y:S04]  /*40450*/  LDL.LU.64 R26, [R1+0x16d8] ;  /* 0x0016d800011a7983 */ /* 0x001f280000300a00 */
[----:B------:R-:W2:Y:S04]  /*40460*/  LDL.LU R15, [R1+0x16d0] ;  /* 0x0016d000010f7983 */ /* 0x000ea80000300800 */
[----:B----4-:R0:W-:Y:S04]  /*40470*/  STG.E.U8 desc[UR12][R26.64], R12 ;  /* 0x0000000c1a007986 */ /* 0x0101e8000c10110c */
[----:B0-----:R-:W3:Y:S04]  /*40480*/  LDL.LU.64 R26, [R1+0x16c8] ;  /* 0x0016c800011a7983 */ /* 0x001ee80000300a00 */
[----:B---3--:R0:W-:Y:S04]  /*40490*/  STG.E.U8 desc[UR12][R26.64], R13 ;  /* 0x0000000d1a007986 */ /* 0x0081e8000c10110c */
[----:B0-----:R-:W3:Y:S04]  /*404a0*/  LDL.LU.64 R26, [R1+0x16c0] ;  /* 0x0016c000011a7983 */ /* 0x001ee80000300a00 */
[----:B------:R-:W4:Y:S04]  /*404b0*/  LDL.LU.64 R12, [R1+0xf8] ;  /* 0x0000f800010c7983 */ /* 0x000f280000300a00 */
[----:B---3--:R0:W-:Y:S04]  /*404c0*/  STG.E.U8 desc[UR12][R26.64], R16 ;  /* 0x000000101a007986 */ /* 0x0081e8000c10110c */
[----:B0-----:R-:W3:Y:S04]  /*404d0*/  LDL.LU.64 R26, [R1+0x16b8] ;  /* 0x0016b800011a7983 */ /* 0x001ee80000300a00 */
[----:B------:R-:W2:Y:S04]  /*404e0*/  LDL.LU R16, [R1+0x16b0] ;  /* 0x0016b00001107983 */ /* 0x000ea80000300800 */
[----:B---3--:R0:W-:Y:S04]  /*404f0*/  STG.E.U8 desc[UR12][R26.64], R6 ;  /* 0x000000061a007986 */ /* 0x0081e8000c10110c */
[----:B0-----:R-:W3:Y:S04]  /*40500*/  LDL.LU.64 R26, [R1+0x16a8] ;  /* 0x0016a800011a7983 */ /* 0x001ee80000300a00 */
[----:B------:R-:W3:Y:S04]  /*40510*/  LDL.LU R6, [R1+0x32c] ;  /* 0x00032c0001067983 */ /* 0x000ee80000300800 */
[----:B---3--:R0:W-:Y:S04]  /*40520*/  STG.E.U8 desc[UR12][R26.64], R6 ;  /* 0x000000061a007986 */ /* 0x0081e8000c10110c */
[----:B0-----:R-:W3:Y:S04]  /*40530*/  LDL.LU.64 R26, [R1+0x16a0] ;  /* 0x0016a000011a7983 */ /* 0x001ee80000300a00 */
[----:B---3--:R0:W-:Y:S04]  /*40540*/  STG.E.U8 desc[UR12][R26.64], R22 ;  /* 0x000000161a007986 */ /* 0x0081e8000c10110c */
[----:B------:R1:W-:Y:S04]  /*40550*/  STG.E.U8 desc[UR12][R18.64], R7 ;  /* 0x0000000712007986 */ /* 0x0003e8000c10110c */
[----:B----4-:R3:W-:Y:S04]  /*40560*/  STG.E.U8 desc[UR12][R12.64], R14 ;  /* 0x0000000e0c007986 */ /* 0x0107e8000c10110c */
[----:B0-----:R-:W4:Y:S04]  /*40570*/  LDL.LU R27, [R1+0x169c] ;  /* 0x00169c00011b7983 */ /* 0x001f280000300800 */
[----:B-1----:R-:W2:Y:S04]  /*40580*/  LDL.LU R19, [R1+0x1698] ;  /* 0x0016980001137983 */ /* 0x002ea80000300800 */
[----:B------:R-:W4:Y:S04]  /*40590*/  LDL.LU R18, [R1+0x310] ;  /* 0x0003100001127983 */ /* 0x000f280000300800 */
[----:B---3--:R-:W3:Y:S04]  /*405a0*/  LDL.LU R14, [R1+0x14] ;  /* 0x00001400010e7983 */ /* 0x008ee80000300800 */
[----:B------:R-:W-:Y:S04]  /*405b0*/  STG.E.U8 desc[UR12][R4.64], R17 ;  /* 0x0000001104007986 */ /* 0x000fe8000c10110c */
[----:B--2---:R-:W-:Y:S04]  /*405c0*/  STG.E.U8 desc[UR12][R24.64], R19 ;  /* 0x0000001318007986 */ /* 0x004fe8000c10110c */
[----:B-----5:R-:W-:Y:S04]  /*405d0*/  STG.E.U8 desc[UR12][R20.64], R23 ;  /* 0x0000001714007986 */ /* 0x020fe8000c10110c */
[----:B----4-:R-:W-:Y:S04]  /*405e0*/  STG.E.U8 desc[UR12][R10.64], R27 ;  /* 0x0000001b0a007986 */ /* 0x010fe8000c10110c */
[----:B------:R-:W-:Y:S04]  /*405f0*/  STG.E.U8 desc[UR12][R2.64], R28 ;  /* 0x0000001c02007986 */ /* 0x000fe8000c10110c */
[----:B---3--:R0:W-:Y:S04]  /*40600*/  STL.64 [R1+0x1690], R14 ;  /* 0x0016900e01007387 */ /* 0x0081e80000100a00 */
[----:B------:R1:W-:Y:S04]  /*40610*/  STG.E.U8 desc[UR12][R8.64], R29 ;  /* 0x0000001d08007986 */ /* 0x0003e8000c10110c */
[----:B0-----:R-:W2:Y:S04]  /*40620*/  LDL.LU.64 R14, [R1+0xc0] ;  /* 0x0000c000010e7983 */ /* 0x001ea80000300a00 */
[----:B-1----:R-:W3:Y:S04]  /*40630*/  LDL.LU.64 R8, [R1+0xb0] ;  /* 0x0000b00001087983 */ /* 0x002ee80000300a00 */
[----:B---3--:R0:W-:Y:S04]  /*40640*/  STL.64 [R1+0x1688], R8 ;  /* 0x0016880801007387 */ /* 0x0081e80000100a00 */
[----:B0-----:R-:W3:Y:S04]  /*40650*/  LDL.LU.64 R8, [R1+0xb8] ;  /* 0x0000b80001087983 */ /* 0x001ee80000300a00 */
[----:B------:R-:W4:Y:S04]  /*40660*/  LDL.LU R25, [R1+0x2c0] ;  /* 0x0002c00001197983 */ /* 0x000f280000300800 */
[----:B------:R-:W5:Y:S04]  /*40670*/  LDL.LU R27, [R1+0x18] ;  /* 0x00001800011b7983 */ /* 0x000f680000300800 */
        /* <DEDUP_REMOVED lines=23> */
[----:B------:R-:W2:Y:S04]  /*407f0*/  LDL.LU.64 R28, [R1+0x38] ;  /* 0x00003800011c7983 */ /* 0x000ea80000300a00 */
        /* <DEDUP_REMOVED lines=9> */
[----:B------:R-:W2:Y:S04]  /*40890*/  LDL.LU.64 R4, [R1+0x28] ;  /* 0x0000280001047983 */ /* 0x000ea80000300a00 */
[----:B------:R-:W2:Y:S04]  /*408a0*/  LDL.LU R26, [R1+0x35c] ;  /* 0x00035c00011a7983 */ /* 0x000ea80000300800 */
[----:B------:R-:W2:Y:S04]  /*408b0*/  LDL.LU.64 R12, [R1+0x20] ;  /* 0x00002000010c7983 */ /* 0x000ea80000300a00 */
[----:B------:R-:W2:Y:S04]  /*408c0*/  LDL.LU R7, [R1+0x358] ;  /* 0x0003580001077983 */ /* 0x000ea80000300800 */
[----:B------:R-:W2:Y:S04]  /*408d0*/  LDL.LU R21, [R1+0x354] ;  /* 0x0003540001157983 */ /* 0x000ea80000300800 */
[----:B------:R-:W2:Y:S04]  /*408e0*/  LDL.LU R17, [R1+0x350] ;  /* 0x0003500001117983 */ /* 0x000ea80000300800 */
[----:B------:R-:W3:Y:S04]  /*408f0*/  LDL.LU.64 R14, [R1+0x1690] ;  /* 0x00169000010e7983 */ /* 0x000ee80000300a00 */
[----:B---3--:R0:W-:Y:S04]  /*40900*/  STG.E.U8 desc[UR12][R8.64], R14 ;  /* 0x0000000e08007986 */ /* 0x0081e8000c10110c */
[----:B0-----:R-:W4:Y:S04]  /*40910*/  LDL.LU.64 R8, [R1+0x1688] ;  /* 0x0016880001087983 */ /* 0x001f280000300a00 */
[----:B----4-:R0:W-:Y:S04]  /*40920*/  STG.E.U8 desc[UR12][R8.64], R25 ;  /* 0x0000001908007986 */ /* 0x0101e8000c10110c */
[----:B0-----:R-:W3:Y:S04]  /*40930*/  LDL.LU.64 R8, [R1+0x1680] ;  /* 0x0016800001087983 */ /* 0x001ee80000300a00 */
[----:B------:R-:W4:Y:S04]  /*40940*/  LDL.LU R22, [R1+0x4f4] ;  /* 0x0004f40001167983 */ /* 0x000f280000300800 */
[----:B------:R-:W2:Y:S04]  /*40950*/  LDL.LU R18, [R1+0x4f0] ;  /* 0x0004f00001127983 */ /* 0x000ea80000300800 */
[----:B------:R-:W2:Y:S04]  /*40960*/  LDL.LU R14, [R1+0x4ec] ;  /* 0x0004ec00010e7983 */ /* 0x000ea80000300800 */
[----:B------:R-:W2:Y:S04]  /*40970*/  LDL.LU R25, [R1+0x4e8] ;  /* 0x0004e80001197983 */ /* 0x000ea80000300800 */
[----:B---3--:R0:W-:Y:S04]  /*40980*/  STG.E.U8 desc[UR12][R2.64], R8 ;  /* 0x0000000802007986 */ /* 0x0081e8000c10110c */
[----:B0-----:R-:W3:Y:S04]  /*40990*/  LDL.LU.64 R2, [R1+0x1678] ;  /* 0x0016780001027983 */ /* 0x001ee80000300a00 */
[----:B------:R-:W2:Y:S04]  /*409a0*/  LDL.LU R8, [R1+0x314] ;  /* 0x0003140001087983 */ /* 0x000ea80000300800 */
[----:B---3--:R0:W-:Y:S04]  /*409b0*/  STG.E.U8 desc[UR12][R2.64], R15 ;  /* 0x0000000f02007986 */ /* 0x0081e8000c10110c */
[----:B0-----:R-:W3:Y:S04]  /*409c0*/  LDL.LU.64 R2, [R1+0x1670] ;  /* 0x0016700001027983 */ /* 0x001ee80000300a00 */
[----:B------:R-:W2:Y:S04]  /*409d0*/  LDL.LU R15, [R1+0x2f0] ;  /* 0x0002f000010f7983 */ /* 0x000ea80000300800 */
[----:B---3--:R0:W-:Y:S04]  /*409e0*/  STG.E.U8 desc[UR12][R2.64], R0 ;  /* 0x0000000002007986 */ /* 0x0081e8000c10110c */
[----:B0-----:R-:W3:Y:S04]  /*409f0*/  LDL.LU.64 R2, [R1+0x1668] ;  /* 0x0016680001027983 */ /* 0x001ee80000300a00 */
[----:B------:R-:W3:Y:S04]  /*40a00*/  LDL.LU R0, [R1+0x338] ;  /* 0x0003380001007983 */ /* 0x000ee80000300800 */
[----:B---3--:R0:W-:Y:S04]  /*40a10*/  STG.E.U8 desc[UR12][R2.64], R0 ;  /* 0x0000000002007986 */ /* 0x0081e8000c10110c */
        /* <DEDUP_REMOVED lines=8> */
[----:B0-----:R-:W2:Y:S04]  /*40aa0*/  LDL.LU.64 R2, [R1+0x1640] ;  /* 0x0016400001027983 */ /* 0x001ea80000300a00 */
[----:B--2---:R0:W-:Y:S04]  /*40ab0*/  STG.E.U8 desc[UR12][R2.64], R9 ;  /* 0x0000000902007986 */ /* 0x0041e8000c10110c */
[----:B0-----:R-:W2:Y:S04]  /*40ac0*/  LDL.LU.64 R2, [R1+0x1638] ;  /* 0x0016380001027983 */ /* 0x001ea80000300a00 */
[----:B------:R-:W3:Y:S04]  /*40ad0*/  LDL.LU.64 R8, [R1+0x40] ;  /* 0x0000400001087983 */ /* 0x000ee80000300a00 */
[----:B--2---:R0:W-:Y:S04]  /*40ae0*/  STG.E.U8 desc[UR12][R2.64], R16 ;  /* 0x0000001002007986 */ /* 0x0041e8000c10110c */
[----:B0-----:R-:W2:Y:S04]  /*40af0*/  LDL.LU.64 R2, [R1+0x1630] ;  /* 0x0016300001027983 */ /* 0x001ea80000300a00 */
[----:B--2---:R0:W-:Y:S04]  /*40b00*/  STG.E.U8 desc[UR12][R28.64], R2 ;  /* 0x000000021c007986 */ /* 0x0041e8000c10110c */
[----:B0-----:R-:W2:Y:S04]  /*40b10*/  LDL.LU.64 R28, [R1+0x1628] ;  /* 0x00162800011c7983 */ /* 0x001ea80000300a00 */
[----:B--2---:R0:W-:Y:S04]  /*40b20*/  STG.E.U8 desc[UR12][R28.64], R19 ;  /* 0x000000131c007986 */ /* 0x0041e8000c10110c */
[----:B0-----:R-:W2:Y:S04]  /*40b30*/  LDL.LU.64 R28, [R1+0x1620] ;  /* 0x00162000011c7983 */ /* 0x001ea80000300a00 */
[----:B--2---:R0:W-:Y:S04]  /*40b40*/  STG.E.U8 desc[UR12][R28.64], R6 ;  /* 0x000000061c007986 */ /* 0x0041e8000c10110c */
[----:B0-----:R-:W2:Y:S04]  /*40b50*/  LDL.LU.64 R28, [R1+0x1618] ;  /* 0x00161800011c7983 */ /* 0x001ea80000300a00 */
[----:B---3--:R0:W-:Y:S01]  /*40b60*/  STG.E.U8 desc[UR12][R8.64], R24 ;  /* 0x0000001808007986 */ /* 0x0081e2000c10110c */
[----:B------:R-:W-:Y:S01]  /*40b70*/  FSEL R6, R21, -INF , P5 ;  /* 0xff80000015067808 */ /* 0x000fe20002800000 */
[----:B0-----:R-:W0:Y:S02]  /*40b80*/  LDC.64 R8, c[0x0][0x3a0] ;  /* 0x0000e800ff087b82 */ /* 0x001e240000000a00 */
[----:B--2---:R1:W-:Y:S04]  /*40b90*/  STG.E.U8 desc[UR12][R28.64], R20 ;  /* 0x000000141c007986 */ /* 0x0043e8000c10110c */
[----:B-1----:R-:W2:Y:S04]  /*40ba0*/  LDL.LU.64 R28, [R1+0x1610] ;  /* 0x00161000011c7983 */ /* 0x002ea80000300a00 */
[----:B--2---:R1:W-:Y:S04]  /*40bb0*/  STG.E.U8 desc[UR12][R10.64], R28 ;  /* 0x0000001c0a007986 */ /* 0x0043e8000c10110c */
[----:B-1----:R-:W2:Y:S04]  /*40bc0*/  LDL.LU R10, [R1+0x160c] ;  /* 0x00160c00010a7983 */ /* 0x002ea80000300800 */
[----:B------:R-:W3:Y:S01]  /*40bd0*/  LDL.LU R28, [R1+0x1608] ;  /* 0x00160800011c7983 */ /* 0x000ee20000300800 */
[----:B------:R-:W1:Y:S03]  /*40be0*/  S2R R21, SR_CTAID.X ;  /* 0x0000000000157919 */ /* 0x000e660000002500 */
[----:B--2---:R-:W-:Y:S04]  /*40bf0*/  STG.E.U8 desc[UR12][R4.64], R10 ;  /* 0x0000000a04007986 */ /* 0x004fe8000c10110c */
[----:B------:R2:W-:Y:S04]  /*40c00*/  STG.E.U8 desc[UR12][R12.64], R29 ;  /* 0x0000001d0c007986 */ /* 0x0005e8000c10110c */
[----:B--2---:R-:W3:Y:S01]  /*40c10*/  LDL.LU R29, [R1+0x1604] ;  /* 0x00160400011d7983 */ /* 0x004ee20000300800 */
[----:B------:R-:W-:-:S02]  /*40c20*/  FSEL R5, R7, -INF , P3 ;  /* 0xff80000007057808 */ /* 0x000fc40001800000 */
[----:B------:R-:W-:Y:S02]  /*40c30*/  FSEL R7, R17, -INF , P2 ;  /* 0xff80000011077808 */ /* 0x000fe40001000000 */
[----:B------:R-:W2:Y:S01]  /*40c40*/  S2R R17, SR_TID.X ;  /* 0x0000000000117919 */ /* 0x000ea20000002100 */
[----:B-1----:R-:W-:Y:S01]  /*40c50*/  IMAD.SHL.U32 R21, R21, 0x20, RZ ;  /* 0x0000002015157824 */ /* 0x002fe200078e00ff */
[----:B------:R-:W-:Y:S01]  /*40c60*/  FSEL R4, R26, -INF , P1 ;  /* 0xff8000001a047808 */ /* 0x000fe20000800000 */
[----:B------:R-:W-:Y:S01]  /*40c70*/  FFMA R5, R5, 0.69314718246459960938, R18 ;  /* 0x3f31721805057823 */ /* 0x000fe20000000012 */
[----:B------:R-:W-:Y:S01]  /*40c80*/  FFMA R6, R6, 0.69314718246459960938, R14 ;  /* 0x3f31721806067823 */ /* 0x000fe2000000000e */
[----:B------:R-:W-:Y:S02]  /*40c90*/  FFMA R7, R7, 0.69314718246459960938, R25 ;  /* 0x3f31721807077823 */ /* 0x000fe40000000019 */
[----:B----4-:R-:W-:Y:S01]  /*40ca0*/  FFMA R4, R4, 0.69314718246459960938, R22 ;  /* 0x3f31721804047823 */ /* 0x010fe20000000016 */
[----:B------:R-:W-:Y:S01]  /*40cb0*/  UIMAD UR4, UR8, UR4, URZ ;  /* 0x00000004080472a4 */ /* 0x000fe2000f8e02ff */
[----:B--2---:R-:W-:-:S02]  /*40cc0*/  LOP3.LUT R21, R21, 0x1f, R17, 0xf8, !PT ;  /* 0x0000001f15157812 */ /* 0x004fc400078ef811 */
[----:B------:R-:W-:-:S05]  /*40cd0*/  LOP3.LUT R17, R17, 0x1c, RZ, 0xc0, !PT ;  /* 0x0000001c11117812 */ /* 0x000fca00078ec0ff */
[----:B------:R-:W-:Y:S01]  /*40ce0*/  IMAD.SHL.U32 R17, R17, 0x4, RZ ;  /* 0x0000000411117824 */ /* 0x000fe200078e00ff */
[----:B------:R-:W-:Y:S01]  /*40cf0*/  USHF.L.U32 UR7, UR4, 0x2, URZ ;  /* 0x0000000204077899 */ /* 0x000fe200080006ff */
[C---:B------:R-:W-:Y:S01]  /*40d00*/  IMAD.SHL.U32 R11, R21.reuse, 0x4, RZ ;  /* 0x00000004150b7824 */ /* 0x040fe200078e00ff */
[----:B------:R-:W-:Y:S01]  /*40d10*/  UIMAD.WIDE UR4, UR4, 0x4, URZ ;  /* 0x00000004040478a5 */ /* 0x000fe2000f8e02ff */
[----:B------:R-:W-:-:S03]  /*40d20*/  IMAD.HI R0, R21, 0x4, RZ ;  /* 0x0000000415007827 */ /* 0x000fc600078e02ff */
[----:B0-----:R-:W-:-:S04]  /*40d30*/  IADD3 R8, P1, P2, R11, UR7, R8 ;  /* 0x000000070b087c10 */ /* 0x001fc8000fa3e008 */
[----:B------:R-:W-:Y:S01]  /*40d40*/  IADD3.X R9, PT, PT, R0, UR5, R9, P1, P2 ;  /* 0x0000000500097c10 */ /* 0x000fe20008fe4409 */
[----:B---3--:R0:W-:Y:S01]  /*40d50*/  STG.E.U8 desc[UR12][R28.64], R3 ;  /* 0x000000031c007986 */ /* 0x0081e2000c10110c */
[----:B------:R-:W-:Y:S06]  /*40d60*/  BAR.SYNC.DEFER_BLOCKING 0x0 ;  /* 0x0000000000007b1d */ /* 0x000fec0000010000 */
[----:B------:R0:W-:Y:S02]  /*40d70*/  STS.128 [R17+UR6], R4 ;  /* 0x0000000411007988 */ /* 0x0001e40008000c06 */
[----:B------:R-:W-:Y:S06]  /*40d80*/  BAR.SYNC.DEFER_BLOCKING 0x0 ;  /* 0x0000000000007b1d */ /* 0x000fec0000010000 */
[----:B------:R-:W-:Y:S05]  /*40d90*/  @P0 EXIT ;  /* 0x000000000000094d */ /* 0x000fea0003800000 */
[----:B0-----:R-:W2:Y:S04]  /*40da0*/  LDL.LU R17, [R1+0x360] ;  /* 0x0003600001117983 */ /* 0x001ea80000300800 */
[----:B--2---:R-:W0:Y:S04]  /*40db0*/  LDS R3, [R17] ;  /* 0x0000000011037984 */ /* 0x004e280000000800 */
[----:B0-----:R-:W-:Y:S01]  /*40dc0*/  STG.E desc[UR12][R8.64], R3 ;  /* 0x0000000308007986 */ /* 0x001fe2000c10190c */
[----:B------:R-:W-:Y:S05]  /*40dd0*/  EXIT ;  /* 0x000000000000794d */ /* 0x000fea0003800000 */
.L_x_2:
[----:B------:R-:W-:-:S00]  /*40de0*/  BRA `(.L_x_2) ;  /* 0xfffffffc00fc7947 */ /* 0x000fc0000383ffff */
[----:B------:R-:W-:-:S00]  /*40df0*/  NOP ;  /* 0x0000000000007918 */ /* 0x000fc00000000000 */
        /* <DEDUP_REMOVED lines=8> */
.L_x_3:


//--------------------- .nv.global.init           --------------------------
	.section	.nv.global.init,"aw",@progbits
.nv.global.init:
	.type		_$_str,@object
	.size		_$_str,(.L_0 - _$_str)
_$_str:
        /*0000*/ 	.byte	0x5f, 0x5f, 0x43, 0x55, 0x44, 0x41, 0x5f, 0x46, 0x54, 0x5a, 0x00
.L_0:


//--------------------- .nv.shared.attn_fwd       --------------------------
	.section	.nv.shared.attn_fwd,"aw",@nobits
	.sectionflags	@""
	.align	16
	.zero		1024


//--------------------- .nv.shared.reserved.0     --------------------------
	.section	.nv.shared.reserved.0,"aw",@nobits
	.weak		__nv_reservedSMEM_offset_0_alias
	.size		__nv_reservedSMEM_offset_0_alias, 0, 64
	.other		__nv_reservedSMEM_offset_0_alias,@"STO_CUDA_RESERVED_SHARED STV_DEFAULT"
__nv_reservedSMEM_offset_0_alias:
	.zero		0
	.zero		64


//--------------------- .nv.constant0.attn_fwd    --------------------------
	.section	.nv.constant0.attn_fwd,"a",@progbits
	.sectionflags	@""
	.align	4
.nv.constant0.attn_fwd:
	.zero		1032


//--------------------- SYMBOLS --------------------------

	.type		.nv.reservedSmem.offset0,@object
	.size		.nv.reservedSmem.offset0,0x4
	.type		.nv.reservedSmem.cap,@object
	.size		.nv.reservedSmem.cap,0x4
